	.target	sm_100a

	.elftype	@"ET_EXEC"


//--------------------- .note.nv.tkinfo           --------------------------
	.section	.note.nv.tkinfo,"",@"SHT_NOTE"
	.sectionflags	@"SHF_NOTE_NV_TKINFO"
	.tkinfo
        /*0018*/ 	.word	0x00000002
        /*0030*/ 	.string	""
        /*0030*/ 	.string	"ptxas"
        /*0030*/ 	.string	"Cuda compilation tools, release 13.0, V13.0.88"
        /*0030*/ 	.string	"Build cuda_13.0.r13.0/compiler.36424714_0"
        /*0030*/ 	.string	"-arch sm_100a -m 64 "



//--------------------- .note.nv.cuinfo           --------------------------
	.section	.note.nv.cuinfo,"",@"SHT_NOTE"
	.sectionflags	@"SHF_NOTE_NV_CUINFO"
        /*0018*/ 	.short	0x0002
        /*001a*/ 	.short	0x0064
        /*001c*/ 	.short	0x0082
	.zero		2


//--------------------- .nv.info                  --------------------------
	.section	.nv.info,"",@"SHT_CUDA_INFO"
	.align	4


	//----- nvinfo : EIATTR_REGCOUNT
	.align		4
        /*0000*/ 	.byte	0x04, 0x2f
        /*0002*/ 	.short	(.L_19 - .L_18)
	.align		4
.L_18:
        /*0004*/ 	.word	index@(_ZN7cutlass13device_kernelINS_4gemm6kernel13GemmUniversalIN4cute5tupleIJiiiiEEENS1_10collective13CollectiveMmaINS1_46MainloopSm100TmaUmmaWarpSpecializedBlockScaledILi7ELi2ELi2ENS5_IJNS4_1CILi4EEENSA_ILi1EEESC_EEEEENS5_IJNSA_ILi256EEENSA_ILi128EEESG_EEENS5_IJNS_12float_e4m3_tENS_13float_ue8m0_tEEEENS5_IJNS5_IJlSC_lEEENS4_6LayoutINS5_IJNS5_IJNS5_IJNSA_ILi32EEESB_EEEiEEESP_NS5_IJSC_iEEEEEENS5_IJNS5_IJNS5_IJNSA_ILi16EEESB_EEEiEEENS5_IJNS5_IJNSA_ILi0EEESC_EEENSA_ILi512EEEEEENS5_IJSV_iEEEEEEEEEEESK_S12_NS4_8TiledMMAINS4_8MMA_AtomIJNS4_27SM100_MMA_MXF8F6F4_2x1SM_SSISI_SI_fSJ_Li256ELi128ELNS4_4UMMA5MajorE0ELS17_0ELNS16_7ScaleInE0ELS18_0EEEEEENSM_INS5_IJSC_SC_SC_EEENS5_IJSV_SV_SV_EEEEENS5_IJNS4_10UnderscoreES1E_S1E_EEEEENS5_IJNS4_18SM100_TMA_2SM_LOADES1H_EEENS5_IJNS4_14ComposedLayoutINS4_7SwizzleILi3ELi4ELi3EEENS4_18smem_ptr_flag_bitsILi8EEENSM_INS5_IJNSA_ILi8EEESG_EEENS5_IJSG_SC_EEEEEEENSM_INS5_IJNS5_IJNS5_IJSO_SC_EEENS5_IJSN_SC_EEEEEESC_NS5_IJSB_SC_EEEEEENS5_IJNS5_IJNS5_IJST_SX_EEESW_EEESV_NS5_IJSC_SX_EEEEEEEEEEEvNS4_8identityENS5_IJNS4_28SM100_TMA_2SM_LOAD_MULTICASTES25_EEES23_vS24_EENS_8epilogue10collective18CollectiveEpilogueINS28_23Sm100TmaWarpSpecializedILi4ELi2ELi32ELb1ELb0EEEJNS5_IJSG_SG_SG_EEENS5_IJNSM_ISG_SC_EENSM_ISN_SC_EEEEENS_10bfloat16_tESL_S2H_SL_NS28_6fusion15FusionCallbacksIS2C_NS2I_17LinearCombinationIS2H_fS2H_fLNS_15FloatRoundStyleE2EEES2D_S2G_JEEENS4_5SM1004TMEM4LOAD26SM100_TMEM_LOAD_32dp32b32xENS4_13SM90_TMA_LOADENS1J_INS1K_ILi2ELi4ELi3EEENS1M_ILi16EEENSM_INS5_IJS1O_SN_EEES1U_EEEENS4_39AutoVectorizingCopyWithAssumedAlignmentILi128EEENS4_14SM90_TMA_STOREES2X_S2Z_S2Z_EEEvvEEEEvNT_6ParamsE)
        /*0008*/ 	.word	0x00000076


	//----- nvinfo : EIATTR_FRAME_SIZE
	.align		4
.L_19:
        /*000c*/ 	.byte	0x04, 0x11
        /*000e*/ 	.short	(.L_21 - .L_20)
	.align		4
.L_20:
        /*0010*/ 	.word	index@($__internal_2_$__cuda_sm10x_tcgen05_guardrail_trap_unallocated_columns_being_dealloced)
        /*0014*/ 	.word	0x00000000


	//----- nvinfo : EIATTR_FRAME_SIZE
	.align		4
.L_21:
        /*0018*/ 	.byte	0x04, 0x11
        /*001a*/ 	.short	(.L_23 - .L_22)
	.align		4
.L_22:
        /*001c*/ 	.word	index@($__internal_1_$__cuda_sm10x_tcgen05_guardrail_trap_phase_invalid_during_alloc)
        /*0020*/ 	.word	0x00000000


	//----- nvinfo : EIATTR_FRAME_SIZE
	.align		4
.L_23:
        /*0024*/ 	.byte	0x04, 0x11
        /*0026*/ 	.short	(.L_25 - .L_24)
	.align		4
.L_24:
        /*0028*/ 	.word	index@($__internal_0_$__cuda_sm10x_tcgen05_guardrail_trap_col_being_dealloced_not_returned_by_alloc)
        /*002c*/ 	.word	0x00000000


	//----- nvinfo : EIATTR_FRAME_SIZE
	.align		4
.L_25:
        /*0030*/ 	.byte	0x04, 0x11
        /*0032*/ 	.short	(.L_27 - .L_26)
	.align		4
.L_26:
        /*0034*/ 	.word	index@(_ZN7cutlass13device_kernelINS_4gemm6kernel13GemmUniversalIN4cute5tupleIJiiiiEEENS1_10collective13CollectiveMmaINS1_46MainloopSm100TmaUmmaWarpSpecializedBlockScaledILi7ELi2ELi2ENS5_IJNS4_1CILi4EEENSA_ILi1EEESC_EEEEENS5_IJNSA_ILi256EEENSA_ILi128EEESG_EEENS5_IJNS_12float_e4m3_tENS_13float_ue8m0_tEEEENS5_IJNS5_IJlSC_lEEENS4_6LayoutINS5_IJNS5_IJNS5_IJNSA_ILi32EEESB_EEEiEEESP_NS5_IJSC_iEEEEEENS5_IJNS5_IJNS5_IJNSA_ILi16EEESB_EEEiEEENS5_IJNS5_IJNSA_ILi0EEESC_EEENSA_ILi512EEEEEENS5_IJSV_iEEEEEEEEEEESK_S12_NS4_8TiledMMAINS4_8MMA_AtomIJNS4_27SM100_MMA_MXF8F6F4_2x1SM_SSISI_SI_fSJ_Li256ELi128ELNS4_4UMMA5MajorE0ELS17_0ELNS16_7ScaleInE0ELS18_0EEEEEENSM_INS5_IJSC_SC_SC_EEENS5_IJSV_SV_SV_EEEEENS5_IJNS4_10UnderscoreES1E_S1E_EEEEENS5_IJNS4_18SM100_TMA_2SM_LOADES1H_EEENS5_IJNS4_14ComposedLayoutINS4_7SwizzleILi3ELi4ELi3EEENS4_18smem_ptr_flag_bitsILi8EEENSM_INS5_IJNSA_ILi8EEESG_EEENS5_IJSG_SC_EEEEEEENSM_INS5_IJNS5_IJNS5_IJSO_SC_EEENS5_IJSN_SC_EEEEEESC_NS5_IJSB_SC_EEEEEENS5_IJNS5_IJNS5_IJST_SX_EEESW_EEESV_NS5_IJSC_SX_EEEEEEEEEEEvNS4_8identityENS5_IJNS4_28SM100_TMA_2SM_LOAD_MULTICASTES25_EEES23_vS24_EENS_8epilogue10collective18CollectiveEpilogueINS28_23Sm100TmaWarpSpecializedILi4ELi2ELi32ELb1ELb0EEEJNS5_IJSG_SG_SG_EEENS5_IJNSM_ISG_SC_EENSM_ISN_SC_EEEEENS_10bfloat16_tESL_S2H_SL_NS28_6fusion15FusionCallbacksIS2C_NS2I_17LinearCombinationIS2H_fS2H_fLNS_15FloatRoundStyleE2EEES2D_S2G_JEEENS4_5SM1004TMEM4LOAD26SM100_TMEM_LOAD_32dp32b32xENS4_13SM90_TMA_LOADENS1J_INS1K_ILi2ELi4ELi3EEENS1M_ILi16EEENSM_INS5_IJS1O_SN_EEES1U_EEEENS4_39AutoVectorizingCopyWithAssumedAlignmentILi128EEENS4_14SM90_TMA_STOREES2X_S2Z_S2Z_EEEvvEEEEvNT_6ParamsE)
        /*0038*/ 	.word	0x00000000


	//----- nvinfo : EIATTR_MIN_STACK_SIZE
	.align		4
.L_27:
        /*003c*/ 	.byte	0x04, 0x12
        /*003e*/ 	.short	(.L_29 - .L_28)
	.align		4
.L_28:
        /*0040*/ 	.word	index@(_ZN7cutlass13device_kernelINS_4gemm6kernel13GemmUniversalIN4cute5tupleIJiiiiEEENS1_10collective13CollectiveMmaINS1_46MainloopSm100TmaUmmaWarpSpecializedBlockScaledILi7ELi2ELi2ENS5_IJNS4_1CILi4EEENSA_ILi1EEESC_EEEEENS5_IJNSA_ILi256EEENSA_ILi128EEESG_EEENS5_IJNS_12float_e4m3_tENS_13float_ue8m0_tEEEENS5_IJNS5_IJlSC_lEEENS4_6LayoutINS5_IJNS5_IJNS5_IJNSA_ILi32EEESB_EEEiEEESP_NS5_IJSC_iEEEEEENS5_IJNS5_IJNS5_IJNSA_ILi16EEESB_EEEiEEENS5_IJNS5_IJNSA_ILi0EEESC_EEENSA_ILi512EEEEEENS5_IJSV_iEEEEEEEEEEESK_S12_NS4_8TiledMMAINS4_8MMA_AtomIJNS4_27SM100_MMA_MXF8F6F4_2x1SM_SSISI_SI_fSJ_Li256ELi128ELNS4_4UMMA5MajorE0ELS17_0ELNS16_7ScaleInE0ELS18_0EEEEEENSM_INS5_IJSC_SC_SC_EEENS5_IJSV_SV_SV_EEEEENS5_IJNS4_10UnderscoreES1E_S1E_EEEEENS5_IJNS4_18SM100_TMA_2SM_LOADES1H_EEENS5_IJNS4_14ComposedLayoutINS4_7SwizzleILi3ELi4ELi3EEENS4_18smem_ptr_flag_bitsILi8EEENSM_INS5_IJNSA_ILi8EEESG_EEENS5_IJSG_SC_EEEEEEENSM_INS5_IJNS5_IJNS5_IJSO_SC_EEENS5_IJSN_SC_EEEEEESC_NS5_IJSB_SC_EEEEEENS5_IJNS5_IJNS5_IJST_SX_EEESW_EEESV_NS5_IJSC_SX_EEEEEEEEEEEvNS4_8identityENS5_IJNS4_28SM100_TMA_2SM_LOAD_MULTICASTES25_EEES23_vS24_EENS_8epilogue10collective18CollectiveEpilogueINS28_23Sm100TmaWarpSpecializedILi4ELi2ELi32ELb1ELb0EEEJNS5_IJSG_SG_SG_EEENS5_IJNSM_ISG_SC_EENSM_ISN_SC_EEEEENS_10bfloat16_tESL_S2H_SL_NS28_6fusion15FusionCallbacksIS2C_NS2I_17LinearCombinationIS2H_fS2H_fLNS_15FloatRoundStyleE2EEES2D_S2G_JEEENS4_5SM1004TMEM4LOAD26SM100_TMEM_LOAD_32dp32b32xENS4_13SM90_TMA_LOADENS1J_INS1K_ILi2ELi4ELi3EEENS1M_ILi16EEENSM_INS5_IJS1O_SN_EEES1U_EEEENS4_39AutoVectorizingCopyWithAssumedAlignmentILi128EEENS4_14SM90_TMA_STOREES2X_S2Z_S2Z_EEEvvEEEEvNT_6ParamsE)
        /*0044*/ 	.word	0x00000000
.L_29:


//--------------------- .nv.compat                --------------------------
	.section	.nv.compat,"",@"SHT_CUDA_COMPAT_INFO"
	.align	4
        /*0000*/ 	.byte	0x02, 0x09, 0x01, 0x00, 0x02, 0x02, 0x02, 0x00, 0x02, 0x05, 0x05, 0x00, 0x03, 0x07, 0x01, 0x01
        /*0010*/ 	.byte	0x02, 0x03, 0x01, 0x00, 0x02, 0x06, 0x01, 0x00, 0x04, 0x0b, 0x08, 0x00, 0x09, 0x00, 0x00, 0x00
        /*0020*/ 	.byte	0x00, 0x00, 0x00, 0x00


//--------------------- .nv.info._ZN7cutlass13device_kernelINS_4gemm6kernel13GemmUniversalIN4cute5tupleIJiiiiEEENS1_10collective13CollectiveMmaINS1_46MainloopSm100TmaUmmaWarpSpecializedBlockScaledILi7ELi2ELi2ENS5_IJNS4_1CILi4EEENSA_ILi1EEESC_EEEEENS5_IJNSA_ILi256EEENSA_ILi128EEESG_EEENS5_IJNS_12float_e4m3_tENS_13float_ue8m0_tEEEENS5_IJNS5_IJlSC_lEEENS4_6LayoutINS5_IJNS5_IJNS5_IJNSA_ILi32EEESB_EEEiEEESP_NS5_IJSC_iEEEEEENS5_IJNS5_IJNS5_IJNSA_ILi16EEESB_EEEiEEENS5_IJNS5_IJNSA_ILi0EEESC_EEENSA_ILi512EEEEEENS5_IJSV_iEEEEEEEEEEESK_S12_NS4_8TiledMMAINS4_8MMA_AtomIJNS4_27SM100_MMA_MXF8F6F4_2x1SM_SSISI_SI_fSJ_Li256ELi128ELNS4_4UMMA5MajorE0ELS17_0ELNS16_7ScaleInE0ELS18_0EEEEEENSM_INS5_IJSC_SC_SC_EEENS5_IJSV_SV_SV_EEEEENS5_IJNS4_10UnderscoreES1E_S1E_EEEEENS5_IJNS4_18SM100_TMA_2SM_LOADES1H_EEENS5_IJNS4_14ComposedLayoutINS4_7SwizzleILi3ELi4ELi3EEENS4_18smem_ptr_flag_bitsILi8EEENSM_INS5_IJNSA_ILi8EEESG_EEENS5_IJSG_SC_EEEEEEENSM_INS5_IJNS5_IJNS5_IJSO_SC_EEENS5_IJSN_SC_EEEEEESC_NS5_IJSB_SC_EEEEEENS5_IJNS5_IJNS5_IJST_SX_EEESW_EEESV_NS5_IJSC_SX_EEEEEEEEEEEvNS4_8identityENS5_IJNS4_28SM100_TMA_2SM_LOAD_MULTICASTES25_EEES23_vS24_EENS_8epilogue10collective18CollectiveEpilogueINS28_23Sm100TmaWarpSpecializedILi4ELi2ELi32ELb1ELb0EEEJNS5_IJSG_SG_SG_EEENS5_IJNSM_ISG_SC_EENSM_ISN_SC_EEEEENS_10bfloat16_tESL_S2H_SL_NS28_6fusion15FusionCallbacksIS2C_NS2I_17LinearCombinationIS2H_fS2H_fLNS_15FloatRoundStyleE2EEES2D_S2G_JEEENS4_5SM1004TMEM4LOAD26SM100_TMEM_LOAD_32dp32b32xENS4_13SM90_TMA_LOADENS1J_INS1K_ILi2ELi4ELi3EEENS1M_ILi16EEENSM_INS5_IJS1O_SN_EEES1U_EEEENS4_39AutoVectorizingCopyWithAssumedAlignmentILi128EEENS4_14SM90_TMA_STOREES2X_S2Z_S2Z_EEEvvEEEEvNT_6ParamsE --------------------------
	.section	.nv.info._ZN7cutlass13device_kernelINS_4gemm6kernel13GemmUniversalIN4cute5tupleIJiiiiEEENS1_10collective13CollectiveMmaINS1_46MainloopSm100TmaUmmaWarpSpecializedBlockScaledILi7ELi2ELi2ENS5_IJNS4_1CILi4EEENSA_ILi1EEESC_EEEEENS5_IJNSA_ILi256EEENSA_ILi128EEESG_EEENS5_IJNS_12float_e4m3_tENS_13float_ue8m0_tEEEENS5_IJNS5_IJlSC_lEEENS4_6LayoutINS5_IJNS5_IJNS5_IJNSA_ILi32EEESB_EEEiEEESP_NS5_IJSC_iEEEEEENS5_IJNS5_IJNS5_IJNSA_ILi16EEESB_EEEiEEENS5_IJNS5_IJNSA_ILi0EEESC_EEENSA_ILi512EEEEEENS5_IJSV_iEEEEEEEEEEESK_S12_NS4_8TiledMMAINS4_8MMA_AtomIJNS4_27SM100_MMA_MXF8F6F4_2x1SM_SSISI_SI_fSJ_Li256ELi128ELNS4_4UMMA5MajorE0ELS17_0ELNS16_7ScaleInE0ELS18_0EEEEEENSM_INS5_IJSC_SC_SC_EEENS5_IJSV_SV_SV_EEEEENS5_IJNS4_10UnderscoreES1E_S1E_EEEEENS5_IJNS4_18SM100_TMA_2SM_LOADES1H_EEENS5_IJNS4_14ComposedLayoutINS4_7SwizzleILi3ELi4ELi3EEENS4_18smem_ptr_flag_bitsILi8EEENSM_INS5_IJNSA_ILi8EEESG_EEENS5_IJSG_SC_EEEEEEENSM_INS5_IJNS5_IJNS5_IJSO_SC_EEENS5_IJSN_SC_EEEEEESC_NS5_IJSB_SC_EEEEEENS5_IJNS5_IJNS5_IJST_SX_EEESW_EEESV_NS5_IJSC_SX_EEEEEEEEEEEvNS4_8identityENS5_IJNS4_28SM100_TMA_2SM_LOAD_MULTICASTES25_EEES23_vS24_EENS_8epilogue10collective18CollectiveEpilogueINS28_23Sm100TmaWarpSpecializedILi4ELi2ELi32ELb1ELb0EEEJNS5_IJSG_SG_SG_EEENS5_IJNSM_ISG_SC_EENSM_ISN_SC_EEEEENS_10bfloat16_tESL_S2H_SL_NS28_6fusion15FusionCallbacksIS2C_NS2I_17LinearCombinationIS2H_fS2H_fLNS_15FloatRoundStyleE2EEES2D_S2G_JEEENS4_5SM1004TMEM4LOAD26SM100_TMEM_LOAD_32dp32b32xENS4_13SM90_TMA_LOADENS1J_INS1K_ILi2ELi4ELi3EEENS1M_ILi16EEENSM_INS5_IJS1O_SN_EEES1U_EEEENS4_39AutoVectorizingCopyWithAssumedAlignmentILi128EEENS4_14SM90_TMA_STOREES2X_S2Z_S2Z_EEEvvEEEEvNT_6ParamsE,"",@"SHT_CUDA_INFO"
	.sectionflags	@""
	.align	4


	//----- nvinfo : EIATTR_CUDA_API_VERSION
	.align		4
        /*0000*/ 	.byte	0x04, 0x37
        /*0002*/ 	.short	(.L_31 - .L_30)
.L_30:
        /*0004*/ 	.word	0x00000082


	//----- nvinfo : EIATTR_KPARAM_INFO
	.align		4
.L_31:
        /*0008*/ 	.byte	0x04, 0x17
        /*000a*/ 	.short	(.L_33 - .L_32)
.L_32:
        /*000c*/ 	.word	0x00000000
        /*0010*/ 	.short	0x0000
        /*0012*/ 	.short	0x0000
        /*0014*/ 	.byte	0x00, 0xf0, 0x01, 0x30


	//----- nvinfo : EIATTR_AT_ENTRY_FRAGMENTS
	.align		4
.L_33:
        /*0018*/ 	.byte	0x04, 0x4f
        /*001a*/ 	.short	(.L_35 - .L_34)


	//   ....[0]....
.L_34:
        /*001c*/ 	.word	0x00000007


	//----- nvinfo : EIATTR_RESERVED_SMEM_USED
	.align		4
.L_35:
        /*0020*/ 	.byte	0x01, 0x41
	.zero		2


	//----- nvinfo : EIATTR_SPARSE_MMA_MASK
	.align		4
        /*0024*/ 	.byte	0x03, 0x50
        /*0026*/ 	.short	0x0000


	//----- nvinfo : EIATTR_TCGEN05_2CTA_USED
	.align		4
        /*0028*/ 	.byte	0x01, 0x52
	.zero		2


	//----- nvinfo : EIATTR_MAXREG_COUNT
	.align		4
        /*002c*/ 	.byte	0x03, 0x1b
        /*002e*/ 	.short	0x00ff


	//----- nvinfo : EIATTR_NUM_BARRIERS
	.align		4
        /*0030*/ 	.byte	0x02, 0x4c
        /*0032*/ 	.byte	0x07
	.zero		1


	//----- nvinfo : EIATTR_EXTERNS
	.align		4
        /*0034*/ 	.byte	0x04, 0x0f
        /*0036*/ 	.short	(.L_37 - .L_36)


	//   ....[0]....
	.align		4
.L_36:
        /*0038*/ 	.word	index@(__assertfail)


	//----- nvinfo : EIATTR_MERCURY_ISA_VERSION
	.align		4
.L_37:
        /*003c*/ 	.byte	0x03, 0x5f
        /*003e*/ 	.short	0x0101


	//----- nvinfo : EIATTR_INT_WARP_WIDE_INSTR_OFFSETS
	.align		4
        /*0040*/ 	.byte	0x04, 0x31
        /*0042*/ 	.short	(.L_39 - .L_38)


	//   ....[0]....
.L_38:
        /*0044*/ 	.word	0x00000e60


	//   ....[1]....
        /*0048*/ 	.word	0x00000f10


	//   ....[2]....
        /*004c*/ 	.word	0x00004a40


	//   ....[3]....
        /*0050*/ 	.word	0x00004a60


	//   ....[4]....
        /*0054*/ 	.word	0x00004a90


	//   ....[5]....
        /*0058*/ 	.word	0x00005690


	//   ....[6]....
        /*005c*/ 	.word	0x000056f0


	//   ....[7]....
        /*0060*/ 	.word	0x000057d0


	//   ....[8]....
        /*0064*/ 	.word	0x00005850


	//   ....[9]....
        /*0068*/ 	.word	0x00005940


	//   ....[10]....
        /*006c*/ 	.word	0x000059d0


	//   ....[11]....
        /*0070*/ 	.word	0x00005ac0


	//   ....[12]....
        /*0074*/ 	.word	0x00005b70


	//----- nvinfo : EIATTR_COOP_GROUP_MASK_REGIDS
	.align		4
.L_39:
        /*0078*/ 	.byte	0x04, 0x29
        /*007a*/ 	.short	(.L_41 - .L_40)


	//   ....[0]....
.L_40:
        /*007c*/ 	.word	0xffffffff


	//   ....[1]....
        /*0080*/ 	.word	0xffffffff


	//   ....[2]....
        /*0084*/ 	.word	0xffffffff


	//   ....[3]....
        /*0088*/ 	.word	0xffffffff


	//   ....[4]....
        /*008c*/ 	.word	0xffffffff


	//   ....[5]....
        /*0090*/ 	.word	0xffffffff


	//   ....[6]....
        /*0094*/ 	.word	0xffffffff


	//   ....[7]....
        /*0098*/ 	.word	0xffffffff


	//   ....[8]....
        /*009c*/ 	.word	0xffffffff


	//   ....[9]....
        /*00a0*/ 	.word	0xffffffff


	//   ....[10]....
        /*00a4*/ 	.word	0xffffffff


	//   ....[11]....
        /*00a8*/ 	.word	0xffffffff


	//   ....[12]....
        /*00ac*/ 	.word	0xffffffff


	//   ....[13]....
        /*00b0*/ 	.word	0xffffffff


	//----- nvinfo : EIATTR_COOP_GROUP_INSTR_OFFSETS
	.align		4
.L_41:
        /*00b4*/ 	.byte	0x04, 0x28
        /*00b6*/ 	.short	(.L_43 - .L_42)


	//   ....[0]....
.L_42:
        /*00b8*/ 	.word	0x000000b0


	//   ....[1]....
        /*00bc*/ 	.word	0x00000580


	//   ....[2]....
        /*00c0*/ 	.word	0x000007b0


	//   ....[3]....
        /*00c4*/ 	.word	0x00000950


	//   ....[4]....
        /*00c8*/ 	.word	0x00000a50


	//   ....[5]....
        /*00cc*/ 	.word	0x00000bc0


	//   ....[6]....
        /*00d0*/ 	.word	0x00000d20


	//   ....[7]....
        /*00d4*/ 	.word	0x00000f80


	//   ....[8]....
        /*00d8*/ 	.word	0x000025f0


	//   ....[9]....
        /*00dc*/ 	.word	0x00003690


	//   ....[10]....
        /*00e0*/ 	.word	0x00003b60


	//   ....[11]....
        /*00e4*/ 	.word	0x00003b90


	//   ....[12]....
        /*00e8*/ 	.word	0x00004940


	//   ....[13]....
        /*00ec*/ 	.word	0x00004b50


	//----- nvinfo : EIATTR_VRC_CTA_INIT_COUNT
	.align		4
.L_43:
        /*00f0*/ 	.byte	0x02, 0x4a
        /*00f2*/ 	.byte	0x80
	.zero		1


	//----- nvinfo : EIATTR_SYSCALL_OFFSETS
	.align		4
        /*00f4*/ 	.byte	0x04, 0x46
        /*00f6*/ 	.short	(.L_45 - .L_44)


	//   ....[0]....
.L_44:
        /*00f8*/ 	.word	0x000067d0


	//   ....[1]....
        /*00fc*/ 	.word	0x000068c0


	//   ....[2]....
        /*0100*/ 	.word	0x00007060


	//   ....[3]....
        /*0104*/ 	.word	0x00007ce0


	//   ....[4]....
        /*0108*/ 	.word	0x00008940


	//   ....[5]....
        /*010c*/ 	.word	0x00009590


	//----- nvinfo : EIATTR_MBARRIER_INSTR_OFFSETS
	.align		4
.L_45:
        /*0110*/ 	.byte	0x04, 0x39
        /*0112*/ 	.short	(.L_47 - .L_46)


	//   ....[0]....
.L_46:
        /*0114*/ 	.word	0x000006c0
        /*0118*/ 	.word	0x000000ff
        /*011c*/ 	.word	0x00000000
        /*0120*/ 	.short	0x0100
        /*0122*/ 	.byte	0x04
	.zero		1


	//   ....[1]....
        /*0124*/ 	.word	0x000006d0
        /*0128*/ 	.word	0x000000ff
        /*012c*/ 	.word	0x00000038
        /*0130*/ 	.short	0x0100
        /*0132*/ 	.byte	0x04
	.zero		1


	//   ....[2]....
        /*0134*/ 	.word	0x000006e0
        /*0138*/ 	.word	0x000000ff
        /*013c*/ 	.word	0x00000008
        /*0140*/ 	.short	0x0100
        /*0142*/ 	.byte	0x04
	.zero		1


	//   ....[3]....
        /*0144*/ 	.word	0x000006f0
        /*0148*/ 	.word	0x000000ff
        /*014c*/ 	.word	0x00000040
        /*0150*/ 	.short	0x0100
        /*0152*/ 	.byte	0x04
	.zero		1


	//   ....[4]....
        /*0154*/ 	.word	0x00000700
        /*0158*/ 	.word	0x000000ff
        /*015c*/ 	.word	0x00000010
        /*0160*/ 	.short	0x0100
        /*0162*/ 	.byte	0x04
	.zero		1


	//   ....[5]....
        /*0164*/ 	.word	0x00000710
        /*0168*/ 	.word	0x000000ff
        /*016c*/ 	.word	0x00000048
        /*0170*/ 	.short	0x0100
        /*0172*/ 	.byte	0x04
	.zero		1


	//   ....[6]....
        /*0174*/ 	.word	0x00000720
        /*0178*/ 	.word	0x000000ff
        /*017c*/ 	.word	0x00000018
        /*0180*/ 	.short	0x0100
        /*0182*/ 	.byte	0x04
	.zero		1


	//   ....[7]....
        /*0184*/ 	.word	0x00000730
        /*0188*/ 	.word	0x000000ff
        /*018c*/ 	.word	0x00000050
        /*0190*/ 	.short	0x0100
        /*0192*/ 	.byte	0x04
	.zero		1


	//   ....[8]....
        /*0194*/ 	.word	0x00000740
        /*0198*/ 	.word	0x000000ff
        /*019c*/ 	.word	0x00000020
        /*01a0*/ 	.short	0x0100
        /*01a2*/ 	.byte	0x04
	.zero		1


	//   ....[9]....
        /*01a4*/ 	.word	0x00000750
        /*01a8*/ 	.word	0x000000ff
        /*01ac*/ 	.word	0x00000058
        /*01b0*/ 	.short	0x0100
        /*01b2*/ 	.byte	0x04
	.zero		1


	//   ....[10]....
        /*01b4*/ 	.word	0x00000760
        /*01b8*/ 	.word	0x000000ff
        /*01bc*/ 	.word	0x00000028
        /*01c0*/ 	.short	0x0100
        /*01c2*/ 	.byte	0x04
	.zero		1


	//   ....[11]....
        /*01c4*/ 	.word	0x00000770
        /*01c8*/ 	.word	0x000000ff
        /*01cc*/ 	.word	0x00000060
        /*01d0*/ 	.short	0x0100
        /*01d2*/ 	.byte	0x04
	.zero		1


	//   ....[12]....
        /*01d4*/ 	.word	0x00000780
        /*01d8*/ 	.word	0x000000ff
        /*01dc*/ 	.word	0x00000030
        /*01e0*/ 	.short	0x0100
        /*01e2*/ 	.byte	0x04
	.zero		1


	//   ....[13]....
        /*01e4*/ 	.word	0x00000790
        /*01e8*/ 	.word	0x000000ff
        /*01ec*/ 	.word	0x00000068
        /*01f0*/ 	.short	0x0100
        /*01f2*/ 	.byte	0x04
	.zero		1


	//   ....[14]....
        /*01f4*/ 	.word	0x000008c0
        /*01f8*/ 	.word	0x000000ff
        /*01fc*/ 	.word	0x00000070
        /*0200*/ 	.short	0x0100
        /*0202*/ 	.byte	0x04
	.zero		1


	//   ....[15]....
        /*0204*/ 	.word	0x000008d0
        /*0208*/ 	.word	0x000000ff
        /*020c*/ 	.word	0x00000090
        /*0210*/ 	.short	0x0100
        /*0212*/ 	.byte	0x04
	.zero		1


	//   ....[16]....
        /*0214*/ 	.word	0x000008e0
        /*0218*/ 	.word	0x000000ff
        /*021c*/ 	.word	0x00000078
        /*0220*/ 	.short	0x0100
        /*0222*/ 	.byte	0x04
	.zero		1


	//   ....[17]....
        /*0224*/ 	.word	0x000008f0
        /*0228*/ 	.word	0x000000ff
        /*022c*/ 	.word	0x00000098
        /*0230*/ 	.short	0x0100
        /*0232*/ 	.byte	0x04
	.zero		1


	//   ....[18]....
        /*0234*/ 	.word	0x00000900
        /*0238*/ 	.word	0x000000ff
        /*023c*/ 	.word	0x00000080
        /*0240*/ 	.short	0x0100
        /*0242*/ 	.byte	0x04
	.zero		1


	//   ....[19]....
        /*0244*/ 	.word	0x00000910
        /*0248*/ 	.word	0x000000ff
        /*024c*/ 	.word	0x000000a0
        /*0250*/ 	.short	0x0100
        /*0252*/ 	.byte	0x04
	.zero		1


	//   ....[20]....
        /*0254*/ 	.word	0x00000920
        /*0258*/ 	.word	0x000000ff
        /*025c*/ 	.word	0x00000088
        /*0260*/ 	.short	0x0100
        /*0262*/ 	.byte	0x04
	.zero		1


	//   ....[21]....
        /*0264*/ 	.word	0x00000930
        /*0268*/ 	.word	0x000000ff
        /*026c*/ 	.word	0x000000a8
        /*0270*/ 	.short	0x0100
        /*0272*/ 	.byte	0x04
	.zero		1


	//   ....[22]....
        /*0274*/ 	.word	0x00000a20
        /*0278*/ 	.word	0x000000ff
        /*027c*/ 	.word	0x000000b0
        /*0280*/ 	.short	0x0100
        /*0282*/ 	.byte	0x06
	.zero		1


	//   ....[23]....
        /*0284*/ 	.word	0x00000a30
        /*0288*/ 	.word	0x000000ff
        /*028c*/ 	.word	0x000000b8
        /*0290*/ 	.short	0x0100
        /*0292*/ 	.byte	0x06
	.zero		1


	//   ....[24]....
        /*0294*/ 	.word	0x00000b70
        /*0298*/ 	.word	0x000000ff
        /*029c*/ 	.word	0x000000c0
        /*02a0*/ 	.short	0x0100
        /*02a2*/ 	.byte	0x06
	.zero		1


	//   ....[25]....
        /*02a4*/ 	.word	0x00000b80
        /*02a8*/ 	.word	0x000000ff
        /*02ac*/ 	.word	0x000000d0
        /*02b0*/ 	.short	0x0100
        /*02b2*/ 	.byte	0x06
	.zero		1


	//   ....[26]....
        /*02b4*/ 	.word	0x00000b90
        /*02b8*/ 	.word	0x000000ff
        /*02bc*/ 	.word	0x000000c8
        /*02c0*/ 	.short	0x0100
        /*02c2*/ 	.byte	0x06
	.zero		1


	//   ....[27]....
        /*02c4*/ 	.word	0x00000ba0
        /*02c8*/ 	.word	0x000000ff
        /*02cc*/ 	.word	0x000000d8
        /*02d0*/ 	.short	0x0100
        /*02d2*/ 	.byte	0x06
	.zero		1


	//   ....[28]....
        /*02d4*/ 	.word	0x00000cd0
        /*02d8*/ 	.word	0x000000ff
        /*02dc*/ 	.word	0x000000e0
        /*02e0*/ 	.short	0x0100
        /*02e2*/ 	.byte	0x04
	.zero		1


	//   ....[29]....
        /*02e4*/ 	.word	0x00000ce0
        /*02e8*/ 	.word	0x000000ff
        /*02ec*/ 	.word	0x000000f0
        /*02f0*/ 	.short	0x0100
        /*02f2*/ 	.byte	0x04
	.zero		1


	//   ....[30]....
        /*02f4*/ 	.word	0x00000cf0
        /*02f8*/ 	.word	0x000000ff
        /*02fc*/ 	.word	0x000000e8
        /*0300*/ 	.short	0x0100
        /*0302*/ 	.byte	0x04
	.zero		1


	//   ....[31]....
        /*0304*/ 	.word	0x00000d00
        /*0308*/ 	.word	0x000000ff
        /*030c*/ 	.word	0x000000f8
        /*0310*/ 	.short	0x0100
        /*0312*/ 	.byte	0x04
	.zero		1


	//   ....[32]....
        /*0314*/ 	.word	0x00000e00
        /*0318*/ 	.word	0x000000ff
        /*031c*/ 	.word	0x00000100
        /*0320*/ 	.short	0x0100
        /*0322*/ 	.byte	0x04
	.zero		1


	//   ....[33]....
        /*0324*/ 	.word	0x00000e10
        /*0328*/ 	.word	0x000000ff
        /*032c*/ 	.word	0x00000110
        /*0330*/ 	.short	0x0100
        /*0332*/ 	.byte	0x04
	.zero		1


	//   ....[34]....
        /*0334*/ 	.word	0x00000e20
        /*0338*/ 	.word	0x000000ff
        /*033c*/ 	.word	0x00000108
        /*0340*/ 	.short	0x0100
        /*0342*/ 	.byte	0x04
	.zero		1


	//   ....[35]....
        /*0344*/ 	.word	0x00000e30
        /*0348*/ 	.word	0x000000ff
        /*034c*/ 	.word	0x00000118
        /*0350*/ 	.short	0x0100
        /*0352*/ 	.byte	0x04
	.zero		1


	//   ....[36]....
        /*0354*/ 	.word	0x00000f30
        /*0358*/ 	.word	0x000000ff
        /*035c*/ 	.word	0x00000120
        /*0360*/ 	.short	0x0100
        /*0362*/ 	.byte	0x06
	.zero		1


	//   ....[37]....
        /*0364*/ 	.word	0x00001b50
        /*0368*/ 	.word	0x00000000
        /*036c*/ 	.word	0x00000110
        /*0370*/ 	.short	0x010a
        /*0372*/ 	.byte	0xff
	.zero		1


	//   ....[38]....
        /*0374*/ 	.word	0x00001b70
        /*0378*/ 	.word	0x00000000
        /*037c*/ 	.word	0x00000100
        /*0380*/ 	.short	0x0101
        /*0382*/ 	.byte	0xff
	.zero		1


	//   ....[39]....
        /*0384*/ 	.word	0x00001c10
        /*0388*/ 	.word	0x000000ff
        /*038c*/ 	.word	0x00000038
        /*0390*/ 	.short	0x010a
        /*0392*/ 	.byte	0x04
	.zero		1


	//   ....[40]....
        /*0394*/ 	.word	0x00001d20
        /*0398*/ 	.word	0x000000ff
        /*039c*/ 	.word	0x00000038
        /*03a0*/ 	.short	0x010a
        /*03a2*/ 	.byte	0x05
	.zero		1


	//   ....[41]....
        /*03a4*/ 	.word	0x00001e90
        /*03a8*/ 	.word	0x000000ff
        /*03ac*/ 	.word	0x00000038
        /*03b0*/ 	.short	0x010a
        /*03b2*/ 	.byte	0x06
	.zero		1


	//   ....[42]....
        /*03b4*/ 	.word	0x00002150
        /*03b8*/ 	.word	0x000000ff
        /*03bc*/ 	.word	0x000000b8
        /*03c0*/ 	.short	0x0101
        /*03c2*/ 	.byte	0x07
	.zero		1


	//   ....[43]....
        /*03c4*/ 	.word	0x00002170
        /*03c8*/ 	.word	0x000000ff
        /*03cc*/ 	.word	0x00000038
        /*03d0*/ 	.short	0x010a
        /*03d2*/ 	.byte	0x04
	.zero		1


	//   ....[44]....
        /*03d4*/ 	.word	0x000021f0
        /*03d8*/ 	.word	0x000000ff
        /*03dc*/ 	.word	0x00000038
        /*03e0*/ 	.short	0x010a
        /*03e2*/ 	.byte	0x06
	.zero		1


	//   ....[45]....
        /*03e4*/ 	.word	0x00002330
        /*03e8*/ 	.word	0x000000ff
        /*03ec*/ 	.word	0x00000038
        /*03f0*/ 	.short	0x010a
        /*03f2*/ 	.byte	0x04
	.zero		1


	//   ....[46]....
        /*03f4*/ 	.word	0x00002620
        /*03f8*/ 	.word	0x00000003
        /*03fc*/ 	.word	0x000000c0
        /*0400*/ 	.short	0x010a
        /*0402*/ 	.byte	0xff
	.zero		1


	//   ....[47]....
        /*0404*/ 	.word	0x00002770
        /*0408*/ 	.word	0x00000000
        /*040c*/ 	.word	0x00000000
        /*0410*/ 	.short	0x0101
        /*0412*/ 	.byte	0xff
	.zero		1


	//   ....[48]....
        /*0414*/ 	.word	0x00002d30
        /*0418*/ 	.word	0x000000ff
        /*041c*/ 	.word	0x00000000
        /*0420*/ 	.short	0x010a
        /*0422*/ 	.byte	0x04
	.zero		1


	//   ....[49]....
        /*0424*/ 	.word	0x00002dc0
        /*0428*/ 	.word	0x000000ff
        /*042c*/ 	.word	0x00000000
        /*0430*/ 	.short	0x010a
        /*0432*/ 	.byte	0x05
	.zero		1


	//   ....[50]....
        /*0434*/ 	.word	0x00002e50
        /*0438*/ 	.word	0x000000ff
        /*043c*/ 	.word	0x00000000
        /*0440*/ 	.short	0x010a
        /*0442*/ 	.byte	0x05
	.zero		1


	//   ....[51]....
        /*0444*/ 	.word	0x00002ee0
        /*0448*/ 	.word	0x000000ff
        /*044c*/ 	.word	0x00000000
        /*0450*/ 	.short	0x010a
        /*0452*/ 	.byte	0x05
	.zero		1


	//   ....[52]....
        /*0454*/ 	.word	0x00002f70
        /*0458*/ 	.word	0x000000ff
        /*045c*/ 	.word	0x00000000
        /*0460*/ 	.short	0x010a
        /*0462*/ 	.byte	0x05
	.zero		1


	//   ....[53]....
        /*0464*/ 	.word	0x00003000
        /*0468*/ 	.word	0x000000ff
        /*046c*/ 	.word	0x00000000
        /*0470*/ 	.short	0x010a
        /*0472*/ 	.byte	0x05
	.zero		1


	//   ....[54]....
        /*0474*/ 	.word	0x000030a0
        /*0478*/ 	.word	0x00000000
        /*047c*/ 	.word	0x00000000
        /*0480*/ 	.short	0x010a
        /*0482*/ 	.byte	0xff
	.zero		1


	//   ....[55]....
        /*0484*/ 	.word	0x000031e0
        /*0488*/ 	.word	0x00000000
        /*048c*/ 	.word	0x00000100
        /*0490*/ 	.short	0x010a
        /*0492*/ 	.byte	0xff
	.zero		1


	//   ....[56]....
        /*0494*/ 	.word	0x00003250
        /*0498*/ 	.word	0x00000004
        /*049c*/ 	.word	0x00000000
        /*04a0*/ 	.short	0x0101
        /*04a2*/ 	.byte	0xff
	.zero		1


	//   ....[57]....
        /*04a4*/ 	.word	0x00003270
        /*04a8*/ 	.word	0x000000ff
        /*04ac*/ 	.word	0x000000d0
        /*04b0*/ 	.short	0x010a
        /*04b2*/ 	.byte	0x04
	.zero		1


	//   ....[58]....
        /*04b4*/ 	.word	0x00003390
        /*04b8*/ 	.word	0x00000000
        /*04bc*/ 	.word	0x000000c0
        /*04c0*/ 	.short	0x010a
        /*04c2*/ 	.byte	0xff
	.zero		1


	//   ....[59]....
        /*04c4*/ 	.word	0x00003490
        /*04c8*/ 	.word	0x00000000
        /*04cc*/ 	.word	0x00000000
        /*04d0*/ 	.short	0x0101
        /*04d2*/ 	.byte	0xff
	.zero		1


	//   ....[60]....
        /*04d4*/ 	.word	0x00003520
        /*04d8*/ 	.word	0x000000ff
        /*04dc*/ 	.word	0x000000d0
        /*04e0*/ 	.short	0x0106
        /*04e2*/ 	.byte	0x04
	.zero		1


	//   ....[61]....
        /*04e4*/ 	.word	0x00003540
        /*04e8*/ 	.word	0x000000ff
        /*04ec*/ 	.word	0x000000d0
        /*04f0*/ 	.short	0x010a
        /*04f2*/ 	.byte	0x04
	.zero		1


	//   ....[62]....
        /*04f4*/ 	.word	0x000035d0
        /*04f8*/ 	.word	0x000000ff
        /*04fc*/ 	.word	0x000000d0
        /*0500*/ 	.short	0x0106
        /*0502*/ 	.byte	0x07
	.zero		1


	//   ....[63]....
        /*0504*/ 	.word	0x00003610
        /*0508*/ 	.word	0x00000000
        /*050c*/ 	.word	0x000000d0
        /*0510*/ 	.short	0x010a
        /*0512*/ 	.byte	0xff
	.zero		1


	//   ....[64]....
        /*0514*/ 	.word	0x00003860
        /*0518*/ 	.word	0x000000ff
        /*051c*/ 	.word	0x00000008
        /*0520*/ 	.short	0x010a
        /*0522*/ 	.byte	0x05
	.zero		1


	//   ....[65]....
        /*0524*/ 	.word	0x00003880
        /*0528*/ 	.word	0x000000ff
        /*052c*/ 	.word	0x00000008
        /*0530*/ 	.short	0x010a
        /*0532*/ 	.byte	0x05
	.zero		1


	//   ....[66]....
        /*0534*/ 	.word	0x00003a10
        /*0538*/ 	.word	0x000000ff
        /*053c*/ 	.word	0x00000008
        /*0540*/ 	.short	0x010a
        /*0542*/ 	.byte	0x05
	.zero		1


	//   ....[67]....
        /*0544*/ 	.word	0x00003a30
        /*0548*/ 	.word	0x000000ff
        /*054c*/ 	.word	0x00000008
        /*0550*/ 	.short	0x010a
        /*0552*/ 	.byte	0x05
	.zero		1


	//   ....[68]....
        /*0554*/ 	.word	0x00003af0
        /*0558*/ 	.word	0x000000ff
        /*055c*/ 	.word	0x00000000
        /*0560*/ 	.short	0x0101
        /*0562*/ 	.byte	0x04
	.zero		1


	//   ....[69]....
        /*0564*/ 	.word	0x00004070
        /*0568*/ 	.word	0x00000000
        /*056c*/ 	.word	0x000000c0
        /*0570*/ 	.short	0x010a
        /*0572*/ 	.byte	0xff
	.zero		1


	//   ....[70]....
        /*0574*/ 	.word	0x00004130
        /*0578*/ 	.word	0x00000000
        /*057c*/ 	.word	0x00000000
        /*0580*/ 	.short	0x0101
        /*0582*/ 	.byte	0xff
	.zero		1


	//   ....[71]....
        /*0584*/ 	.word	0x000041f0
        /*0588*/ 	.word	0x000000ff
        /*058c*/ 	.word	0x00000000
        /*0590*/ 	.short	0x010a
        /*0592*/ 	.byte	0x04
	.zero		1


	//   ....[72]....
        /*0594*/ 	.word	0x00004200
        /*0598*/ 	.word	0x000000ff
        /*059c*/ 	.word	0x000000f0
        /*05a0*/ 	.short	0x010a
        /*05a2*/ 	.byte	0x38
	.zero		1


	//   ....[73]....
        /*05a4*/ 	.word	0x000042b0
        /*05a8*/ 	.word	0x000000ff
        /*05ac*/ 	.word	0x00000000
        /*05b0*/ 	.short	0x010a
        /*05b2*/ 	.byte	0x07
	.zero		1


	//   ....[74]....
        /*05b4*/ 	.word	0x000043e0
        /*05b8*/ 	.word	0x000000ff
        /*05bc*/ 	.word	0x00000000
        /*05c0*/ 	.short	0x010a
        /*05c2*/ 	.byte	0x04
	.zero		1


	//   ....[75]....
        /*05c4*/ 	.word	0x00004750
        /*05c8*/ 	.word	0x000000ff
        /*05cc*/ 	.word	0x00000000
        /*05d0*/ 	.short	0x010a
        /*05d2*/ 	.byte	0x04
	.zero		1


	//   ....[76]....
        /*05d4*/ 	.word	0x000047f0
        /*05d8*/ 	.word	0x00000000
        /*05dc*/ 	.word	0x00000000
        /*05e0*/ 	.short	0x010a
        /*05e2*/ 	.byte	0xff
	.zero		1


	//   ....[77]....
        /*05e4*/ 	.word	0x00004830
        /*05e8*/ 	.word	0x00000000
        /*05ec*/ 	.word	0x00000000
        /*05f0*/ 	.short	0x010a
        /*05f2*/ 	.byte	0xff
	.zero		1


	//   ....[78]....
        /*05f4*/ 	.word	0x000048a0
        /*05f8*/ 	.word	0x000000ff
        /*05fc*/ 	.word	0x00000000
        /*0600*/ 	.short	0x0101
        /*0602*/ 	.byte	0x04
	.zero		1


	//   ....[79]....
        /*0604*/ 	.word	0x000048e0
        /*0608*/ 	.word	0x000000ff
        /*060c*/ 	.word	0x00000120
        /*0610*/ 	.short	0x010a
        /*0612*/ 	.byte	0x1f
	.zero		1


	//   ....[80]....
        /*0614*/ 	.word	0x00004930
        /*0618*/ 	.word	0x000000ff
        /*061c*/ 	.word	0x00000000
        /*0620*/ 	.short	0x0101
        /*0622*/ 	.byte	0x04
	.zero		1


	//   ....[81]....
        /*0624*/ 	.word	0x00004e50
        /*0628*/ 	.word	0x00000008
        /*062c*/ 	.word	0x000000c0
        /*0630*/ 	.short	0x010a
        /*0632*/ 	.byte	0xff
	.zero		1


	//   ....[82]....
        /*0634*/ 	.word	0x00004fc0
        /*0638*/ 	.word	0x00000000
        /*063c*/ 	.word	0x00000000
        /*0640*/ 	.short	0x0101
        /*0642*/ 	.byte	0xff
	.zero		1


	//   ....[83]....
        /*0644*/ 	.word	0x000054a0
        /*0648*/ 	.word	0x000000ff
        /*064c*/ 	.word	0x000000b8
        /*0650*/ 	.short	0x010a
        /*0652*/ 	.byte	0x15
	.zero		1


	//   ....[84]....
        /*0654*/ 	.word	0x00005630
        /*0658*/ 	.word	0x000000ff
        /*065c*/ 	.word	0x00000090
        /*0660*/ 	.short	0x010a
        /*0662*/ 	.byte	0x15
	.zero		1


	//   ....[85]....
        /*0664*/ 	.word	0x00005780
        /*0668*/ 	.word	0x000000ff
        /*066c*/ 	.word	0x00000070
        /*0670*/ 	.short	0x010b
        /*0672*/ 	.byte	0x15
	.zero		1


	//   ....[86]....
        /*0674*/ 	.word	0x00005790
        /*0678*/ 	.word	0x000000ff
        /*067c*/ 	.word	0x00000000
        /*0680*/ 	.short	0x0101
        /*0682*/ 	.byte	0x32
	.zero		1


	//   ....[87]....
        /*0684*/ 	.word	0x000057a0
        /*0688*/ 	.word	0x000000ff
        /*068c*/ 	.word	0x00000098
        /*0690*/ 	.short	0x010a
        /*0692*/ 	.byte	0x15
	.zero		1


	//   ....[88]....
        /*0694*/ 	.word	0x000058f0
        /*0698*/ 	.word	0x000000ff
        /*069c*/ 	.word	0x00000078
        /*06a0*/ 	.short	0x010b
        /*06a2*/ 	.byte	0x15
	.zero		1


	//   ....[89]....
        /*06a4*/ 	.word	0x00005900
        /*06a8*/ 	.word	0x000000ff
        /*06ac*/ 	.word	0x00000000
        /*06b0*/ 	.short	0x0101
        /*06b2*/ 	.byte	0x31
	.zero		1


	//   ....[90]....
        /*06b4*/ 	.word	0x00005910
        /*06b8*/ 	.word	0x000000ff
        /*06bc*/ 	.word	0x000000a0
        /*06c0*/ 	.short	0x010a
        /*06c2*/ 	.byte	0x15
	.zero		1


	//   ....[91]....
        /*06c4*/ 	.word	0x00005a70
        /*06c8*/ 	.word	0x000000ff
        /*06cc*/ 	.word	0x00000080
        /*06d0*/ 	.short	0x010b
        /*06d2*/ 	.byte	0x15
	.zero		1


	//   ....[92]....
        /*06d4*/ 	.word	0x00005a80
        /*06d8*/ 	.word	0x000000ff
        /*06dc*/ 	.word	0x00000000
        /*06e0*/ 	.short	0x0101
        /*06e2*/ 	.byte	0x30
	.zero		1


	//   ....[93]....
        /*06e4*/ 	.word	0x00005a90
        /*06e8*/ 	.word	0x000000ff
        /*06ec*/ 	.word	0x000000a8
        /*06f0*/ 	.short	0x010a
        /*06f2*/ 	.byte	0x15
	.zero		1


	//   ....[94]....
        /*06f4*/ 	.word	0x00005c80
        /*06f8*/ 	.word	0x000000ff
        /*06fc*/ 	.word	0x00000088
        /*0700*/ 	.short	0x010b
        /*0702*/ 	.byte	0x15
	.zero		1


	//   ....[95]....
        /*0704*/ 	.word	0x00005c90
        /*0708*/ 	.word	0x000000ff
        /*070c*/ 	.word	0x00000000
        /*0710*/ 	.short	0x0101
        /*0712*/ 	.byte	0x2f
	.zero		1


	//   ....[96]....
        /*0714*/ 	.word	0x00005cd0
        /*0718*/ 	.word	0x000000ff
        /*071c*/ 	.word	0x00000090
        /*0720*/ 	.short	0x010a
        /*0722*/ 	.byte	0x15
	.zero		1


	//   ....[97]....
        /*0724*/ 	.word	0x00005cf0
        /*0728*/ 	.word	0x000000ff
        /*072c*/ 	.word	0x00000098
        /*0730*/ 	.short	0x010a
        /*0732*/ 	.byte	0x15
	.zero		1


	//   ....[98]....
        /*0734*/ 	.word	0x00005d10
        /*0738*/ 	.word	0x000000ff
        /*073c*/ 	.word	0x000000a0
        /*0740*/ 	.short	0x010a
        /*0742*/ 	.byte	0x15
	.zero		1


	//   ....[99]....
        /*0744*/ 	.word	0x00005d50
        /*0748*/ 	.word	0x00000000
        /*074c*/ 	.word	0x000000a8
        /*0750*/ 	.short	0x010a
        /*0752*/ 	.byte	0xff
	.zero		1


	//   ....[100]....
        /*0754*/ 	.word	0x00006060
        /*0758*/ 	.word	0x00000003
        /*075c*/ 	.word	0x000000c0
        /*0760*/ 	.short	0x010a
        /*0762*/ 	.byte	0xff
	.zero		1


	//   ....[101]....
        /*0764*/ 	.word	0x000061e0
        /*0768*/ 	.word	0x00000000
        /*076c*/ 	.word	0x00000000
        /*0770*/ 	.short	0x0101
        /*0772*/ 	.byte	0xff
	.zero		1


	//   ....[102]....
        /*0774*/ 	.word	0x00006d20
        /*0778*/ 	.word	0x000000ff
        /*077c*/ 	.word	0x00000070
        /*0780*/ 	.short	0x010a
        /*0782*/ 	.byte	0x2b
	.zero		1


	//   ....[103]....
        /*0784*/ 	.word	0x00006d60
        /*0788*/ 	.word	0x00000062
        /*078c*/ 	.word	0x000000e0
        /*0790*/ 	.short	0x010a
        /*0792*/ 	.byte	0xff
	.zero		1


	//   ....[104]....
        /*0794*/ 	.word	0x00006e50
        /*0798*/ 	.word	0x000000ff
        /*079c*/ 	.word	0x00000070
        /*07a0*/ 	.short	0x010a
        /*07a2*/ 	.byte	0x2b
	.zero		1


	//   ....[105]....
        /*07a4*/ 	.word	0x00006f40
        /*07a8*/ 	.word	0x00000062
        /*07ac*/ 	.word	0x000000e0
        /*07b0*/ 	.short	0x010a
        /*07b2*/ 	.byte	0xff
	.zero		1


	//   ....[106]....
        /*07b4*/ 	.word	0x00007a10
        /*07b8*/ 	.word	0x00000000
        /*07bc*/ 	.word	0x00000000
        /*07c0*/ 	.short	0x0101
        /*07c2*/ 	.byte	0xff
	.zero		1


	//   ....[107]....
        /*07c4*/ 	.word	0x00007a20
        /*07c8*/ 	.word	0x00000003
        /*07cc*/ 	.word	0x00000070
        /*07d0*/ 	.short	0x010a
        /*07d2*/ 	.byte	0xff
	.zero		1


	//   ....[108]....
        /*07d4*/ 	.word	0x00007b00
        /*07d8*/ 	.word	0x00000003
        /*07dc*/ 	.word	0x00000070
        /*07e0*/ 	.short	0x010a
        /*07e2*/ 	.byte	0xff
	.zero		1


	//   ....[109]....
        /*07e4*/ 	.word	0x00008670
        /*07e8*/ 	.word	0x00000068
        /*07ec*/ 	.word	0x00000000
        /*07f0*/ 	.short	0x0101
        /*07f2*/ 	.byte	0xff
	.zero		1


	//   ....[110]....
        /*07f4*/ 	.word	0x00008690
        /*07f8*/ 	.word	0x0000003e
        /*07fc*/ 	.word	0x00000070
        /*0800*/ 	.short	0x010a
        /*0802*/ 	.byte	0xff
	.zero		1


	//   ....[111]....
        /*0804*/ 	.word	0x00008760
        /*0808*/ 	.word	0x0000003e
        /*080c*/ 	.word	0x00000070
        /*0810*/ 	.short	0x010a
        /*0812*/ 	.byte	0xff
	.zero		1


	//   ....[112]....
        /*0814*/ 	.word	0x000092c0
        /*0818*/ 	.word	0x0000003e
        /*081c*/ 	.word	0x00000000
        /*0820*/ 	.short	0x0101
        /*0822*/ 	.byte	0xff
	.zero		1


	//   ....[113]....
        /*0824*/ 	.word	0x000092e0
        /*0828*/ 	.word	0x0000003d
        /*082c*/ 	.word	0x00000070
        /*0830*/ 	.short	0x010a
        /*0832*/ 	.byte	0xff
	.zero		1


	//   ....[114]....
        /*0834*/ 	.word	0x000093b0
        /*0838*/ 	.word	0x0000003d
        /*083c*/ 	.word	0x00000070
        /*0840*/ 	.short	0x010a
        /*0842*/ 	.byte	0xff
	.zero		1


	//   ....[115]....
        /*0844*/ 	.word	0x000097a0
        /*0848*/ 	.word	0x00000062
        /*084c*/ 	.word	0x00000000
        /*0850*/ 	.short	0x0101
        /*0852*/ 	.byte	0xff
	.zero		1


	//   ....[116]....
        /*0854*/ 	.word	0x00009f60
        /*0858*/ 	.word	0x00000002
        /*085c*/ 	.word	0x00000000
        /*0860*/ 	.short	0x0101
        /*0862*/ 	.byte	0xff
	.zero		1


	//   ....[117]....
        /*0864*/ 	.word	0x0000a210
        /*0868*/ 	.word	0x000000ff
        /*086c*/ 	.word	0x00000000
        /*0870*/ 	.short	0x0101
        /*0872*/ 	.byte	0x04
	.zero		1


	//   ....[118]....
        /*0874*/ 	.word	0x0000a230
        /*0878*/ 	.word	0x00000000
        /*087c*/ 	.word	0x00000110
        /*0880*/ 	.short	0x010a
        /*0882*/ 	.byte	0xff
	.zero		1


	//   ....[119]....
        /*0884*/ 	.word	0x0000a290
        /*0888*/ 	.word	0x00000000
        /*088c*/ 	.word	0x00000038
        /*0890*/ 	.short	0x010a
        /*0892*/ 	.byte	0xff
	.zero		1


	//   ....[120]....
        /*0894*/ 	.word	0x0000a2f0
        /*0898*/ 	.word	0x00000000
        /*089c*/ 	.word	0x00000038
        /*08a0*/ 	.short	0x010a
        /*08a2*/ 	.byte	0xff
	.zero		1


	//   ....[121]....
        /*08a4*/ 	.word	0x0000a340
        /*08a8*/ 	.word	0x00000003
        /*08ac*/ 	.word	0x000000c0
        /*08b0*/ 	.short	0x010a
        /*08b2*/ 	.byte	0xff
	.zero		1


	//   ....[122]....
        /*08b4*/ 	.word	0x0000a3a0
        /*08b8*/ 	.word	0x00000000
        /*08bc*/ 	.word	0x00000000
        /*08c0*/ 	.short	0x010a
        /*08c2*/ 	.byte	0xff
	.zero		1


	//   ....[123]....
        /*08c4*/ 	.word	0x0000a400
        /*08c8*/ 	.word	0x00000000
        /*08cc*/ 	.word	0x00000000
        /*08d0*/ 	.short	0x010a
        /*08d2*/ 	.byte	0xff
	.zero		1


	//   ....[124]....
        /*08d4*/ 	.word	0x0000a460
        /*08d8*/ 	.word	0x00000000
        /*08dc*/ 	.word	0x00000000
        /*08e0*/ 	.short	0x010a
        /*08e2*/ 	.byte	0xff
	.zero		1


	//   ....[125]....
        /*08e4*/ 	.word	0x0000a4c0
        /*08e8*/ 	.word	0x00000000
        /*08ec*/ 	.word	0x00000000
        /*08f0*/ 	.short	0x010a
        /*08f2*/ 	.byte	0xff
	.zero		1


	//   ....[126]....
        /*08f4*/ 	.word	0x0000a520
        /*08f8*/ 	.word	0x00000000
        /*08fc*/ 	.word	0x00000000
        /*0900*/ 	.short	0x010a
        /*0902*/ 	.byte	0xff
	.zero		1


	//   ....[127]....
        /*0904*/ 	.word	0x0000a580
        /*0908*/ 	.word	0x00000000
        /*090c*/ 	.word	0x00000000
        /*0910*/ 	.short	0x010a
        /*0912*/ 	.byte	0xff
	.zero		1


	//   ....[128]....
        /*0914*/ 	.word	0x0000a5d0
        /*0918*/ 	.word	0x00000000
        /*091c*/ 	.word	0x00000100
        /*0920*/ 	.short	0x010a
        /*0922*/ 	.byte	0xff
	.zero		1


	//   ....[129]....
        /*0924*/ 	.word	0x0000a630
        /*0928*/ 	.word	0x00000000
        /*092c*/ 	.word	0x000000d0
        /*0930*/ 	.short	0x010a
        /*0932*/ 	.byte	0xff
	.zero		1


	//   ....[130]....
        /*0934*/ 	.word	0x0000a680
        /*0938*/ 	.word	0x00000000
        /*093c*/ 	.word	0x000000c0
        /*0940*/ 	.short	0x010a
        /*0942*/ 	.byte	0xff
	.zero		1


	//   ....[131]....
        /*0944*/ 	.word	0x0000a6e0
        /*0948*/ 	.word	0x00000000
        /*094c*/ 	.word	0x000000d0
        /*0950*/ 	.short	0x010a
        /*0952*/ 	.byte	0xff
	.zero		1


	//   ....[132]....
        /*0954*/ 	.word	0x0000a740
        /*0958*/ 	.word	0x00000005
        /*095c*/ 	.word	0x00000008
        /*0960*/ 	.short	0x010a
        /*0962*/ 	.byte	0xff
	.zero		1


	//   ....[133]....
        /*0964*/ 	.word	0x0000a830
        /*0968*/ 	.word	0x00000003
        /*096c*/ 	.word	0x00000008
        /*0970*/ 	.short	0x010a
        /*0972*/ 	.byte	0xff
	.zero		1


	//   ....[134]....
        /*0974*/ 	.word	0x0000a880
        /*0978*/ 	.word	0x00000000
        /*097c*/ 	.word	0x000000c0
        /*0980*/ 	.short	0x010a
        /*0982*/ 	.byte	0xff
	.zero		1


	//   ....[135]....
        /*0984*/ 	.word	0x0000a8e0
        /*0988*/ 	.word	0x00000000
        /*098c*/ 	.word	0x000000f0
        /*0990*/ 	.short	0x010a
        /*0992*/ 	.byte	0xff
	.zero		1


	//   ....[136]....
        /*0994*/ 	.word	0x0000a940
        /*0998*/ 	.word	0x00000000
        /*099c*/ 	.word	0x00000000
        /*09a0*/ 	.short	0x010a
        /*09a2*/ 	.byte	0xff
	.zero		1


	//   ....[137]....
        /*09a4*/ 	.word	0x0000a9a0
        /*09a8*/ 	.word	0x00000000
        /*09ac*/ 	.word	0x00000000
        /*09b0*/ 	.short	0x010a
        /*09b2*/ 	.byte	0xff
	.zero		1


	//   ....[138]....
        /*09b4*/ 	.word	0x0000aa00
        /*09b8*/ 	.word	0x00000000
        /*09bc*/ 	.word	0x00000120
        /*09c0*/ 	.short	0x010a
        /*09c2*/ 	.byte	0xff
	.zero		1


	//   ....[139]....
        /*09c4*/ 	.word	0x0000aa50
        /*09c8*/ 	.word	0x00000008
        /*09cc*/ 	.word	0x000000c0
        /*09d0*/ 	.short	0x010a
        /*09d2*/ 	.byte	0xff
	.zero		1


	//   ....[140]....
        /*09d4*/ 	.word	0x0000aab0
        /*09d8*/ 	.word	0x00000000
        /*09dc*/ 	.word	0x000000b8
        /*09e0*/ 	.short	0x010a
        /*09e2*/ 	.byte	0xff
	.zero		1


	//   ....[141]....
        /*09e4*/ 	.word	0x0000ab10
        /*09e8*/ 	.word	0x00000005
        /*09ec*/ 	.word	0x00000090
        /*09f0*/ 	.short	0x010a
        /*09f2*/ 	.byte	0xff
	.zero		1


	//   ....[142]....
        /*09f4*/ 	.word	0x0000ab70
        /*09f8*/ 	.word	0x00000005
        /*09fc*/ 	.word	0x00000098
        /*0a00*/ 	.short	0x010a
        /*0a02*/ 	.byte	0xff
	.zero		1


	//   ....[143]....
        /*0a04*/ 	.word	0x0000abd0
        /*0a08*/ 	.word	0x00000005
        /*0a0c*/ 	.word	0x000000a0
        /*0a10*/ 	.short	0x010a
        /*0a12*/ 	.byte	0xff
	.zero		1


	//   ....[144]....
        /*0a14*/ 	.word	0x0000ac30
        /*0a18*/ 	.word	0x00000005
        /*0a1c*/ 	.word	0x000000a8
        /*0a20*/ 	.short	0x010a
        /*0a22*/ 	.byte	0xff
	.zero		1


	//   ....[145]....
        /*0a24*/ 	.word	0x0000ac90
        /*0a28*/ 	.word	0x00000000
        /*0a2c*/ 	.word	0x00000090
        /*0a30*/ 	.short	0x010a
        /*0a32*/ 	.byte	0xff
	.zero		1


	//   ....[146]....
        /*0a34*/ 	.word	0x0000acf0
        /*0a38*/ 	.word	0x00000000
        /*0a3c*/ 	.word	0x00000098
        /*0a40*/ 	.short	0x010a
        /*0a42*/ 	.byte	0xff
	.zero		1


	//   ....[147]....
        /*0a44*/ 	.word	0x0000ad50
        /*0a48*/ 	.word	0x00000000
        /*0a4c*/ 	.word	0x000000a0
        /*0a50*/ 	.short	0x010a
        /*0a52*/ 	.byte	0xff
	.zero		1


	//   ....[148]....
        /*0a54*/ 	.word	0x0000ada0
        /*0a58*/ 	.word	0x00000003
        /*0a5c*/ 	.word	0x000000c0
        /*0a60*/ 	.short	0x010a
        /*0a62*/ 	.byte	0xff
	.zero		1


	//   ....[149]....
        /*0a64*/ 	.word	0x0000ae00
        /*0a68*/ 	.word	0x00000000
        /*0a6c*/ 	.word	0x00000070
        /*0a70*/ 	.short	0x010a
        /*0a72*/ 	.byte	0xff
	.zero		1


	//   ....[150]....
        /*0a74*/ 	.word	0x0000ae50
        /*0a78*/ 	.word	0x00000062
        /*0a7c*/ 	.word	0x000000e0
        /*0a80*/ 	.short	0x010a
        /*0a82*/ 	.byte	0xff
	.zero		1


	//   ....[151]....
        /*0a84*/ 	.word	0x0000aea0
        /*0a88*/ 	.word	0x00000003
        /*0a8c*/ 	.word	0x00000070
        /*0a90*/ 	.short	0x010a
        /*0a92*/ 	.byte	0xff
	.zero		1


	//   ....[152]....
        /*0a94*/ 	.word	0x0000aef0
        /*0a98*/ 	.word	0x0000003e
        /*0a9c*/ 	.word	0x00000070
        /*0aa0*/ 	.short	0x010a
        /*0aa2*/ 	.byte	0xff
	.zero		1


	//   ....[153]....
        /*0aa4*/ 	.word	0x0000af40
        /*0aa8*/ 	.word	0x0000003d
        /*0aac*/ 	.word	0x00000070
        /*0ab0*/ 	.short	0x010a
        /*0ab2*/ 	.byte	0xff
	.zero		1


	//----- nvinfo : EIATTR_NUM_MBARRIERS
	.align		4
.L_47:
        /*0ab4*/ 	.byte	0x03, 0x38
        /*0ab6*/ 	.short	0x0025


	//----- nvinfo : EIATTR_EXIT_INSTR_OFFSETS
	.align		4
        /*0ab8*/ 	.byte	0x04, 0x1c
        /*0aba*/ 	.short	(.L_49 - .L_48)


	//   ....[0]....
.L_48:
        /*0abc*/ 	.word	0x000030d0


	//   ....[1]....
        /*0ac0*/ 	.word	0x000035e0


	//   ....[2]....
        /*0ac4*/ 	.word	0x00003640


	//   ....[3]....
        /*0ac8*/ 	.word	0x00004b60


	//   ....[4]....
        /*0acc*/ 	.word	0x00005d80


	//   ....[5]....
        /*0ad0*/ 	.word	0x00005dc0


	//   ....[6]....
        /*0ad4*/ 	.word	0x0000a0f0


	//   ....[7]....
        /*0ad8*/ 	.word	0x0000a170


	//   ....[8]....
        /*0adc*/ 	.word	0x0000a1a0


	//   ....[9]....
        /*0ae0*/ 	.word	0x0000a220


	//----- nvinfo : EIATTR_MAX_THREADS
	.align		4
.L_49:
        /*0ae4*/ 	.byte	0x04, 0x05
        /*0ae6*/ 	.short	(.L_51 - .L_50)
.L_50:
        /*0ae8*/ 	.word	0x00000100
        /*0aec*/ 	.word	0x00000001
        /*0af0*/ 	.word	0x00000001


	//----- nvinfo : EIATTR_CRS_STACK_SIZE
	.align		4
.L_51:
        /*0af4*/ 	.byte	0x04, 0x1e
        /*0af6*/ 	.short	(.L_53 - .L_52)
.L_52:
        /*0af8*/ 	.word	0x00000000


	//----- nvinfo : EIATTR_CBANK_PARAM_SIZE
	.align		4
.L_53:
        /*0afc*/ 	.byte	0x03, 0x19
        /*0afe*/ 	.short	0x0c00


	//----- nvinfo : EIATTR_PARAM_CBANK
	.align		4
        /*0b00*/ 	.byte	0x04, 0x0a
        /*0b02*/ 	.short	(.L_55 - .L_54)
	.align		4
.L_54:
        /*0b04*/ 	.word	index@(.nv.constant0._ZN7cutlass13device_kernelINS_4gemm6kernel13GemmUniversalIN4cute5tupleIJiiiiEEENS1_10collective13CollectiveMmaINS1_46MainloopSm100TmaUmmaWarpSpecializedBlockScaledILi7ELi2ELi2ENS5_IJNS4_1CILi4EEENSA_ILi1EEESC_EEEEENS5_IJNSA_ILi256EEENSA_ILi128EEESG_EEENS5_IJNS_12float_e4m3_tENS_13float_ue8m0_tEEEENS5_IJNS5_IJlSC_lEEENS4_6LayoutINS5_IJNS5_IJNS5_IJNSA_ILi32EEESB_EEEiEEESP_NS5_IJSC_iEEEEEENS5_IJNS5_IJNS5_IJNSA_ILi16EEESB_EEEiEEENS5_IJNS5_IJNSA_ILi0EEESC_EEENSA_ILi512EEEEEENS5_IJSV_iEEEEEEEEEEESK_S12_NS4_8TiledMMAINS4_8MMA_AtomIJNS4_27SM100_MMA_MXF8F6F4_2x1SM_SSISI_SI_fSJ_Li256ELi128ELNS4_4UMMA5MajorE0ELS17_0ELNS16_7ScaleInE0ELS18_0EEEEEENSM_INS5_IJSC_SC_SC_EEENS5_IJSV_SV_SV_EEEEENS5_IJNS4_10UnderscoreES1E_S1E_EEEEENS5_IJNS4_18SM100_TMA_2SM_LOADES1H_EEENS5_IJNS4_14ComposedLayoutINS4_7SwizzleILi3ELi4ELi3EEENS4_18smem_ptr_flag_bitsILi8EEENSM_INS5_IJNSA_ILi8EEESG_EEENS5_IJSG_SC_EEEEEEENSM_INS5_IJNS5_IJNS5_IJSO_SC_EEENS5_IJSN_SC_EEEEEESC_NS5_IJSB_SC_EEEEEENS5_IJNS5_IJNS5_IJST_SX_EEESW_EEESV_NS5_IJSC_SX_EEEEEEEEEEEvNS4_8identityENS5_IJNS4_28SM100_TMA_2SM_LOAD_MULTICASTES25_EEES23_vS24_EENS_8epilogue10collective18CollectiveEpilogueINS28_23Sm100TmaWarpSpecializedILi4ELi2ELi32ELb1ELb0EEEJNS5_IJSG_SG_SG_EEENS5_IJNSM_ISG_SC_EENSM_ISN_SC_EEEEENS_10bfloat16_tESL_S2H_SL_NS28_6fusion15FusionCallbacksIS2C_NS2I_17LinearCombinationIS2H_fS2H_fLNS_15FloatRoundStyleE2EEES2D_S2G_JEEENS4_5SM1004TMEM4LOAD26SM100_TMEM_LOAD_32dp32b32xENS4_13SM90_TMA_LOADENS1J_INS1K_ILi2ELi4ELi3EEENS1M_ILi16EEENSM_INS5_IJS1O_SN_EEES1U_EEEENS4_39AutoVectorizingCopyWithAssumedAlignmentILi128EEENS4_14SM90_TMA_STOREES2X_S2Z_S2Z_EEEvvEEEEvNT_6ParamsE)
        /*0b08*/ 	.short	0x0380
        /*0b0a*/ 	.short	0x0c00


	//----- nvinfo : EIATTR_SW_WAR
	.align		4
.L_55:
        /*0b0c*/ 	.byte	0x04, 0x36
        /*0b0e*/ 	.short	(.L_57 - .L_56)
.L_56:
        /*0b10*/ 	.word	0x00000008
.L_57:


//--------------------- .nv.callgraph             --------------------------
	.section	.nv.callgraph,"",@"SHT_CUDA_CALLGRAPH"
	.align	4
	.sectionentsize	8
	.align		4
        /*0000*/ 	.word	0x00000000
	.align		4
        /*0004*/ 	.word	0xffffffff
	.align		4
        /*0008*/ 	.word	index@(_ZN7cutlass13device_kernelINS_4gemm6kernel13GemmUniversalIN4cute5tupleIJiiiiEEENS1_10collective13CollectiveMmaINS1_46MainloopSm100TmaUmmaWarpSpecializedBlockScaledILi7ELi2ELi2ENS5_IJNS4_1CILi4EEENSA_ILi1EEESC_EEEEENS5_IJNSA_ILi256EEENSA_ILi128EEESG_EEENS5_IJNS_12float_e4m3_tENS_13float_ue8m0_tEEEENS5_IJNS5_IJlSC_lEEENS4_6LayoutINS5_IJNS5_IJNS5_IJNSA_ILi32EEESB_EEEiEEESP_NS5_IJSC_iEEEEEENS5_IJNS5_IJNS5_IJNSA_ILi16EEESB_EEEiEEENS5_IJNS5_IJNSA_ILi0EEESC_EEENSA_ILi512EEEEEENS5_IJSV_iEEEEEEEEEEESK_S12_NS4_8TiledMMAINS4_8MMA_AtomIJNS4_27SM100_MMA_MXF8F6F4_2x1SM_SSISI_SI_fSJ_Li256ELi128ELNS4_4UMMA5MajorE0ELS17_0ELNS16_7ScaleInE0ELS18_0EEEEEENSM_INS5_IJSC_SC_SC_EEENS5_IJSV_SV_SV_EEEEENS5_IJNS4_10UnderscoreES1E_S1E_EEEEENS5_IJNS4_18SM100_TMA_2SM_LOADES1H_EEENS5_IJNS4_14ComposedLayoutINS4_7SwizzleILi3ELi4ELi3EEENS4_18smem_ptr_flag_bitsILi8EEENSM_INS5_IJNSA_ILi8EEESG_EEENS5_IJSG_SC_EEEEEEENSM_INS5_IJNS5_IJNS5_IJSO_SC_EEENS5_IJSN_SC_EEEEEESC_NS5_IJSB_SC_EEEEEENS5_IJNS5_IJNS5_IJST_SX_EEESW_EEESV_NS5_IJSC_SX_EEEEEEEEEEEvNS4_8identityENS5_IJNS4_28SM100_TMA_2SM_LOAD_MULTICASTES25_EEES23_vS24_EENS_8epilogue10collective18CollectiveEpilogueINS28_23Sm100TmaWarpSpecializedILi4ELi2ELi32ELb1ELb0EEEJNS5_IJSG_SG_SG_EEENS5_IJNSM_ISG_SC_EENSM_ISN_SC_EEEEENS_10bfloat16_tESL_S2H_SL_NS28_6fusion15FusionCallbacksIS2C_NS2I_17LinearCombinationIS2H_fS2H_fLNS_15FloatRoundStyleE2EEES2D_S2G_JEEENS4_5SM1004TMEM4LOAD26SM100_TMEM_LOAD_32dp32b32xENS4_13SM90_TMA_LOADENS1J_INS1K_ILi2ELi4ELi3EEENS1M_ILi16EEENSM_INS5_IJS1O_SN_EEES1U_EEEENS4_39AutoVectorizingCopyWithAssumedAlignmentILi128EEENS4_14SM90_TMA_STOREES2X_S2Z_S2Z_EEEvvEEEEvNT_6ParamsE)
	.align		4
        /*000c*/ 	.word	index@(__assertfail)
	.align		4
        /*0010*/ 	.word	0x00000000
	.align		4
        /*0014*/ 	.word	0xfffffffe
	.align		4
        /*0018*/ 	.word	0x00000000
	.align		4
        /*001c*/ 	.word	0xfffffffd
	.align		4
        /*0020*/ 	.word	0x00000000
	.align		4
        /*0024*/ 	.word	0xfffffffc


//--------------------- .nv.constant4             --------------------------
	.section	.nv.constant4,"a",@progbits
	.align	8
	.align		8
.nv.constant4:
        /*0000*/ 	.dword	__assertfail
	.align		8
        /*0008*/ 	.dword	__unnamed_1
	.align		8
        /*0010*/ 	.dword	__unnamed_2
	.align		8
        /*0018*/ 	.dword	_ZN40_INTERNAL_27345d7b_4_k_cu_295ebec2_366634cuda3std3__45__cpo5beginE
	.align		8
        /*0020*/ 	.dword	_ZN40_INTERNAL_27345d7b_4_k_cu_295ebec2_366634cuda3std3__45__cpo3endE
	.align		8
        /*0028*/ 	.dword	_ZN40_INTERNAL_27345d7b_4_k_cu_295ebec2_366634cuda3std3__45__cpo6cbeginE
	.align		8
        /*0030*/ 	.dword	_ZN40_INTERNAL_27345d7b_4_k_cu_295ebec2_366634cuda3std3__45__cpo4cendE
	.align		8
        /*0038*/ 	.dword	_ZN40_INTERNAL_27345d7b_4_k_cu_295ebec2_366634cuda3std3__442_GLOBAL__N__27345d7b_4_k_cu_295ebec2_366636ignoreE
	.align		8
        /*0040*/ 	.dword	_ZN40_INTERNAL_27345d7b_4_k_cu_295ebec2_366634cuda3std3__419piecewise_constructE
	.align		8
        /*0048*/ 	.dword	_ZN40_INTERNAL_27345d7b_4_k_cu_295ebec2_366634cuda3std3__48in_placeE
	.align		8
        /*0050*/ 	.dword	_ZN40_INTERNAL_27345d7b_4_k_cu_295ebec2_366634cuda3std6ranges3__45__cpo4swapE
	.align		8
        /*0058*/ 	.dword	_ZN40_INTERNAL_27345d7b_4_k_cu_295ebec2_366634cuda3std6ranges3__45__cpo9iter_moveE
	.align		8
        /*0060*/ 	.dword	_ZN40_INTERNAL_27345d7b_4_k_cu_295ebec2_366634cute7productE
	.align		8
        /*0068*/ 	.dword	_ZN40_INTERNAL_27345d7b_4_k_cu_295ebec2_366634cute1_E
	.align		8
        /*0070*/ 	.dword	$str$25
	.align		8
        /*0078*/ 	.dword	$str$26
	.align		8
        /*0080*/ 	.dword	$str$27
	.align		8
        /*0088*/ 	.dword	$str$28


//--------------------- .text._ZN7cutlass13device_kernelINS_4gemm6kernel13GemmUniversalIN4cute5tupleIJiiiiEEENS1_10collective13CollectiveMmaINS1_46MainloopSm100TmaUmmaWarpSpecializedBlockScaledILi7ELi2ELi2ENS5_IJNS4_1CILi4EEENSA_ILi1EEESC_EEEEENS5_IJNSA_ILi256EEENSA_ILi128EEESG_EEENS5_IJNS_12float_e4m3_tENS_13float_ue8m0_tEEEENS5_IJNS5_IJlSC_lEEENS4_6LayoutINS5_IJNS5_IJNS5_IJNSA_ILi32EEESB_EEEiEEESP_NS5_IJSC_iEEEEEENS5_IJNS5_IJNS5_IJNSA_ILi16EEESB_EEEiEEENS5_IJNS5_IJNSA_ILi0EEESC_EEENSA_ILi512EEEEEENS5_IJSV_iEEEEEEEEEEESK_S12_NS4_8TiledMMAINS4_8MMA_AtomIJNS4_27SM100_MMA_MXF8F6F4_2x1SM_SSISI_SI_fSJ_Li256ELi128ELNS4_4UMMA5MajorE0ELS17_0ELNS16_7ScaleInE0ELS18_0EEEEEENSM_INS5_IJSC_SC_SC_EEENS5_IJSV_SV_SV_EEEEENS5_IJNS4_10UnderscoreES1E_S1E_EEEEENS5_IJNS4_18SM100_TMA_2SM_LOADES1H_EEENS5_IJNS4_14ComposedLayoutINS4_7SwizzleILi3ELi4ELi3EEENS4_18smem_ptr_flag_bitsILi8EEENSM_INS5_IJNSA_ILi8EEESG_EEENS5_IJSG_SC_EEEEEEENSM_INS5_IJNS5_IJNS5_IJSO_SC_EEENS5_IJSN_SC_EEEEEESC_NS5_IJSB_SC_EEEEEENS5_IJNS5_IJNS5_IJST_SX_EEESW_EEESV_NS5_IJSC_SX_EEEEEEEEEEEvNS4_8identityENS5_IJNS4_28SM100_TMA_2SM_LOAD_MULTICASTES25_EEES23_vS24_EENS_8epilogue10collective18CollectiveEpilogueINS28_23Sm100TmaWarpSpecializedILi4ELi2ELi32ELb1ELb0EEEJNS5_IJSG_SG_SG_EEENS5_IJNSM_ISG_SC_EENSM_ISN_SC_EEEEENS_10bfloat16_tESL_S2H_SL_NS28_6fusion15FusionCallbacksIS2C_NS2I_17LinearCombinationIS2H_fS2H_fLNS_15FloatRoundStyleE2EEES2D_S2G_JEEENS4_5SM1004TMEM4LOAD26SM100_TMEM_LOAD_32dp32b32xENS4_13SM90_TMA_LOADENS1J_INS1K_ILi2ELi4ELi3EEENS1M_ILi16EEENSM_INS5_IJS1O_SN_EEES1U_EEEENS4_39AutoVectorizingCopyWithAssumedAlignmentILi128EEENS4_14SM90_TMA_STOREES2X_S2Z_S2Z_EEEvvEEEEvNT_6ParamsE --------------------------
	.section	.text._ZN7cutlass13device_kernelINS_4gemm6kernel13GemmUniversalIN4cute5tupleIJiiiiEEENS1_10collective13CollectiveMmaINS1_46MainloopSm100TmaUmmaWarpSpecializedBlockScaledILi7ELi2ELi2ENS5_IJNS4_1CILi4EEENSA_ILi1EEESC_EEEEENS5_IJNSA_ILi256EEENSA_ILi128EEESG_EEENS5_IJNS_12float_e4m3_tENS_13float_ue8m0_tEEEENS5_IJNS5_IJlSC_lEEENS4_6LayoutINS5_IJNS5_IJNS5_IJNSA_ILi32EEESB_EEEiEEESP_NS5_IJSC_iEEEEEENS5_IJNS5_IJNS5_IJNSA_ILi16EEESB_EEEiEEENS5_IJNS5_IJNSA_ILi0EEESC_EEENSA_ILi512EEEEEENS5_IJSV_iEEEEEEEEEEESK_S12_NS4_8TiledMMAINS4_8MMA_AtomIJNS4_27SM100_MMA_MXF8F6F4_2x1SM_SSISI_SI_fSJ_Li256ELi128ELNS4_4UMMA5MajorE0ELS17_0ELNS16_7ScaleInE0ELS18_0EEEEEENSM_INS5_IJSC_SC_SC_EEENS5_IJSV_SV_SV_EEEEENS5_IJNS4_10UnderscoreES1E_S1E_EEEEENS5_IJNS4_18SM100_TMA_2SM_LOADES1H_EEENS5_IJNS4_14ComposedLayoutINS4_7SwizzleILi3ELi4ELi3EEENS4_18smem_ptr_flag_bitsILi8EEENSM_INS5_IJNSA_ILi8EEESG_EEENS5_IJSG_SC_EEEEEEENSM_INS5_IJNS5_IJNS5_IJSO_SC_EEENS5_IJSN_SC_EEEEEESC_NS5_IJSB_SC_EEEEEENS5_IJNS5_IJNS5_IJST_SX_EEESW_EEESV_NS5_IJSC_SX_EEEEEEEEEEEvNS4_8identityENS5_IJNS4_28SM100_TMA_2SM_LOAD_MULTICASTES25_EEES23_vS24_EENS_8epilogue10collective18CollectiveEpilogueINS28_23Sm100TmaWarpSpecializedILi4ELi2ELi32ELb1ELb0EEEJNS5_IJSG_SG_SG_EEENS5_IJNSM_ISG_SC_EENSM_ISN_SC_EEEEENS_10bfloat16_tESL_S2H_SL_NS28_6fusion15FusionCallbacksIS2C_NS2I_17LinearCombinationIS2H_fS2H_fLNS_15FloatRoundStyleE2EEES2D_S2G_JEEENS4_5SM1004TMEM4LOAD26SM100_TMEM_LOAD_32dp32b32xENS4_13SM90_TMA_LOADENS1J_INS1K_ILi2ELi4ELi3EEENS1M_ILi16EEENSM_INS5_IJS1O_SN_EEES1U_EEEENS4_39AutoVectorizingCopyWithAssumedAlignmentILi128EEENS4_14SM90_TMA_STOREES2X_S2Z_S2Z_EEEvvEEEEvNT_6ParamsE,"ax",@progbits
	.align	128
.text._ZN7cutlass13device_kernelINS_4gemm6kernel13GemmUniversalIN4cute5tupleIJiiiiEEENS1_10collective13CollectiveMmaINS1_46MainloopSm100TmaUmmaWarpSpecializedBlockScaledILi7ELi2ELi2ENS5_IJNS4_1CILi4EEENSA_ILi1EEESC_EEEEENS5_IJNSA_ILi256EEENSA_ILi128EEESG_EEENS5_IJNS_12float_e4m3_tENS_13float_ue8m0_tEEEENS5_IJNS5_IJlSC_lEEENS4_6LayoutINS5_IJNS5_IJNS5_IJNSA_ILi32EEESB_EEEiEEESP_NS5_IJSC_iEEEEEENS5_IJNS5_IJNS5_IJNSA_ILi16EEESB_EEEiEEENS5_IJNS5_IJNSA_ILi0EEESC_EEENSA_ILi512EEEEEENS5_IJSV_iEEEEEEEEEEESK_S12_NS4_8TiledMMAINS4_8MMA_AtomIJNS4_27SM100_MMA_MXF8F6F4_2x1SM_SSISI_SI_fSJ_Li256ELi128ELNS4_4UMMA5MajorE0ELS17_0ELNS16_7ScaleInE0ELS18_0EEEEEENSM_INS5_IJSC_SC_SC_EEENS5_IJSV_SV_SV_EEEEENS5_IJNS4_10UnderscoreES1E_S1E_EEEEENS5_IJNS4_18SM100_TMA_2SM_LOADES1H_EEENS5_IJNS4_14ComposedLayoutINS4_7SwizzleILi3ELi4ELi3EEENS4_18smem_ptr_flag_bitsILi8EEENSM_INS5_IJNSA_ILi8EEESG_EEENS5_IJSG_SC_EEEEEEENSM_INS5_IJNS5_IJNS5_IJSO_SC_EEENS5_IJSN_SC_EEEEEESC_NS5_IJSB_SC_EEEEEENS5_IJNS5_IJNS5_IJST_SX_EEESW_EEESV_NS5_IJSC_SX_EEEEEEEEEEEvNS4_8identityENS5_IJNS4_28SM100_TMA_2SM_LOAD_MULTICASTES25_EEES23_vS24_EENS_8epilogue10collective18CollectiveEpilogueINS28_23Sm100TmaWarpSpecializedILi4ELi2ELi32ELb1ELb0EEEJNS5_IJSG_SG_SG_EEENS5_IJNSM_ISG_SC_EENSM_ISN_SC_EEEEENS_10bfloat16_tESL_S2H_SL_NS28_6fusion15FusionCallbacksIS2C_NS2I_17LinearCombinationIS2H_fS2H_fLNS_15FloatRoundStyleE2EEES2D_S2G_JEEENS4_5SM1004TMEM4LOAD26SM100_TMEM_LOAD_32dp32b32xENS4_13SM90_TMA_LOADENS1J_INS1K_ILi2ELi4ELi3EEENS1M_ILi16EEENSM_INS5_IJS1O_SN_EEES1U_EEEENS4_39AutoVectorizingCopyWithAssumedAlignmentILi128EEENS4_14SM90_TMA_STOREES2X_S2Z_S2Z_EEEvvEEEEvNT_6ParamsE:
        .type           _ZN7cutlass13device_kernelINS_4gemm6kernel13GemmUniversalIN4cute5tupleIJiiiiEEENS1_10collective13CollectiveMmaINS1_46MainloopSm100TmaUmmaWarpSpecializedBlockScaledILi7ELi2ELi2ENS5_IJNS4_1CILi4EEENSA_ILi1EEESC_EEEEENS5_IJNSA_ILi256EEENSA_ILi128EEESG_EEENS5_IJNS_12float_e4m3_tENS_13float_ue8m0_tEEEENS5_IJNS5_IJlSC_lEEENS4_6LayoutINS5_IJNS5_IJNS5_IJNSA_ILi32EEESB_EEEiEEESP_NS5_IJSC_iEEEEEENS5_IJNS5_IJNS5_IJNSA_ILi16EEESB_EEEiEEENS5_IJNS5_IJNSA_ILi0EEESC_EEENSA_ILi512EEEEEENS5_IJSV_iEEEEEEEEEEESK_S12_NS4_8TiledMMAINS4_8MMA_AtomIJNS4_27SM100_MMA_MXF8F6F4_2x1SM_SSISI_SI_fSJ_Li256ELi128ELNS4_4UMMA5MajorE0ELS17_0ELNS16_7ScaleInE0ELS18_0EEEEEENSM_INS5_IJSC_SC_SC_EEENS5_IJSV_SV_SV_EEEEENS5_IJNS4_10UnderscoreES1E_S1E_EEEEENS5_IJNS4_18SM100_TMA_2SM_LOADES1H_EEENS5_IJNS4_14ComposedLayoutINS4_7SwizzleILi3ELi4ELi3EEENS4_18smem_ptr_flag_bitsILi8EEENSM_INS5_IJNSA_ILi8EEESG_EEENS5_IJSG_SC_EEEEEEENSM_INS5_IJNS5_IJNS5_IJSO_SC_EEENS5_IJSN_SC_EEEEEESC_NS5_IJSB_SC_EEEEEENS5_IJNS5_IJNS5_IJST_SX_EEESW_EEESV_NS5_IJSC_SX_EEEEEEEEEEEvNS4_8identityENS5_IJNS4_28SM100_TMA_2SM_LOAD_MULTICASTES25_EEES23_vS24_EENS_8epilogue10collective18CollectiveEpilogueINS28_23Sm100TmaWarpSpecializedILi4ELi2ELi32ELb1ELb0EEEJNS5_IJSG_SG_SG_EEENS5_IJNSM_ISG_SC_EENSM_ISN_SC_EEEEENS_10bfloat16_tESL_S2H_SL_NS28_6fusion15FusionCallbacksIS2C_NS2I_17LinearCombinationIS2H_fS2H_fLNS_15FloatRoundStyleE2EEES2D_S2G_JEEENS4_5SM1004TMEM4LOAD26SM100_TMEM_LOAD_32dp32b32xENS4_13SM90_TMA_LOADENS1J_INS1K_ILi2ELi4ELi3EEENS1M_ILi16EEENSM_INS5_IJS1O_SN_EEES1U_EEEENS4_39AutoVectorizingCopyWithAssumedAlignmentILi128EEENS4_14SM90_TMA_STOREES2X_S2Z_S2Z_EEEvvEEEEvNT_6ParamsE,@function
        .size           _ZN7cutlass13device_kernelINS_4gemm6kernel13GemmUniversalIN4cute5tupleIJiiiiEEENS1_10collective13CollectiveMmaINS1_46MainloopSm100TmaUmmaWarpSpecializedBlockScaledILi7ELi2ELi2ENS5_IJNS4_1CILi4EEENSA_ILi1EEESC_EEEEENS5_IJNSA_ILi256EEENSA_ILi128EEESG_EEENS5_IJNS_12float_e4m3_tENS_13float_ue8m0_tEEEENS5_IJNS5_IJlSC_lEEENS4_6LayoutINS5_IJNS5_IJNS5_IJNSA_ILi32EEESB_EEEiEEESP_NS5_IJSC_iEEEEEENS5_IJNS5_IJNS5_IJNSA_ILi16EEESB_EEEiEEENS5_IJNS5_IJNSA_ILi0EEESC_EEENSA_ILi512EEEEEENS5_IJSV_iEEEEEEEEEEESK_S12_NS4_8TiledMMAINS4_8MMA_AtomIJNS4_27SM100_MMA_MXF8F6F4_2x1SM_SSISI_SI_fSJ_Li256ELi128ELNS4_4UMMA5MajorE0ELS17_0ELNS16_7ScaleInE0ELS18_0EEEEEENSM_INS5_IJSC_SC_SC_EEENS5_IJSV_SV_SV_EEEEENS5_IJNS4_10UnderscoreES1E_S1E_EEEEENS5_IJNS4_18SM100_TMA_2SM_LOADES1H_EEENS5_IJNS4_14ComposedLayoutINS4_7SwizzleILi3ELi4ELi3EEENS4_18smem_ptr_flag_bitsILi8EEENSM_INS5_IJNSA_ILi8EEESG_EEENS5_IJSG_SC_EEEEEEENSM_INS5_IJNS5_IJNS5_IJSO_SC_EEENS5_IJSN_SC_EEEEEESC_NS5_IJSB_SC_EEEEEENS5_IJNS5_IJNS5_IJST_SX_EEESW_EEESV_NS5_IJSC_SX_EEEEEEEEEEEvNS4_8identityENS5_IJNS4_28SM100_TMA_2SM_LOAD_MULTICASTES25_EEES23_vS24_EENS_8epilogue10collective18CollectiveEpilogueINS28_23Sm100TmaWarpSpecializedILi4ELi2ELi32ELb1ELb0EEEJNS5_IJSG_SG_SG_EEENS5_IJNSM_ISG_SC_EENSM_ISN_SC_EEEEENS_10bfloat16_tESL_S2H_SL_NS28_6fusion15FusionCallbacksIS2C_NS2I_17LinearCombinationIS2H_fS2H_fLNS_15FloatRoundStyleE2EEES2D_S2G_JEEENS4_5SM1004TMEM4LOAD26SM100_TMEM_LOAD_32dp32b32xENS4_13SM90_TMA_LOADENS1J_INS1K_ILi2ELi4ELi3EEENS1M_ILi16EEENSM_INS5_IJS1O_SN_EEES1U_EEEENS4_39AutoVectorizingCopyWithAssumedAlignmentILi128EEENS4_14SM90_TMA_STOREES2X_S2Z_S2Z_EEEvvEEEEvNT_6ParamsE,(.L_x_204 - _ZN7cutlass13device_kernelINS_4gemm6kernel13GemmUniversalIN4cute5tupleIJiiiiEEENS1_10collective13CollectiveMmaINS1_46MainloopSm100TmaUmmaWarpSpecializedBlockScaledILi7ELi2ELi2ENS5_IJNS4_1CILi4EEENSA_ILi1EEESC_EEEEENS5_IJNSA_ILi256EEENSA_ILi128EEESG_EEENS5_IJNS_12float_e4m3_tENS_13float_ue8m0_tEEEENS5_IJNS5_IJlSC_lEEENS4_6LayoutINS5_IJNS5_IJNS5_IJNSA_ILi32EEESB_EEEiEEESP_NS5_IJSC_iEEEEEENS5_IJNS5_IJNS5_IJNSA_ILi16EEESB_EEEiEEENS5_IJNS5_IJNSA_ILi0EEESC_EEENSA_ILi512EEEEEENS5_IJSV_iEEEEEEEEEEESK_S12_NS4_8TiledMMAINS4_8MMA_AtomIJNS4_27SM100_MMA_MXF8F6F4_2x1SM_SSISI_SI_fSJ_Li256ELi128ELNS4_4UMMA5MajorE0ELS17_0ELNS16_7ScaleInE0ELS18_0EEEEEENSM_INS5_IJSC_SC_SC_EEENS5_IJSV_SV_SV_EEEEENS5_IJNS4_10UnderscoreES1E_S1E_EEEEENS5_IJNS4_18SM100_TMA_2SM_LOADES1H_EEENS5_IJNS4_14ComposedLayoutINS4_7SwizzleILi3ELi4ELi3EEENS4_18smem_ptr_flag_bitsILi8EEENSM_INS5_IJNSA_ILi8EEESG_EEENS5_IJSG_SC_EEEEEEENSM_INS5_IJNS5_IJNS5_IJSO_SC_EEENS5_IJSN_SC_EEEEEESC_NS5_IJSB_SC_EEEEEENS5_IJNS5_IJNS5_IJST_SX_EEESW_EEESV_NS5_IJSC_SX_EEEEEEEEEEEvNS4_8identityENS5_IJNS4_28SM100_TMA_2SM_LOAD_MULTICASTES25_EEES23_vS24_EENS_8epilogue10collective18CollectiveEpilogueINS28_23Sm100TmaWarpSpecializedILi4ELi2ELi32ELb1ELb0EEEJNS5_IJSG_SG_SG_EEENS5_IJNSM_ISG_SC_EENSM_ISN_SC_EEEEENS_10bfloat16_tESL_S2H_SL_NS28_6fusion15FusionCallbacksIS2C_NS2I_17LinearCombinationIS2H_fS2H_fLNS_15FloatRoundStyleE2EEES2D_S2G_JEEENS4_5SM1004TMEM4LOAD26SM100_TMEM_LOAD_32dp32b32xENS4_13SM90_TMA_LOADENS1J_INS1K_ILi2ELi4ELi3EEENS1M_ILi16EEENSM_INS5_IJS1O_SN_EEES1U_EEEENS4_39AutoVectorizingCopyWithAssumedAlignmentILi128EEENS4_14SM90_TMA_STOREES2X_S2Z_S2Z_EEEvvEEEEvNT_6ParamsE)
        .other          _ZN7cutlass13device_kernelINS_4gemm6kernel13GemmUniversalIN4cute5tupleIJiiiiEEENS1_10collective13CollectiveMmaINS1_46MainloopSm100TmaUmmaWarpSpecializedBlockScaledILi7ELi2ELi2ENS5_IJNS4_1CILi4EEENSA_ILi1EEESC_EEEEENS5_IJNSA_ILi256EEENSA_ILi128EEESG_EEENS5_IJNS_12float_e4m3_tENS_13float_ue8m0_tEEEENS5_IJNS5_IJlSC_lEEENS4_6LayoutINS5_IJNS5_IJNS5_IJNSA_ILi32EEESB_EEEiEEESP_NS5_IJSC_iEEEEEENS5_IJNS5_IJNS5_IJNSA_ILi16EEESB_EEEiEEENS5_IJNS5_IJNSA_ILi0EEESC_EEENSA_ILi512EEEEEENS5_IJSV_iEEEEEEEEEEESK_S12_NS4_8TiledMMAINS4_8MMA_AtomIJNS4_27SM100_MMA_MXF8F6F4_2x1SM_SSISI_SI_fSJ_Li256ELi128ELNS4_4UMMA5MajorE0ELS17_0ELNS16_7ScaleInE0ELS18_0EEEEEENSM_INS5_IJSC_SC_SC_EEENS5_IJSV_SV_SV_EEEEENS5_IJNS4_10UnderscoreES1E_S1E_EEEEENS5_IJNS4_18SM100_TMA_2SM_LOADES1H_EEENS5_IJNS4_14ComposedLayoutINS4_7SwizzleILi3ELi4ELi3EEENS4_18smem_ptr_flag_bitsILi8EEENSM_INS5_IJNSA_ILi8EEESG_EEENS5_IJSG_SC_EEEEEEENSM_INS5_IJNS5_IJNS5_IJSO_SC_EEENS5_IJSN_SC_EEEEEESC_NS5_IJSB_SC_EEEEEENS5_IJNS5_IJNS5_IJST_SX_EEESW_EEESV_NS5_IJSC_SX_EEEEEEEEEEEvNS4_8identityENS5_IJNS4_28SM100_TMA_2SM_LOAD_MULTICASTES25_EEES23_vS24_EENS_8epilogue10collective18CollectiveEpilogueINS28_23Sm100TmaWarpSpecializedILi4ELi2ELi32ELb1ELb0EEEJNS5_IJSG_SG_SG_EEENS5_IJNSM_ISG_SC_EENSM_ISN_SC_EEEEENS_10bfloat16_tESL_S2H_SL_NS28_6fusion15FusionCallbacksIS2C_NS2I_17LinearCombinationIS2H_fS2H_fLNS_15FloatRoundStyleE2EEES2D_S2G_JEEENS4_5SM1004TMEM4LOAD26SM100_TMEM_LOAD_32dp32b32xENS4_13SM90_TMA_LOADENS1J_INS1K_ILi2ELi4ELi3EEENS1M_ILi16EEENSM_INS5_IJS1O_SN_EEES1U_EEEENS4_39AutoVectorizingCopyWithAssumedAlignmentILi128EEENS4_14SM90_TMA_STOREES2X_S2Z_S2Z_EEEvvEEEEvNT_6ParamsE,@"STO_CUDA_ENTRY STV_DEFAULT"
_ZN7cutlass13device_kernelINS_4gemm6kernel13GemmUniversalIN4cute5tupleIJiiiiEEENS1_10collective13CollectiveMmaINS1_46MainloopSm100TmaUmmaWarpSpecializedBlockScaledILi7ELi2ELi2ENS5_IJNS4_1CILi4EEENSA_ILi1EEESC_EEEEENS5_IJNSA_ILi256EEENSA_ILi128EEESG_EEENS5_IJNS_12float_e4m3_tENS_13float_ue8m0_tEEEENS5_IJNS5_IJlSC_lEEENS4_6LayoutINS5_IJNS5_IJNS5_IJNSA_ILi32EEESB_EEEiEEESP_NS5_IJSC_iEEEEEENS5_IJNS5_IJNS5_IJNSA_ILi16EEESB_EEEiEEENS5_IJNS5_IJNSA_ILi0EEESC_EEENSA_ILi512EEEEEENS5_IJSV_iEEEEEEEEEEESK_S12_NS4_8TiledMMAINS4_8MMA_AtomIJNS4_27SM100_MMA_MXF8F6F4_2x1SM_SSISI_SI_fSJ_Li256ELi128ELNS4_4UMMA5MajorE0ELS17_0ELNS16_7ScaleInE0ELS18_0EEEEEENSM_INS5_IJSC_SC_SC_EEENS5_IJSV_SV_SV_EEEEENS5_IJNS4_10UnderscoreES1E_S1E_EEEEENS5_IJNS4_18SM100_TMA_2SM_LOADES1H_EEENS5_IJNS4_14ComposedLayoutINS4_7SwizzleILi3ELi4ELi3EEENS4_18smem_ptr_flag_bitsILi8EEENSM_INS5_IJNSA_ILi8EEESG_EEENS5_IJSG_SC_EEEEEEENSM_INS5_IJNS5_IJNS5_IJSO_SC_EEENS5_IJSN_SC_EEEEEESC_NS5_IJSB_SC_EEEEEENS5_IJNS5_IJNS5_IJST_SX_EEESW_EEESV_NS5_IJSC_SX_EEEEEEEEEEEvNS4_8identityENS5_IJNS4_28SM100_TMA_2SM_LOAD_MULTICASTES25_EEES23_vS24_EENS_8epilogue10collective18CollectiveEpilogueINS28_23Sm100TmaWarpSpecializedILi4ELi2ELi32ELb1ELb0EEEJNS5_IJSG_SG_SG_EEENS5_IJNSM_ISG_SC_EENSM_ISN_SC_EEEEENS_10bfloat16_tESL_S2H_SL_NS28_6fusion15FusionCallbacksIS2C_NS2I_17LinearCombinationIS2H_fS2H_fLNS_15FloatRoundStyleE2EEES2D_S2G_JEEENS4_5SM1004TMEM4LOAD26SM100_TMEM_LOAD_32dp32b32xENS4_13SM90_TMA_LOADENS1J_INS1K_ILi2ELi4ELi3EEENS1M_ILi16EEENSM_INS5_IJS1O_SN_EEES1U_EEEENS4_39AutoVectorizingCopyWithAssumedAlignmentILi128EEENS4_14SM90_TMA_STOREES2X_S2Z_S2Z_EEEvvEEEEvNT_6ParamsE:
[----:B------:R-:W1:Y:S01]  /*0000*/  LDC R1, c[0x0][0x37c] ;  /* 0x0000df00ff017b82 */ /* 0x000e620000000800 */
[----:B------:R-:W2:Y:S01]  /*0010*/  S2R R95, SR_TID.X ;  /* 0x00000000005f7919 */ /* 0x000ea20000002100 */
[----:B------:R-:W3:Y:S06]  /*0020*/  LDCU.64 UR12, c[0x0][0xc90] ;  /* 0x00019200ff0c77ac */ /* 0x000eec0008000a00 */
[----:B------:R-:W4:Y:S01]  /*0030*/  S2UR UR4, SR_CgaCtaId ;  /* 0x00000000000479c3 */ /* 0x000f220000008800 */
[----:B------:R-:W-:Y:S02]  /*0040*/  PRMT R80, RZ, 0x7610, R80 ;  /* 0x00007610ff507816 */ /* 0x000fe40000000050 */
[----:B------:R-:W-:Y:S01]  /*0050*/  ELECT P1, URZ, PT ;  /* 0x0000000000ff782f */ /* 0x000fe20003820000 */
[----:B---3--:R-:W-:-:S04]  /*0060*/  UISETP.NE.U32.AND UP0, UPT, UR12, URZ, UPT ;  /* 0x000000ff0c00728c */ /* 0x008fc8000bf05070 */
[----:B------:R-:W-:Y:S02]  /*0070*/  UISETP.NE.AND.EX UP0, UPT, UR13, URZ, UPT, UP0 ;  /* 0x000000ff0d00728c */ /* 0x000fe4000bf05300 */
[----:B----4-:R-:W-:Y:S02]  /*0080*/  ULOP3.LUT UR62, UR4, 0x1, URZ, 0xc0, !UPT ;  /* 0x00000001043e7892 */ /* 0x010fe4000f8ec0ff */
[----:B------:R-:W-:Y:S01]  /*0090*/  ULOP3.LUT UR60, UR4, 0x1, URZ, 0x3c, !UPT ;  /* 0x00000001043c7892 */ /* 0x000fe2000f8e3cff */
[----:B--2---:R-:W-:-:S05]  /*00a0*/  SHF.R.U32.HI R81, RZ, 0x5, R95 ;  /* 0x00000005ff517819 */ /* 0x004fca000001165f */
[----:B------:R-:W2:Y:S02]  /*00b0*/  SHFL.IDX PT, R0, R81, RZ, 0x1f ;  /* 0x00001fff51007589 */ /* 0x000ea400000e0000 */
[----:B--2---:R-:W-:Y:S01]  /*00c0*/  R2UR UR21, R0 ;  /* 0x00000000001572ca */ /* 0x004fe200000e0000 */
[----:B-1----:R-:W-:-:S14]  /*00d0*/  BRA.U UP0, `(.L_x_0) ;  /* 0x0000000100307547 */ /* 0x002fdc000b800000 */
[----:B------:R-:W1:Y:S02]  /*00e0*/  LDCU.64 UR4, c[0x0][0xc88] ;  /* 0x00019100ff0477ac */ /* 0x000e640008000a00 */
[----:B-1----:R-:W-:-:S04]  /*00f0*/  UISETP.NE.U32.AND UP0, UPT, UR4, URZ, UPT ;  /* 0x000000ff0400728c */ /* 0x002fc8000bf05070 */
[----:B------:R-:W-:-:S09]  /*0100*/  UISETP.NE.AND.EX UP0, UPT, UR5, URZ, UPT, UP0 ;  /* 0x000000ff0500728c */ /* 0x000fd2000bf05300 */
[----:B------:R-:W-:Y:S05]  /*0110*/  BRA.U !UP0, `(.L_x_1) ;  /* 0x0000000108147547 */ /* 0x000fea000b800000 */
[----:B------:R-:W1:Y:S01]  /*0120*/  LDC.64 R2, c[0x0][0xc88] ;  /* 0x00032200ff027b82 */ /* 0x000e620000000a00 */
[----:B------:R-:W1:Y:S02]  /*0130*/  LDCU.64 UR4, c[0x0][0x358] ;  /* 0x00006b00ff0477ac */ /* 0x000e640008000a00 */
[----:B-1----:R1:W5:Y:S01]  /*0140*/  LDG.E R41, desc[UR4][R2.64] ;  /* 0x0000000402297981 */ /* 0x002362000c1e1900 */
[----:B------:R-:W-:Y:S01]  /*0150*/  HFMA2 R80, -RZ, RZ, 0, 5.9604644775390625e-08 ;  /* 0x00000001ff507431 */ /* 0x000fe200000001ff */
[----:B------:R-:W-:Y:S05]  /*0160*/  BRA `(.L_x_0) ;  /* 0x00000000000c7947 */ /* 0x000fea0003800000 */
.L_x_1:
[----:B------:R-:W1:Y:S01]  /*0170*/  LDCU UR4, c[0x0][0xc80] ;  /* 0x00019000ff0477ac */ /* 0x000e620008000800 */
[----:B------:R-:W-:Y:S01]  /*0180*/  HFMA2 R80, -RZ, RZ, 0, 5.9604644775390625e-08 ;  /* 0x00000001ff507431 */ /* 0x000fe200000001ff */
[----:B-1----:R-:W-:-:S07]  /*0190*/  MOV R41, UR4 ;  /* 0x0000000400297c02 */ /* 0x002fce0008000f00 */
.L_x_0:
[----:B------:R-:W2:Y:S02]  /*01a0*/  LDCU.64 UR4, c[0x0][0xcb0] ;  /* 0x00019600ff0477ac */ /* 0x000ea40008000a00 */
[----:B--2---:R-:W-:-:S04]  /*01b0*/  UISETP.NE.U32.AND UP0, UPT, UR4, URZ, UPT ;  /* 0x000000ff0400728c */ /* 0x004fc8000bf05070 */
[----:B------:R-:W-:-:S09]  /*01c0*/  UISETP.NE.AND.EX UP0, UPT, UR5, URZ, UPT, UP0 ;  /* 0x000000ff0500728c */ /* 0x000fd2000bf05300 */
[----:B------:R-:W-:Y:S05]  /*01d0*/  BRA.U UP0, `(.L_x_2) ;  /* 0x0000000100287547 */ /* 0x000fea000b800000 */
[----:B------:R-:W2:Y:S02]  /*01e0*/  LDCU.64 UR4, c[0x0][0xca8] ;  /* 0x00019500ff0477ac */ /* 0x000ea40008000a00 */
[----:B--2---:R-:W-:-:S04]  /*01f0*/  UISETP.NE.U32.AND UP0, UPT, UR4, URZ, UPT ;  /* 0x000000ff0400728c */ /* 0x004fc8000bf05070 */
[----:B------:R-:W-:-:S09]  /*0200*/  UISETP.NE.AND.EX UP0, UPT, UR5, URZ, UPT, UP0 ;  /* 0x000000ff0500728c */ /* 0x000fd2000bf05300 */
[----:B------:R-:W-:Y:S05]  /*0210*/  BRA.U !UP0, `(.L_x_3) ;  /* 0x0000000108107547 */ /* 0x000fea000b800000 */
[----:B------:R-:W2:Y:S01]  /*0220*/  LDC.64 R38, c[0x0][0xca8] ;  /* 0x00032a00ff267b82 */ /* 0x000ea20000000a00 */
[----:B------:R-:W2:Y:S02]  /*0230*/  LDCU.64 UR4, c[0x0][0x358] ;  /* 0x00006b00ff0477ac */ /* 0x000ea40008000a00 */
[----:B--2---:R2:W5:Y:S01]  /*0240*/  LDG.E R38, desc[UR4][R38.64] ;  /* 0x0000000426267981 */ /* 0x004562000c1e1900 */
[----:B------:R-:W-:Y:S05]  /*0250*/  BRA `(.L_x_2) ;  /* 0x0000000000087947 */ /* 0x000fea0003800000 */
.L_x_3:
[----:B------:R-:W2:Y:S02]  /*0260*/  LDCU UR4, c[0x0][0xca0] ;  /* 0x00019400ff0477ac */ /* 0x000ea40008000800 */
[----:B--2---:R-:W-:Y:S02]  /*0270*/  MOV R38, UR4 ;  /* 0x0000000400267c02 */ /* 0x004fe40008000f00 */
.L_x_2:
[----:B------:R-:W-:Y:S01]  /*0280*/  IMAD.U32 R0, RZ, RZ, UR21 ;  /* 0x00000015ff007e24 */ /* 0x000fe2000f8e00ff */
[----:B------:R-:W-:Y:S04]  /*0290*/  BSSY.RECONVERGENT B0, `(.L_x_4) ;  /* 0x0000012000007945 */ /* 0x000fe80003800200 */
[C---:B------:R-:W-:Y:S02]  /*02a0*/  ISETP.NE.OR P2, PT, R0.reuse, 0x1, !P1 ;  /* 0x000000010000780c */ /* 0x040fe40004f45670 */
[----:B------:R-:W-:-:S11]  /*02b0*/  ISETP.NE.OR P0, PT, R0, 0x3, !P1 ;  /* 0x000000030000780c */ /* 0x000fd60004f05670 */
[----:B------:R-:W-:Y:S05]  /*02c0*/  @P2 BRA `(.L_x_5) ;  /* 0x0000000000382947 */ /* 0x000fea0003800000 */
[----:B------:R-:W3:Y:S02]  /*02d0*/  LDCU.64 UR4, c[0x0][0x348] ;  /* 0x00006900ff0477ac */ /* 0x000ee40008000a00 */
[----:B---3--:R-:W-:Y:S02]  /*02e0*/  UIADD3 UR10, UP3, UPT, UR4, 0x80, URZ ;  /* 0x00000080040a7890 */ /* 0x008fe4000ff7e0ff */
[----:B------:R-:W-:Y:S02]  /*02f0*/  UIADD3 UR8, UP2, UPT, UR4, 0x180, URZ ;  /* 0x0000018004087890 */ /* 0x000fe4000ff5e0ff */
[----:B------:R-:W-:Y:S02]  /*0300*/  UIADD3 UR6, UP1, UPT, UR4, 0x280, URZ ;  /* 0x0000028004067890 */ /* 0x000fe4000ff3e0ff */
[----:B------:R-:W-:Y:S02]  /*0310*/  UIADD3 UR4, UP0, UPT, UR4, 0x380, URZ ;  /* 0x0000038004047890 */ /* 0x000fe4000ff1e0ff */
[----:B------:R-:W-:-:S02]  /*0320*/  UIADD3.X UR11, UPT, UPT, URZ, UR5, URZ, UP3, !UPT ;  /* 0x00000005ff0b7290 */ /* 0x000fc40009ffe4ff */
[----:B------:R-:W-:Y:S02]  /*0330*/  UIADD3.X UR9, UPT, UPT, URZ, UR5, URZ, UP2, !UPT ;  /* 0x00000005ff097290 */ /* 0x000fe400097fe4ff */
[----:B------:R-:W-:Y:S02]  /*0340*/  UIADD3.X UR7, UPT, UPT, URZ, UR5, URZ, UP1, !UPT ;  /* 0x00000005ff077290 */ /* 0x000fe40008ffe4ff */
[----:B------:R-:W-:-:S03]  /*0350*/  UIADD3.X UR5, UPT, UPT, URZ, UR5, URZ, UP0, !UPT ;  /* 0x00000005ff057290 */ /* 0x000fc600087fe4ff */
[----:B------:R3:W-:Y:S02]  /*0360*/  UTMACCTL.PF [UR10] ;  /* 0x000000000a0079b9 */ /* 0x0007e40008040000 */
[----:B------:R3:W-:Y:S02]  /*0370*/  UTMACCTL.PF [UR8] ;  /* 0x00000000080079b9 */ /* 0x0007e40008040000 */
[----:B------:R3:W-:Y:S02]  /*0380*/  UTMACCTL.PF [UR6] ;  /* 0x00000000060079b9 */ /* 0x0007e40008040000 */
[----:B------:R3:W-:Y:S02]  /*0390*/  UTMACCTL.PF [UR4] ;  /* 0x00000000040079b9 */ /* 0x0007e40008040000 */
[----:B---3--:R-:W-:Y:S01]  /*03a0*/  NOP ;  /* 0x0000000000007918 */ /* 0x008fe20000000000 */
.L_x_5:
[----:B------:R-:W-:Y:S05]  /*03b0*/  BSYNC.RECONVERGENT B0 ;  /* 0x0000000000007941 */ /* 0x000fea0003800200 */
.L_x_4:
[----:B------:R-:W-:Y:S04]  /*03c0*/  BSSY.RECONVERGENT B0, `(.L_x_6) ;  /* 0x000000a000007945 */ /* 0x000fe80003800200 */
[----:B------:R-:W-:Y:S05]  /*03d0*/  @P0 BRA `(.L_x_7) ;  /* 0x0000000000200947 */ /* 0x000fea0003800000 */
[----:B------:R-:W3:Y:S02]  /*03e0*/  LDCU.64 UR4, c[0x0][0x348] ;  /* 0x00006900ff0477ac */ /* 0x000ee40008000a00 */
[----:B---3--:R-:W-:Y:S02]  /*03f0*/  UIADD3 UR6, UP1, UPT, UR4, 0x980, URZ ;  /* 0x0000098004067890 */ /* 0x008fe4000ff3e0ff */
[----:B------:R-:W-:Y:S02]  /*0400*/  UIADD3 UR4, UP0, UPT, UR4, 0xa80, URZ ;  /* 0x00000a8004047890 */ /* 0x000fe4000ff1e0ff */
[----:B------:R-:W-:Y:S02]  /*0410*/  UIADD3.X UR7, UPT, UPT, URZ, UR5, URZ, UP1, !UPT ;  /* 0x00000005ff077290 */ /* 0x000fe40008ffe4ff */
[----:B------:R-:W-:-:S07]  /*0420*/  UIADD3.X UR5, UPT, UPT, URZ, UR5, URZ, UP0, !UPT ;  /* 0x00000005ff057290 */ /* 0x000fce00087fe4ff */
[----:B------:R3:W-:Y:S02]  /*0430*/  UTMACCTL.PF [UR6] ;  /* 0x00000000060079b9 */ /* 0x0007e40008040000 */
[----:B------:R3:W-:Y:S02]  /*0440*/  UTMACCTL.PF [UR4] ;  /* 0x00000000040079b9 */ /* 0x0007e40008040000 */
[----:B---3--:R-:W-:Y:S01]  /*0450*/  NOP ;  /* 0x0000000000007918 */ /* 0x008fe20000000000 */
.L_x_7:
[----:B------:R-:W-:Y:S05]  /*0460*/  BSYNC.RECONVERGENT B0 ;  /* 0x0000000000007941 */ /* 0x000fea0003800200 */
.L_x_6:
[----:B------:R-:W3:Y:S01]  /*0470*/  LDCU.64 UR4, c[0x0][0xc88] ;  /* 0x00019100ff0477ac */ /* 0x000ee20008000a00 */
[----:B------:R-:W-:Y:S02]  /*0480*/  UISETP.EQ.U32.AND UP2, UPT, UR12, URZ, UPT ;  /* 0x000000ff0c00728c */ /* 0x000fe4000bf42070 */
[----:B------:R-:W-:Y:S02]  /*0490*/  UPLOP3.LUT UP4, UPT, UPT, UPT, UPT, 0x80, 0x8 ;  /* 0x000000000008789c */ /* 0x000fe40003f8f070 */
[----:B---3--:R-:W-:-:S04]  /*04a0*/  UISETP.NE.U32.AND UP0, UPT, UR4, URZ, UPT ;  /* 0x000000ff0400728c */ /* 0x008fc8000bf05070 */
[----:B------:R-:W-:-:S04]  /*04b0*/  UISETP.NE.AND.EX UP1, UPT, UR5, URZ, UPT, UP0 ;  /* 0x000000ff0500728c */ /* 0x000fc8000bf25300 */
[----:B------:R-:W-:-:S04]  /*04c0*/  UISETP.EQ.OR.EX UP3, UPT, UR13, URZ, !UP1, UP2 ;  /* 0x000000ff0d00728c */ /* 0x000fc8000cf62720 */
[----:B------:R-:W-:-:S06]  /*04d0*/  UP2UR UR4, UPR, URZ, 0x8 ;  /* 0x00000008ff047883 */ /* 0x000fcc0008000000 */
[----:B------:R-:W-:Y:S01]  /*04e0*/  MOV R84, UR4 ;  /* 0x0000000400547c02 */ /* 0x000fe20008000f00 */
[----:B------:R-:W-:Y:S06]  /*04f0*/  BRA.U !UP3, `(.L_x_8) ;  /* 0x000000010b207547 */ /* 0x000fec000b800000 */
[----:B------:R-:W-:Y:S01]  /*0500*/  UISETP.NE.U32.AND UP2, UPT, UR12, URZ, UPT ;  /* 0x000000ff0c00728c */ /* 0x000fe2000bf45070 */
[----:B-----5:R-:W-:Y:S01]  /*0510*/  FSETP.NEU.AND P0, PT, R41, RZ, PT ;  /* 0x000000ff2900720b */ /* 0x020fe20003f0d000 */
[----:B------:R-:W-:Y:S02]  /*0520*/  USEL UR4, URZ, 0xffffffff, UP1 ;  /* 0xffffffffff047887 */ /* 0x000fe40008800000 */
[----:B------:R-:W-:-:S10]  /*0530*/  UISETP.NE.AND.EX UP2, UPT, UR13, URZ, UPT, UP2 ;  /* 0x000000ff0d00728c */ /* 0x000fd4000bf45320 */
[----:B------:R-:W-:Y:S01]  /*0540*/  VOTEU.ANY UP0, P0 ;  /* 0x0000000000ff7886 */ /* 0x000fe20000000100 */
[----:B------:R-:W-:-:S04]  /*0550*/  @!UP2 USEL UR4, URZ, 0xffffffff, UP0 ;  /* 0xffffffffff04a887 */ /* 0x000fc80008000000 */
[----:B------:R-:W-:-:S04]  /*0560*/  ULOP3.LUT UR4, UR4, 0x1, URZ, 0xc0, !UPT ;  /* 0x0000000104047892 */ /* 0x000fc8000f8ec0ff */
[----:B------:R-:W-:-:S11]  /*0570*/  UISETP.NE.U32.AND UP4, UPT, UR4, 0x1, UPT ;  /* 0x000000010400788c */ /* 0x000fd6000bf85070 */
.L_x_8:
[----:B------:R-:W3:Y:S01]  /*0580*/  SHFL.IDX PT, R0, R81, RZ, 0x1f ;  /* 0x00001fff51007589 */ /* 0x000ee200000e0000 */
[----:B------:R-:W-:-:S04]  /*0590*/  UISETP.NE.AND UP0, UPT, UR21, 0x2, UPT ;  /* 0x000000021500788c */ /* 0x000fc8000bf05270 */
[----:B------:R-:W-:Y:S02]  /*05a0*/  UISETP.EQ.AND UP2, UPT, UR62, URZ, !UP0 ;  /* 0x000000ff3e00728c */ /* 0x000fe4000c742270 */
[----:B------:R-:W-:-:S04]  /*05b0*/  USEL UR58, URZ, 0x1, UP0 ;  /* 0x00000001ff3a7887 */ /* 0x000fc80008000000 */
[----:B------:R-:W-:Y:S02]  /*05c0*/  PLOP3.LUT P4, PT, P1, PT, UP2, 0x80, 0x8 ;  /* 0x000000000008781c */ /* 0x000fe40000f8f028 */
[----:B---3--:R-:W-:-:S13]  /*05d0*/  ISETP.NE.AND P0, PT, R0, RZ, PT ;  /* 0x000000ff0000720c */ /* 0x008fda0003f05270 */
[----:B------:R-:W-:Y:S05]  /*05e0*/  @P0 BRA `(.L_x_9) ;  /* 0x0000000000700947 */ /* 0x000fea0003800000 */
[----:B------:R-:W3:Y:S01]  /*05f0*/  S2UR UR5, SR_CgaCtaId ;  /* 0x00000000000579c3 */ /* 0x000ee20000008800 */
[----:B------:R-:W-:Y:S01]  /*0600*/  UMOV UR4, 0x400 ;  /* 0x0000040000047882 */ /* 0x000fe20000000000 */
[----:B------:R-:W-:Y:S01]  /*0610*/  UMOV UR8, 0x1 ;  /* 0x0000000100087882 */ /* 0x000fe20000000000 */
[----:B------:R-:W-:Y:S01]  /*0620*/  UMOV UR6, 0x2 ;  /* 0x0000000200067882 */ /* 0x000fe20000000000 */
[----:B------:R-:W-:-:S04]  /*0630*/  UIADD3 UR8, UPT, UPT, -UR8, 0x100000, URZ ;  /* 0x0010000008087890 */ /* 0x000fc8000fffe1ff */
[----:B------:R-:W-:Y:S02]  /*0640*/  USHF.L.U32 UR9, UR8, 0xb, URZ ;  /* 0x0000000b08097899 */ /* 0x000fe400080006ff */
[----:B------:R-:W-:Y:S02]  /*0650*/  USHF.L.U32 UR8, UR8, 0x1, URZ ;  /* 0x0000000108087899 */ /* 0x000fe400080006ff */
[----:B------:R-:W-:-:S04]  /*0660*/  UIADD3 UR6, UPT, UPT, -UR6, 0x100000, URZ ;  /* 0x0010000006067890 */ /* 0x000fc8000fffe1ff */
[----:B------:R-:W-:Y:S02]  /*0670*/  USHF.L.U32 UR7, UR6, 0xb, URZ ;  /* 0x0000000b06077899 */ /* 0x000fe400080006ff */
[----:B------:R-:W-:Y:S01]  /*0680*/  USHF.L.U32 UR6, UR6, 0x1, URZ ;  /* 0x0000000106067899 */ /* 0x000fe200080006ff */
[----:B------:R-:W-:Y:S01]  /*0690*/  ELECT P0, URZ, PT ;  /* 0x0000000000ff782f */ /* 0x000fe20003800000 */
[----:B---3--:R-:W-:Y:S01]  /*06a0*/  ULEA UR4, UR5, UR4, 0x18 ;  /* 0x0000000405047291 */ /* 0x008fe2000f8ec0ff */
[----:B------:R-:W3:Y:S11]  /*06b0*/  FENCE.VIEW.ASYNC.S ;  /* 0x00000000000073c6 */ /* 0x000ef60000000000 */
[----:B---3--:R3:W4:Y:S01]  /*06c0*/  SYNCS.EXCH.64 URZ, [UR4], UR8 ;  /* 0x0000000804ff75b2 */ /* 0x0087220008000100 */
[----:B------:R3:W1:Y:S01]  /*06d0*/  SYNCS.EXCH.64 URZ, [UR4+0x38], UR6 ;  /* 0x0000380604ff75b2 */ /* 0x0006620008000100 */
        /* <DEDUP_REMOVED lines=11> */
[----:B------:R3:W1:Y:S02]  /*0790*/  SYNCS.EXCH.64 URZ, [UR4+0x68], UR6 ;  /* 0x0000680604ff75b2 */ /* 0x0006640008000100 */
[----:B---3--:R-:W-:Y:S01]  /*07a0*/  NOP ;  /* 0x0000000000007918 */ /* 0x008fe20000000000 */
.L_x_9:
[----:B------:R-:W3:Y:S01]  /*07b0*/  SHFL.IDX PT, R0, R81, RZ, 0x1f ;  /* 0x00001fff51007589 */ /* 0x000ee200000e0000 */
[----:B------:R-:W-:Y:S01]  /*07c0*/  NOP ;  /* 0x0000000000007918 */ /* 0x000fe20000000000 */
[----:B---3--:R-:W-:-:S13]  /*07d0*/  ISETP.NE.AND P0, PT, R0, 0x1, PT ;  /* 0x000000010000780c */ /* 0x008fda0003f05270 */
        /* <DEDUP_REMOVED lines=14> */
[----:B---3--:R3:W1:Y:S01]  /*08c0*/  SYNCS.EXCH.64 URZ, [UR4+0x70], UR8 ;  /* 0x0000700804ff75b2 */ /* 0x0086620008000100 */
[----:B------:R3:W1:Y:S01]  /*08d0*/  SYNCS.EXCH.64 URZ, [UR4+0x90], UR6 ;  /* 0x0000900604ff75b2 */ /* 0x0006620008000100 */
[----:B------:R3:W1:Y:S01]  /*08e0*/  SYNCS.EXCH.64 URZ, [UR4+0x78], UR8 ;  /* 0x0000780804ff75b2 */ /* 0x0006620008000100 */
[----:B------:R3:W1:Y:S01]  /*08f0*/  SYNCS.EXCH.64 URZ, [UR4+0x98], UR6 ;  /* 0x0000980604ff75b2 */ /* 0x0006620008000100 */
[----:B------:R3:W1:Y:S01]  /*0900*/  SYNCS.EXCH.64 URZ, [UR4+0x80], UR8 ;  /* 0x0000800804ff75b2 */ /* 0x0006620008000100 */
[----:B------:R3:W1:Y:S01]  /*0910*/  SYNCS.EXCH.64 URZ, [UR4+0xa0], UR6 ;  /* 0x0000a00604ff75b2 */ /* 0x0006620008000100 */
[----:B------:R3:W1:Y:S01]  /*0920*/  SYNCS.EXCH.64 URZ, [UR4+0x88], UR8 ;  /* 0x0000880804ff75b2 */ /* 0x0006620008000100 */
[----:B------:R3:W1:Y:S01]  /*0930*/  SYNCS.EXCH.64 URZ, [UR4+0xa8], UR6 ;  /* 0x0000a80604ff75b2 */ /* 0x0006620008000100 */
[----:B------:R-:W-:Y:S01]  /*0940*/  NOP ;  /* 0x0000000000007918 */ /* 0x000fe20000000000 */
.L_x_10:
[----:B------:R-:W2:Y:S01]  /*0950*/  SHFL.IDX PT, R0, R81, RZ, 0x1f ;  /* 0x00001fff51007589 */ /* 0x000ea200000e0000 */
[----:B------:R-:W-:Y:S01]  /*0960*/  NOP ;  /* 0x0000000000007918 */ /* 0x000fe20000000000 */
[----:B--2---:R-:W-:-:S13]  /*0970*/  ISETP.NE.AND P0, PT, R0, 0x3, PT ;  /* 0x000000030000780c */ /* 0x004fda0003f05270 */
[----:B------:R-:W-:Y:S05]  /*0980*/  @P0 BRA `(.L_x_11) ;  /* 0x0000000000300947 */ /* 0x000fea0003800000 */
[----:B---3--:R-:W2:Y:S01]  /*0990*/  S2UR UR6, SR_CgaCtaId ;  /* 0x00000000000679c3 */ /* 0x008ea20000008800 */
[----:B------:R-:W-:Y:S01]  /*09a0*/  UMOV UR4, 0x400 ;  /* 0x0000040000047882 */ /* 0x000fe20000000000 */
[----:B------:R-:W-:Y:S01]  /*09b0*/  UMOV UR5, 0x20 ;  /* 0x0000002000057882 */ /* 0x000fe20000000000 */
[----:B------:R-:W-:Y:S01]  /*09c0*/  ELECT P0, URZ, PT ;  /* 0x0000000000ff782f */ /* 0x000fe20003800000 */
[----:B--2---:R-:W-:Y:S02]  /*09d0*/  ULEA UR6, UR6, UR4, 0x18 ;  /* 0x0000000406067291 */ /* 0x004fe4000f8ec0ff */
[----:B------:R-:W-:-:S04]  /*09e0*/  UIADD3 UR4, UPT, UPT, -UR5, 0x100000, URZ ;  /* 0x0010000005047890 */ /* 0x000fc8000fffe1ff */
[----:B------:R-:W-:Y:S02]  /*09f0*/  USHF.L.U32 UR5, UR4, 0xb, URZ ;  /* 0x0000000b04057899 */ /* 0x000fe400080006ff */
[----:B------:R-:W-:Y:S01]  /*0a00*/  USHF.L.U32 UR4, UR4, 0x1, URZ ;  /* 0x0000000104047899 */ /* 0x000fe200080006ff */
[----:B------:R-:W2:Y:S11]  /*0a10*/  FENCE.VIEW.ASYNC.S ;  /* 0x00000000000073c6 */ /* 0x000eb60000000000 */
[----:B--2---:R2:W3:Y:S01]  /*0a20*/  SYNCS.EXCH.64 URZ, [UR6+0xb0], UR4 ;  /* 0x0000b00406ff75b2 */ /* 0x0044e20008000100 */
[----:B------:R2:W1:Y:S01]  /*0a30*/  SYNCS.EXCH.64 URZ, [UR6+0xb8], UR4 ;  /* 0x0000b80406ff75b2 */ /* 0x0004620008000100 */
[----:B------:R-:W-:Y:S01]  /*0a40*/  NOP ;  /* 0x0000000000007918 */ /* 0x000fe20000000000 */
.L_x_11:
[----:B------:R-:W4:Y:S01]  /*0a50*/  SHFL.IDX PT, R0, R81, RZ, 0x1f ;  /* 0x00001fff51007589 */ /* 0x000f2200000e0000 */
[----:B------:R-:W-:Y:S01]  /*0a60*/  NOP ;  /* 0x0000000000007918 */ /* 0x000fe20000000000 */
[----:B----4-:R-:W-:-:S13]  /*0a70*/  ISETP.NE.AND P0, PT, R0, 0x4, PT ;  /* 0x000000040000780c */ /* 0x010fda0003f05270 */
[----:B------:R-:W-:Y:S05]  /*0a80*/  @P0 BRA `(.L_x_12) ;  /* 0x00000000004c0947 */ /* 0x000fea0003800000 */
[----:B--2---:R-:W2:Y:S01]  /*0a90*/  S2UR UR5, SR_CgaCtaId ;  /* 0x00000000000579c3 */ /* 0x004ea20000008800 */
[----:B---3--:R-:W-:Y:S01]  /*0aa0*/  UMOV UR4, 0x3a0 ;  /* 0x000003a000047882 */ /* 0x008fe20000000000 */
[----:B------:R-:W-:Y:S01]  /*0ab0*/  UMOV UR6, 0x400 ;  /* 0x0000040000067882 */ /* 0x000fe20000000000 */
[----:B------:R-:W-:Y:S01]  /*0ac0*/  USEL UR4, UR4, 0x320, UP4 ;  /* 0x0000032004047887 */ /* 0x000fe2000a000000 */
[----:B------:R-:W-:Y:S01]  /*0ad0*/  UMOV UR8, 0x1 ;  /* 0x0000000100087882 */ /* 0x000fe20000000000 */
[----:B------:R-:W-:Y:S01]  /*0ae0*/  ELECT P0, URZ, PT ;  /* 0x0000000000ff782f */ /* 0x000fe20003800000 */
[----:B------:R-:W-:-:S04]  /*0af0*/  UIADD3 UR8, UPT, UPT, -UR8, 0x100000, URZ ;  /* 0x0010000008087890 */ /* 0x000fc8000fffe1ff */
[----:B------:R-:W-:Y:S02]  /*0b00*/  USHF.L.U32 UR9, UR8, 0xb, URZ ;  /* 0x0000000b08097899 */ /* 0x000fe400080006ff */
[----:B------:R-:W-:Y:S02]  /*0b10*/  USHF.L.U32 UR8, UR8, 0x1, URZ ;  /* 0x0000000108087899 */ /* 0x000fe400080006ff */
[----:B--2---:R-:W-:Y:S02]  /*0b20*/  ULEA UR6, UR5, UR6, 0x18 ;  /* 0x0000000605067291 */ /* 0x004fe4000f8ec0ff */
[----:B------:R-:W-:-:S04]  /*0b30*/  UIADD3 UR4, UPT, UPT, -UR4, 0x100000, URZ ;  /* 0x0010000004047890 */ /* 0x000fc8000fffe1ff */
[----:B------:R-:W-:Y:S02]  /*0b40*/  USHF.L.U32 UR5, UR4, 0xb, URZ ;  /* 0x0000000b04057899 */ /* 0x000fe400080006ff */
[----:B------:R-:W-:Y:S01]  /*0b50*/  USHF.L.U32 UR4, UR4, 0x1, URZ ;  /* 0x0000000104047899 */ /* 0x000fe200080006ff */
[----:B------:R-:W2:Y:S03]  /*0b60*/  FENCE.VIEW.ASYNC.S ;  /* 0x00000000000073c6 */ /* 0x000ea60000000000 */
[----:B--2---:R4:W2:Y:S08]  /*0b70*/  SYNCS.EXCH.64 URZ, [UR6+0xc0], UR8 ;  /* 0x0000c00806ff75b2 */ /* 0x0048b00008000100 */
[----:B------:R4:W3:Y:S01]  /*0b80*/  SYNCS.EXCH.64 URZ, [UR6+0xd0], UR4 ;  /* 0x0000d00406ff75b2 */ /* 0x0008e20008000100 */
[----:B------:R4:W1:Y:S01]  /*0b90*/  SYNCS.EXCH.64 URZ, [UR6+0xc8], UR8 ;  /* 0x0000c80806ff75b2 */ /* 0x0008620008000100 */
[----:B------:R4:W1:Y:S02]  /*0ba0*/  SYNCS.EXCH.64 URZ, [UR6+0xd8], UR4 ;  /* 0x0000d80406ff75b2 */ /* 0x0008640008000100 */
[----:B----4-:R-:W-:Y:S01]  /*0bb0*/  NOP ;  /* 0x0000000000007918 */ /* 0x010fe20000000000 */
.L_x_12:
[----:B------:R-:W4:Y:S01]  /*0bc0*/  SHFL.IDX PT, R0, R81, RZ, 0x1f ;  /* 0x00001fff51007589 */ /* 0x000f2200000e0000 */
[----:B------:R-:W-:Y:S01]  /*0bd0*/  NOP ;  /* 0x0000000000007918 */ /* 0x000fe20000000000 */
[----:B----4-:R-:W-:-:S13]  /*0be0*/  ISETP.NE.AND P0, PT, R0, 0x5, PT ;  /* 0x000000050000780c */ /* 0x010fda0003f05270 */
[----:B------:R-:W-:Y:S05]  /*0bf0*/  @P0 BRA `(.L_x_13) ;  /* 0x0000000000480947 */ /* 0x000fea0003800000 */
[----:B--2---:R-:W2:Y:S01]  /*0c00*/  S2UR UR5, SR_CgaCtaId ;  /* 0x00000000000579c3 */ /* 0x004ea20000008800 */
[----:B---3--:R-:W-:Y:S01]  /*0c10*/  UMOV UR4, 0x400 ;  /* 0x0000040000047882 */ /* 0x008fe20000000000 */
        /* <DEDUP_REMOVED lines=9> */
[----:B--2---:R-:W-:Y:S01]  /*0cb0*/  ULEA UR4, UR5, UR4, 0x18 ;  /* 0x0000000405047291 */ /* 0x004fe2000f8ec0ff */
[----:B------:R-:W2:Y:S11]  /*0cc0*/  FENCE.VIEW.ASYNC.S ;  /* 0x00000000000073c6 */ /* 0x000eb60000000000 */
[----:B--2---:R4:W2:Y:S01]  /*0cd0*/  SYNCS.EXCH.64 URZ, [UR4+0xe0], UR6 ;  /* 0x0000e00604ff75b2 */ /* 0x0048a20008000100 */
[----:B------:R4:W3:Y:S01]  /*0ce0*/  SYNCS.EXCH.64 URZ, [UR4+0xf0], UR8 ;  /* 0x0000f00804ff75b2 */ /* 0x0008e20008000100 */
[----:B------:R4:W1:Y:S01]  /*0cf0*/  SYNCS.EXCH.64 URZ, [UR4+0xe8], UR6 ;  /* 0x0000e80604ff75b2 */ /* 0x0008620008000100 */
[----:B------:R4:W1:Y:S02]  /*0d00*/  SYNCS.EXCH.64 URZ, [UR4+0xf8], UR8 ;  /* 0x0000f80804ff75b2 */ /* 0x0008640008000100 */
[----:B----4-:R-:W-:Y:S01]  /*0d10*/  NOP ;  /* 0x0000000000007918 */ /* 0x010fe20000000000 */
.L_x_13:
[----:B------:R-:W4:Y:S01]  /*0d20*/  SHFL.IDX PT, R0, R81, RZ, 0x1f ;  /* 0x00001fff51007589 */ /* 0x000f2200000e0000 */
[----:B------:R-:W-:Y:S01]  /*0d30*/  ISETP.NE.OR P1, PT, RZ, UR21, !P1 ;  /* 0x00000015ff007c0c */ /* 0x000fe2000cf25670 */
[----:B------:R-:W-:Y:S01]  /*0d40*/  NOP ;  /* 0x0000000000007918 */ /* 0x000fe20000000000 */
[----:B----4-:R-:W-:-:S13]  /*0d50*/  ISETP.NE.AND P0, PT, R0, 0x3, PT ;  /* 0x000000030000780c */ /* 0x010fda0003f05270 */
[----:B------:R-:W-:Y:S05]  /*0d60*/  @P0 BRA `(.L_x_14) ;  /* 0x0000000000380947 */ /* 0x000fea0003800000 */
[----:B--2---:R-:W2:Y:S01]  /*0d70*/  S2UR UR5, SR_CgaCtaId ;  /* 0x00000000000579c3 */ /* 0x004ea20000008800 */
[----:B---3--:R-:W-:Y:S01]  /*0d80*/  UMOV UR4, 0x400 ;  /* 0x0000040000047882 */ /* 0x008fe20000000000 */
[----:B------:R-:W-:Y:S01]  /*0d90*/  UMOV UR6, 0x20 ;  /* 0x0000002000067882 */ /* 0x000fe20000000000 */
[----:B------:R-:W-:Y:S01]  /*0da0*/  ELECT P0, URZ, PT ;  /* 0x0000000000ff782f */ /* 0x000fe20003800000 */
[----:B------:R-:W-:-:S04]  /*0db0*/  UIADD3 UR6, UPT, UPT, -UR6, 0x100000, URZ ;  /* 0x0010000006067890 */ /* 0x000fc8000fffe1ff */
[----:B------:R-:W-:Y:S02]  /*0dc0*/  USHF.L.U32 UR7, UR6, 0xb, URZ ;  /* 0x0000000b06077899 */ /* 0x000fe400080006ff */
[----:B------:R-:W-:Y:S02]  /*0dd0*/  USHF.L.U32 UR6, UR6, 0x1, URZ ;  /* 0x0000000106067899 */ /* 0x000fe400080006ff */
[----:B--2---:R-:W-:Y:S01]  /*0de0*/  ULEA UR4, UR5, UR4, 0x18 ;  /* 0x0000000405047291 */ /* 0x004fe2000f8ec0ff */
[----:B------:R-:W2:Y:S11]  /*0df0*/  FENCE.VIEW.ASYNC.S ;  /* 0x00000000000073c6 */ /* 0x000eb60000000000 */
[----:B--2---:R4:W2:Y:S01]  /*0e00*/  SYNCS.EXCH.64 URZ, [UR4+0x100], UR6 ;  /* 0x0001000604ff75b2 */ /* 0x0048a20008000100 */
[----:B------:R4:W3:Y:S01]  /*0e10*/  SYNCS.EXCH.64 URZ, [UR4+0x110], UR6 ;  /* 0x0001100604ff75b2 */ /* 0x0008e20008000100 */
[----:B------:R4:W1:Y:S01]  /*0e20*/  SYNCS.EXCH.64 URZ, [UR4+0x108], UR6 ;  /* 0x0001080604ff75b2 */ /* 0x0008620008000100 */
[----:B------:R4:W1:Y:S02]  /*0e30*/  SYNCS.EXCH.64 URZ, [UR4+0x118], UR6 ;  /* 0x0001180604ff75b2 */ /* 0x0008640008000100 */
[----:B----4-:R-:W-:Y:S01]  /*0e40*/  NOP ;  /* 0x0000000000007918 */ /* 0x010fe20000000000 */
.L_x_14:
[----:B---3--:R-:W3:Y:S01]  /*0e50*/  S2UR UR7, SR_CgaCtaId ;  /* 0x00000000000779c3 */ /* 0x008ee20000008800 */
[----:B------:R-:W-:Y:S01]  /*0e60*/  VOTEU.ALL UP0, P1 ;  /* 0x0000000000ff7886 */ /* 0x000fe20000800000 */
[----:B--2---:R-:W-:Y:S01]  /*0e70*/  UMOV UR4, 0x20 ;  /* 0x0000002000047882 */ /* 0x004fe20000000000 */
[----:B------:R-:W-:Y:S01]  /*0e80*/  NOP ;  /* 0x0000000000007918 */ /* 0x000fe20000000000 */
[----:B-1----:R-:W-:Y:S01]  /*0e90*/  LOP3.LUT R3, R95, 0x1f, RZ, 0xc0, !PT ;  /* 0x0000001f5f037812 */ /* 0x002fe200078ec0ff */
[----:B------:R-:W-:Y:S01]  /*0ea0*/  UISETP.NE.AND UP5, UPT, UR21, URZ, UPT ;  /* 0x000000ff1500728c */ /* 0x000fe2000bfa5270 */
[----:B------:R-:W-:Y:S01]  /*0eb0*/  @!UP0 UMOV UR6, 0x400 ;  /* 0x0000040000068882 */ /* 0x000fe20000000000 */
[----:B------:R-:W-:-:S04]  /*0ec0*/  @!UP0 UIADD3 UR4, UPT, UPT, -UR4, 0x100000, URZ ;  /* 0x0010000004048890 */ /* 0x000fc8000fffe1ff */
[----:B------:R-:W-:Y:S02]  /*0ed0*/  @!UP0 USHF.L.U32 UR5, UR4, 0xb, URZ ;  /* 0x0000000b04058899 */ /* 0x000fe400080006ff */
[----:B------:R-:W-:Y:S02]  /*0ee0*/  @!UP0 USHF.L.U32 UR4, UR4, 0x1, URZ ;  /* 0x0000000104048899 */ /* 0x000fe400080006ff */
[----:B---3--:R-:W-:Y:S01]  /*0ef0*/  @!UP0 ULEA UR6, UR7, UR6, 0x18 ;  /* 0x0000000607068291 */ /* 0x008fe2000f8ec0ff */
[----:B------:R-:W1:Y:S01]  /*0f00*/  LDCU UR7, c[0x0][0x36c] ;  /* 0x00006d80ff0777ac */ /* 0x000e620008000800 */
[----:B------:R-:W-:Y:S01]  /*0f10*/  VOTEU.ALL UP0, P1 ;  /* 0x0000000000ff7886 */ /* 0x000fe20000800000 */
[----:B------:R-:W2:Y:S09]  /*0f20*/  FENCE.VIEW.ASYNC.S ;  /* 0x00000000000073c6 */ /* 0x000eb20000000000 */
[----:B--2---:R2:W3:Y:S01]  /*0f30*/  @!UP0 SYNCS.EXCH.64 URZ, [UR6+0x120], UR4 ;  /* 0x0001200406ff85b2 */ /* 0x0044e20008000100 */
[----:B-1----:R-:W-:-:S09]  /*0f40*/  UISETP.EQ.U32.AND UP6, UPT, UR7, 0x1, UPT ;  /* 0x000000010700788c */ /* 0x002fd2000bfc2070 */
[----:B--2---:R-:W-:Y:S05]  /*0f50*/  BRA.U !UP6, `(.L_x_15) ;  /* 0x000000010e087547 */ /* 0x004fea000b800000 */
[----:B---3--:R-:W-:Y:S01]  /*0f60*/  UCGABAR_ARV ;  /* 0x00000000000079c7 */ /* 0x008fe20008000000 */
[----:B------:R-:W-:Y:S05]  /*0f70*/  BRA `(.L_x_16) ;  /* 0x0000000000047947 */ /* 0x000fea0003800000 */
.L_x_15:
[----:B---3--:R-:W-:Y:S01]  /*0f80*/  NOP ;  /* 0x0000000000007918 */ /* 0x008fe20000000000 */
.L_x_16:
[----:B------:R-:W1:Y:S01]  /*0f90*/  S2UR UR61, SR_CTAID.X ;  /* 0x00000000003d79c3 */ /* 0x000e620000002500 */
[----:B------:R-:W-:-:S05]  /*0fa0*/  CS2R.32 R83, SR_CgaSize ;  /* 0x0000000000537805 */ /* 0x000fca0000008a00 */
[----:B------:R-:W-:-:S05]  /*0fb0*/  IMAD R83, R83, -0xa0, RZ ;  /* 0xffffff6053537824 */ /* 0x000fca00078e02ff */
[----:B------:R-:W-:-:S14]  /*0fc0*/  R2UR UR5, R83 ;  /* 0x00000000530572ca */ /* 0x000fdc00000e0000 */
[----:B------:R-:W2:Y:S01]  /*0fd0*/  LDCU UR5, c[0x0][UR5+0x2b0] ;  /* 0x00005600050577ac */ /* 0x000ea20008000800 */
[----:B------:R-:W-:-:S05]  /*0fe0*/  CS2R.32 R83, SR_CgaSize ;  /* 0x0000000000537805 */ /* 0x000fca0000008a00 */
[----:B------:R-:W-:-:S05]  /*0ff0*/  IMAD R83, R83, -0xa0, RZ ;  /* 0xffffff6053537824 */ /* 0x000fca00078e02ff */
[----:B------:R-:W-:-:S14]  /*1000*/  R2UR UR4, R83 ;  /* 0x00000000530472ca */ /* 0x000fdc00000e0000 */
[----:B------:R-:W3:Y:S01]  /*1010*/  LDCU UR4, c[0x0][UR4+0x2b4] ;  /* 0x00005680040477ac */ /* 0x000ee20008000800 */
[----:B------:R-:W4:Y:S01]  /*1020*/  S2UR UR11, SR_CTAID.Y ;  /* 0x00000000000b79c3 */ /* 0x000f220000002600 */
[----:B------:R-:W-:-:S05]  /*1030*/  CS2R.32 R83, SR_CgaSize ;  /* 0x0000000000537805 */ /* 0x000fca0000008a00 */
[----:B------:R-:W-:-:S05]  /*1040*/  IMAD R83, R83, -0xa0, RZ ;  /* 0xffffff6053537824 */ /* 0x000fca00078e02ff */
[----:B------:R-:W-:-:S14]  /*1050*/  R2UR UR7, R83 ;  /* 0x00000000530772ca */ /* 0x000fdc00000e0000 */
[----:B------:R-:W3:Y:S01]  /*1060*/  LDCU UR7, c[0x0][UR7+0x2a0] ;  /* 0x00005400070777ac */ /* 0x000ee20008000800 */
[----:B------:R-:W-:-:S05]  /*1070*/  CS2R.32 R83, SR_CgaSize ;  /* 0x0000000000537805 */ /* 0x000fca0000008a00 */
[----:B------:R-:W-:-:S05]  /*1080*/  IMAD R83, R83, -0xa0, RZ ;  /* 0xffffff6053537824 */ /* 0x000fca00078e02ff */
[----:B------:R-:W-:-:S14]  /*1090*/  R2UR UR8, R83 ;  /* 0x00000000530872ca */ /* 0x000fdc00000e0000 */
[----:B------:R-:W3:Y:S01]  /*10a0*/  LDCU UR8, c[0x0][UR8+0x2a4] ;  /* 0x00005480080877ac */ /* 0x000ee20008000800 */
[----:B------:R-:W3:Y:S01]  /*10b0*/  S2UR UR9, SR_CgaCtaId ;  /* 0x00000000000979c3 */ /* 0x000ee20000008800 */
[----:B------:R-:W-:Y:S01]  /*10c0*/  UISETP.GT.U32.AND UP0, UPT, UR62, 0xffff, UPT ;  /* 0x0000ffff3e00788c */ /* 0x000fe2000bf04070 */
[----:B------:R-:W3:Y:S01]  /*10d0*/  LDCU UR22, c[0x0][0xf24] ;  /* 0x0001e480ff1677ac */ /* 0x000ee20008000800 */
[----:B------:R-:W3:Y:S01]  /*10e0*/  LDCU UR45, c[0x0][0xf24] ;  /* 0x0001e480ff2d77ac */ /* 0x000ee20008000800 */
[----:B-1----:R-:W-:Y:S01]  /*10f0*/  I2FP.F32.U32 R2, UR61 ;  /* 0x0000003d00027c45 */ /* 0x002fe20008201000 */
[----:B------:R-:W1:Y:S04]  /*1100*/  LDCU UR24, c[0x0][0xf30] ;  /* 0x0001e600ff1877ac */ /* 0x000e680008000800 */
[----:B--2---:R-:W-:Y:S01]  /*1110*/  FMUL R2, R2, UR5 ;  /* 0x0000000502027c20 */ /* 0x004fe20008400000 */
[----:B------:R-:W-:Y:S01]  /*1120*/  USEL UR39, UR62, 0xffff, !UP0 ;  /* 0x0000ffff3e277887 */ /* 0x000fe2000c000000 */
[----:B----4-:R-:W-:Y:S01]  /*1130*/  I2FP.F32.U32 R0, UR11 ;  /* 0x0000000b00007c45 */ /* 0x010fe20008201000 */
[----:B------:R-:W-:-:S03]  /*1140*/  UMOV UR20, UR61 ;  /* 0x0000003d00147c82 */ /* 0x000fc60008000000 */
[----:B------:R-:W2:Y:S01]  /*1150*/  F2I.U32.TRUNC.NTZ R2, R2 ;  /* 0x0000000200027305 */ /* 0x000ea2000020f000 */
[----:B---3--:R-:W-:Y:S01]  /*1160*/  FMUL R0, R0, UR4 ;  /* 0x0000000400007c20 */ /* 0x008fe20008400000 */
[----:B------:R-:W-:Y:S02]  /*1170*/  USHF.L.U32 UR48, UR9, 0xb, URZ ;  /* 0x0000000b09307899 */ /* 0x000fe400080006ff */
[----:B------:R-:W-:-:S04]  /*1180*/  USHF.L.U32 UR37, UR9, 0x7, URZ ;  /* 0x0000000709257899 */ /* 0x000fc800080006ff */
[----:B------:R-:W3:Y:S01]  /*1190*/  F2I.U32.TRUNC.NTZ R0, R0 ;  /* 0x0000000000007305 */ /* 0x000ee2000020f000 */
[----:B--2---:R-:W-:Y:S02]  /*11a0*/  R2UR UR4, R2 ;  /* 0x00000000020472ca */ /* 0x004fe400000e0000 */
[----:B------:R-:W-:Y:S02]  /*11b0*/  PRMT R2, RZ, 0x7610, R2 ;  /* 0x00007610ff027816 */ /* 0x000fe40000000002 */
[----:B---3--:R-:W-:Y:S02]  /*11c0*/  R2UR UR6, R0 ;  /* 0x00000000000672ca */ /* 0x008fe400000e0000 */
[----:B------:R-:W-:-:S07]  /*11d0*/  PRMT R0, RZ, 0x7610, R0 ;  /* 0x00007610ff007816 */ /* 0x000fce0000000000 */
[----:B------:R-:W-:-:S04]  /*11e0*/  UIADD3 UR5, UPT, UPT, -UR4, URZ, URZ ;  /* 0x000000ff04057290 */ /* 0x000fc8000fffe1ff */
[----:B------:R-:W-:Y:S02]  /*11f0*/  UIMAD UR5, UR7, UR5, UR61 ;  /* 0x00000005070572a4 */ /* 0x000fe4000f8e023d */
[----:B------:R-:W-:-:S04]  /*1200*/  UIADD3 UR4, UPT, UPT, -UR6, URZ, URZ ;  /* 0x000000ff06047290 */ /* 0x000fc8000fffe1ff */
[----:B------:R-:W-:Y:S01]  /*1210*/  IMAD.U32 R83, RZ, RZ, UR5 ;  /* 0x00000005ff537e24 */ /* 0x000fe2000f8e00ff */
[----:B------:R-:W-:-:S06]  /*1220*/  UIMAD UR4, UR8, UR4, UR11 ;  /* 0x00000004080472a4 */ /* 0x000fcc000f8e020b */
[----:B------:R-:W-:Y:S01]  /*1230*/  IMAD.U32 R82, RZ, RZ, UR4 ;  /* 0x00000004ff527e24 */ /* 0x000fe2000f8e00ff */
[----:B-1----:R-:W-:Y:S06]  /*1240*/  BRA.U UP5, `(.L_x_17) ;  /* 0x0000000105447547 */ /* 0x002fec000b800000 */
[----:B------:R-:W-:Y:S02]  /*1250*/  R2UR UR4, R82 ;  /* 0x00000000520472ca */ /* 0x000fe400000e0000 */
[----:B------:R-:W-:-:S11]  /*1260*/  R2UR UR7, R83 ;  /* 0x00000000530772ca */ /* 0x000fd600000e0000 */
[----:B------:R-:W-:Y:S02]  /*1270*/  UISETP.NE.AND UP0, UPT, UR4, URZ, UPT ;  /* 0x000000ff0400728c */ /* 0x000fe4000bf05270 */
[----:B------:R-:W-:Y:S02]  /*1280*/  ULOP3.LUT UR4, UR7, 0x2, URZ, 0x3c, !UPT ;  /* 0x0000000207047892 */ /* 0x000fe4000f8e3cff */
[----:B------:R-:W-:Y:S02]  /*1290*/  UISETP.GT.U32.AND UP2, UPT, UR7, 0x1, UP0 ;  /* 0x000000010700788c */ /* 0x000fe40008744070 */
[----:B------:R-:W-:Y:S02]  /*12a0*/  UISETP.GT.U32.AND UP0, UPT, UR4, 0x1, UP0 ;  /* 0x000000010400788c */ /* 0x000fe40008704070 */
[----:B------:R-:W-:Y:S02]  /*12b0*/  USEL UR5, URZ, 0x2, UP2 ;  /* 0x00000002ff057887 */ /* 0x000fe40009000000 */
[----:B------:R-:W-:-:S02]  /*12c0*/  USEL UR6, URZ, 0x1, UP2 ;  /* 0x00000001ff067887 */ /* 0x000fc40009000000 */
[----:B------:R-:W-:Y:S02]  /*12d0*/  USEL UR4, URZ, 0x4, UP0 ;  /* 0x00000004ff047887 */ /* 0x000fe40008000000 */
[----:B------:R-:W-:Y:S02]  /*12e0*/  ULOP3.LUT UR7, UR7, 0xfffffffe, URZ, 0xc0, !UPT ;  /* 0xfffffffe07077892 */ /* 0x000fe4000f8ec0ff */
[----:B------:R-:W-:Y:S02]  /*12f0*/  USEL UR8, URZ, 0x8, UP0 ;  /* 0x00000008ff087887 */ /* 0x000fe40008000000 */
[----:B------:R-:W-:-:S03]  /*1300*/  UIADD3 UR4, UPT, UPT, UR4, UR5, UR6 ;  /* 0x0000000504047290 */ /* 0x000fc6000fffe006 */
[----:B------:R-:W-:Y:S01]  /*1310*/  UMOV UR5, 0x3 ;  /* 0x0000000300057882 */ /* 0x000fe20000000000 */
[----:B------:R-:W-:Y:S02]  /*1320*/  UIADD3 UR4, UPT, UPT, UR4, UR8, URZ ;  /* 0x0000000804047290 */ /* 0x000fe4000fffe0ff */
[----:B------:R-:W-:-:S04]  /*1330*/  USHF.L.U32 UR5, UR5, UR7, URZ ;  /* 0x0000000705057299 */ /* 0x000fc800080006ff */
[----:B------:R-:W-:Y:S02]  /*1340*/  IMAD.U32 R2, RZ, RZ, UR4 ;  /* 0x00000004ff027e24 */ /* 0x000fe4000f8e00ff */
[----:B------:R-:W-:-:S07]  /*1350*/  IMAD.U32 R0, RZ, RZ, UR5 ;  /* 0x00000005ff007e24 */ /* 0x000fce000f8e00ff */
.L_x_17:
[----:B------:R-:W1:Y:S01]  /*1360*/  S2UR UR36, SR_CTAID.Z ;  /* 0x00000000002479c3 */ /* 0x000e620000002700 */
[----:B------:R-:W-:Y:S01]  /*1370*/  UISETP.GE.AND UP0, UPT, UR22, 0x1, UPT ;  /* 0x000000011600788c */ /* 0x000fe2000bf06270 */
[----:B------:R-:W-:-:S08]  /*1380*/  UMOV UR25, 0x5 ;  /* 0x0000000500197882 */ /* 0x000fd00000000000 */
[----:B------:R-:W-:Y:S05]  /*1390*/  BRA.U !UP0, `(.L_x_18) ;  /* 0x0000000108d47547 */ /* 0x000fea000b800000 */
[----:B------:R-:W2:Y:S01]  /*13a0*/  LDCU.128 UR16, c[0x0][0xf10] ;  /* 0x0001e200ff1077ac */ /* 0x000ea20008000c00 */
[----:B------:R-:W3:Y:S01]  /*13b0*/  LDCU UR6, c[0x0][0x370] ;  /* 0x00006e00ff0677ac */ /* 0x000ee20008000800 */
[----:B------:R-:W4:Y:S01]  /*13c0*/  LDCU UR7, c[0x0][0x374] ;  /* 0x00006e80ff0777ac */ /* 0x000f220008000800 */
[----:B------:R-:W1:Y:S01]  /*13d0*/  LDCU UR23, c[0x0][0xf0c] ;  /* 0x0001e180ff1777ac */ /* 0x000e620008000800 */
[----:B------:R-:W1:Y:S01]  /*13e0*/  LDCU UR10, c[0x0][0xf20] ;  /* 0x0001e400ff0a77ac */ /* 0x000e620008000800 */
[----:B------:R-:W1:Y:S01]  /*13f0*/  LDCU.64 UR8, c[0x0][0xf28] ;  /* 0x0001e500ff0877ac */ /* 0x000e620008000a00 */
[----:B--2---:R-:W-:Y:S02]  /*1400*/  UISETP.NE.AND UP3, UPT, UR18, 0x1, UPT ;  /* 0x000000011200788c */ /* 0x004fe4000bf65270 */
[----:B----4-:R-:W-:Y:S02]  /*1410*/  UIMAD.WIDE.U32 UR12, UR7, UR19, URZ ;  /* 0x00000013070c72a5 */ /* 0x010fe4000f8e00ff */
[----:B---3--:R-:W-:-:S02]  /*1420*/  UIMAD.WIDE.U32 UR14, UR6, UR16, URZ ;  /* 0x00000010060e72a5 */ /* 0x008fc4000f8e00ff */
[----:B-1----:R-:W-:Y:S02]  /*1430*/  UISETP.NE.AND UP0, UPT, UR23, 0x1, UPT ;  /* 0x000000011700788c */ /* 0x002fe4000bf05270 */
[----:B------:R-:W-:Y:S01]  /*1440*/  UIMAD.WIDE.U32 UR4, UR20, UR16, URZ ;  /* 0x00000010140472a5 */ /* 0x000fe2000f8e00ff */
[----:B------:R-:W-:Y:S02]  /*1450*/  UMOV UR12, UR13 ;  /* 0x0000000d000c7c82 */ /* 0x000fe40008000000 */
[----:B------:R-:W-:Y:S01]  /*1460*/  UMOV UR14, UR15 ;  /* 0x0000000f000e7c82 */ /* 0x000fe20008000000 */
[----:B------:R-:W-:Y:S02]  /*1470*/  @UP3 USHF.R.U32.HI UR7, URZ, UR10, UR12 ;  /* 0x0000000aff073299 */ /* 0x000fe4000801160c */
[----:B------:R-:W-:Y:S01]  /*1480*/  UISETP.NE.AND UP2, UPT, UR22, 0x1, UPT ;  /* 0x000000011600788c */ /* 0x000fe2000bf45270 */
[----:B------:R-:W-:Y:S02]  /*1490*/  UMOV UR4, UR5 ;  /* 0x0000000500047c82 */ /* 0x000fe40008000000 */
[----:B------:R-:W-:-:S02]  /*14a0*/  @UP0 USHF.R.U32.HI UR6, URZ, UR17, UR14 ;  /* 0x00000011ff060299 */ /* 0x000fc4000801160e */
[----:B------:R-:W-:Y:S02]  /*14b0*/  USHF.R.U32.HI UR4, URZ, UR17, UR4 ;  /* 0x00000011ff047299 */ /* 0x000fe40008011604 */
[----:B------:R-:W-:Y:S02]  /*14c0*/  UIMAD.WIDE.U32 UR14, UR11, UR19, URZ ;  /* 0x000000130b0e72a5 */ /* 0x000fe4000f8e00ff */
[----:B------:R-:W-:Y:S02]  /*14d0*/  UIMAD.WIDE.U32 UR12, UR7, UR8, URZ ;  /* 0x00000008070c72a5 */ /* 0x000fe4000f8e00ff */
[----:B------:R-:W-:Y:S02]  /*14e0*/  UIMAD.WIDE.U32 UR16, UR6, UR8, URZ ;  /* 0x00000008061072a5 */ /* 0x000fe4000f8e00ff */
[----:B------:R-:W-:-:S03]  /*14f0*/  USEL UR5, UR20, UR4, !UP0 ;  /* 0x0000000414057287 */ /* 0x000fc6000c000000 */
[----:B------:R-:W-:Y:S01]  /*1500*/  UMOV UR4, UR15 ;  /* 0x0000000f00047c82 */ /* 0x000fe20008000000 */
[----:B------:R-:W-:Y:S01]  /*1510*/  UMOV UR12, UR13 ;  /* 0x0000000d000c7c82 */ /* 0x000fe20008000000 */
[----:B------:R-:W-:Y:S02]  /*1520*/  USHF.R.U32.HI UR4, URZ, UR10, UR4 ;  /* 0x0000000aff047299 */ /* 0x000fe40008011604 */
[----:B------:R-:W-:Y:S01]  /*1530*/  @UP2 USHF.R.U32.HI UR7, URZ, UR9, UR12 ;  /* 0x00000009ff072299 */ /* 0x000fe2000801160c */
[----:B------:R-:W-:Y:S01]  /*1540*/  UMOV UR16, UR17 ;  /* 0x0000001100107c82 */ /* 0x000fe20008000000 */
[----:B------:R-:W-:Y:S02]  /*1550*/  USEL UR4, UR11, UR4, !UP3 ;  /* 0x000000040b047287 */ /* 0x000fe4000d800000 */
[----:B------:R-:W-:Y:S02]  /*1560*/  @UP2 USHF.R.U32.HI UR6, URZ, UR9, UR16 ;  /* 0x00000009ff062299 */ /* 0x000fe40008011610 */
[----:B------:R-:W-:-:S02]  /*1570*/  UIMAD UR7, UR7, UR22, URZ ;  /* 0x00000016070772a4 */ /* 0x000fc4000f8e02ff */
[----:B------:R-:W-:Y:S02]  /*1580*/  UIMAD UR10, UR6, UR22, URZ ;  /* 0x00000016060a72a4 */ /* 0x000fe4000f8e02ff */
[----:B------:R-:W-:Y:S02]  /*1590*/  UISETP.GE.AND UP0, UPT, UR4, UR7, UPT ;  /* 0x000000070400728c */ /* 0x000fe4000bf06270 */
[----:B------:R-:W-:Y:S02]  /*15a0*/  UIMAD.WIDE.U32 UR12, UR4, UR8, URZ ;  /* 0x00000008040c72a5 */ /* 0x000fe4000f8e00ff */
[----:B------:R-:W-:Y:S02]  /*15b0*/  UISETP.GE.OR UP0, UPT, UR5, UR10, UP0 ;  /* 0x0000000a0500728c */ /* 0x000fe40008706670 */
[----:B------:R-:W-:Y:S02]  /*15c0*/  UIMAD.WIDE.U32 UR14, UR5, UR8, URZ ;  /* 0x00000008050e72a5 */ /* 0x000fe4000f8e00ff */
[----:B------:R-:W-:Y:S01]  /*15d0*/  UIADD3 UR7, UPT, UPT, -UR4, URZ, URZ ;  /* 0x000000ff04077290 */ /* 0x000fe2000fffe1ff */
[----:B------:R-:W-:Y:S01]  /*15e0*/  UMOV UR8, UR13 ;  /* 0x0000000d00087c82 */ /* 0x000fe20008000000 */
[----:B------:R-:W-:-:S02]  /*15f0*/  UIADD3 UR10, UPT, UPT, -UR5, URZ, URZ ;  /* 0x000000ff050a7290 */ /* 0x000fc4000fffe1ff */
[----:B------:R-:W-:Y:S02]  /*1600*/  USHF.R.U32.HI UR8, URZ, UR9, UR8 ;  /* 0x00000009ff087299 */ /* 0x000fe40008011608 */
[----:B------:R-:W-:Y:S02]  /*1610*/  UIMAD UR11, UR18, UR7, UR11 ;  /* 0x00000007120b72a4 */ /* 0x000fe4000f8e020b */
[----:B------:R-:W-:Y:S01]  /*1620*/  USEL UR8, UR4, UR8, !UP2 ;  /* 0x0000000804087287 */ /* 0x000fe2000d000000 */
[----:B------:R-:W-:Y:S01]  /*1630*/  @!UP0 UMOV UR7, UR15 ;  /* 0x0000000f00078c82 */ /* 0x000fe20008000000 */
[----:B------:R-:W-:Y:S02]  /*1640*/  UIMAD UR20, UR23, UR10, UR20 ;  /* 0x0000000a171472a4 */ /* 0x000fe4000f8e0214 */
[----:B------:R-:W-:Y:S02]  /*1650*/  @!UP0 USHF.R.U32.HI UR7, URZ, UR9, UR7 ;  /* 0x00000009ff078299 */ /* 0x000fe40008011607 */
[----:B------:R-:W-:-:S02]  /*1660*/  UIADD3 UR9, UPT, UPT, -UR8, URZ, URZ ;  /* 0x000000ff08097290 */ /* 0x000fc4000fffe1ff */
[----:B------:R-:W-:Y:S02]  /*1670*/  @!UP0 USEL UR7, UR5, UR7, !UP2 ;  /* 0x0000000705078287 */ /* 0x000fe4000d000000 */
[----:B------:R-:W-:Y:S02]  /*1680*/  UIMAD UR9, UR22, UR9, UR4 ;  /* 0x00000009160972a4 */ /* 0x000fe4000f8e0204 */
[----:B------:R-:W-:Y:S02]  /*1690*/  @!UP0 UIADD3 UR8, UPT, UPT, UR8, -UR7, URZ ;  /* 0x8000000708088290 */ /* 0x000fe4000fffe0ff */
[----:B------:R-:W-:Y:S02]  /*16a0*/  @!UP0 UIMAD UR6, UR9, UR6, UR7 ;  /* 0x00000006090682a4 */ /* 0x000fe4000f8e0207 */
[----:B------:R-:W-:-:S04]  /*16b0*/  @!UP0 UIMAD UR4, UR8, UR22, UR5 ;  /* 0x00000016080482a4 */ /* 0x000fc8000f8e0205 */
[----:B------:R-:W-:Y:S01]  /*16c0*/  UIMAD UR11, UR4, UR18, UR11 ;  /* 0x00000012040b72a4 */ /* 0x000fe2000f8e020b */
[----:B------:R-:W-:Y:S02]  /*16d0*/  @!UP0 UMOV UR5, UR6 ;  /* 0x0000000600058c82 */ /* 0x000fe40008000000 */
[----:B------:R-:W-:-:S12]  /*16e0*/  UIMAD UR20, UR5, UR23, UR20 ;  /* 0x00000017051472a4 */ /* 0x000fd8000f8e0214 */
.L_x_18:
[----:B------:R-:W-:Y:S02]  /*16f0*/  UISETP.NE.AND UP2, UPT, UR24, 0x1, UPT ;  /* 0x000000011800788c */ /* 0x000fe4000bf45270 */
[----:B------:R-:W-:Y:S02]  /*1700*/  ULOP3.LUT UR37, UR37, 0x180, URZ, 0xc0, !UPT ;  /* 0x0000018025257892 */ /* 0x000fe4000f8ec0ff */
[----:B------:R-:W-:Y:S02]  /*1710*/  ULOP3.LUT UR39, UR39, 0xffff, URZ, 0xc0, !UPT ;  /* 0x0000ffff27277892 */ /* 0x000fe4000f8ec0ff */
[----:B------:R-:W-:Y:S02]  /*1720*/  UISETP.NE.AND UP0, UPT, UR21, 0x2, UPT ;  /* 0x000000021500788c */ /* 0x000fe4000bf05270 */
[----:B------:R-:W-:Y:S02]  /*1730*/  ULOP3.LUT UR63, UR61, 0x1, URZ, 0xc0, !UPT ;  /* 0x000000013d3f7892 */ /* 0x000fe4000f8ec0ff */
[----:B------:R-:W-:-:S02]  /*1740*/  ULOP3.LUT UR48, UR48, 0x1000, URZ, 0xc0, !UPT ;  /* 0x0000100030307892 */ /* 0x000fc4000f8ec0ff */
[----:B------:R-:W-:Y:S02]  /*1750*/  USHF.R.U32.HI UR10, URZ, 0x1, UR37 ;  /* 0x00000001ff0a7899 */ /* 0x000fe40008011625 */
[----:B------:R-:W-:Y:S01]  /*1760*/  USHF.L.U32 UR39, UR25, UR39, URZ ;  /* 0x0000002719277299 */ /* 0x000fe200080006ff */
[----:B------:R-:W-:Y:S11]  /*1770*/  BRA.U UP2, `(.L_x_19) ;  /* 0x0000000102407547 */ /* 0x000ff6000b800000 */
[----:B------:R-:W2:Y:S01]  /*1780*/  LDCU.128 UR12, c[0x0][0xf10] ;  /* 0x0001e200ff0c77ac */ /* 0x000ea20008000c00 */
[----:B------:R-:W3:Y:S01]  /*1790*/  LDCU UR8, c[0x0][0xf0c] ;  /* 0x0001e180ff0877ac */ /* 0x000ee20008000800 */
[----:B------:R-:W4:Y:S01]  /*17a0*/  LDCU UR9, c[0x0][0xf20] ;  /* 0x0001e400ff0977ac */ /* 0x000f220008000800 */
[----:B--2---:R-:W-:Y:S02]  /*17b0*/  UIMAD.WIDE.U32 UR4, UR20, UR12, URZ ;  /* 0x0000000c140472a5 */ /* 0x004fe4000f8e00ff */
[----:B------:R-:W-:Y:S02]  /*17c0*/  UIMAD.WIDE.U32 UR6, UR11, UR15, URZ ;  /* 0x0000000f0b0672a5 */ /* 0x000fe4000f8e00ff */
[----:B---3--:R-:W-:Y:S02]  /*17d0*/  UISETP.NE.AND UP2, UPT, UR8, 0x1, UPT ;  /* 0x000000010800788c */ /* 0x008fe4000bf45270 */
[----:B------:R-:W-:-:S03]  /*17e0*/  USHF.R.U32.HI UR5, URZ, UR13, UR5 ;  /* 0x0000000dff057299 */ /* 0x000fc60008011605 */
[----:B------:R-:W-:Y:S01]  /*17f0*/  UMOV UR4, UR7 ;  /* 0x0000000700047c82 */ /* 0x000fe20008000000 */
[----:B------:R-:W-:Y:S02]  /*1800*/  USEL UR5, UR20, UR5, !UP2 ;  /* 0x0000000514057287 */ /* 0x000fe4000d000000 */
[----:B------:R-:W-:Y:S02]  /*1810*/  UISETP.NE.AND UP2, UPT, UR14, 0x1, UPT ;  /* 0x000000010e00788c */ /* 0x000fe4000bf45270 */
[----:B----4-:R-:W-:-:S04]  /*1820*/  USHF.R.U32.HI UR4, URZ, UR9, UR4 ;  /* 0x00000009ff047299 */ /* 0x010fc80008011604 */
[----:B------:R-:W-:-:S04]  /*1830*/  USEL UR4, UR11, UR4, !UP2 ;  /* 0x000000040b047287 */ /* 0x000fc8000d000000 */
[----:B------:R-:W-:Y:S02]  /*1840*/  UIADD3 UR6, UPT, UPT, UR5, -UR4, URZ ;  /* 0x8000000405067290 */ /* 0x000fe4000fffe0ff */
[----:B------:R-:W-:Y:S02]  /*1850*/  UIADD3 UR4, UPT, UPT, -UR5, UR4, URZ ;  /* 0x0000000405047290 */ /* 0x000fe4000fffe1ff */
[----:B------:R-:W-:Y:S02]  /*1860*/  UIMAD UR11, UR6, UR14, UR11 ;  /* 0x0000000e060b72a4 */ /* 0x000fe4000f8e020b */
[----:B------:R-:W-:-:S12]  /*1870*/  UIMAD UR20, UR4, UR8, UR20 ;  /* 0x00000008041472a4 */ /* 0x000fd8000f8e0214 */
.L_x_19:
[----:B------:R-:W-:Y:S05]  /*1880*/  BRA.U !UP6, `(.L_x_20) ;  /* 0x000000010e0c7547 */ /* 0x000fea000b800000 */
[----:B------:R-:W-:Y:S01]  /*1890*/  UCGABAR_WAIT ;  /* 0x0000000000007dc7 */ /* 0x000fe20008000000 */
[----:B------:R-:W-:Y:S01]  /*18a0*/  CCTL.IVALL ;  /* 0x00000000ff00798f */ /* 0x000fe20002000000 */
[----:B------:R-:W-:Y:S05]  /*18b0*/  BRA `(.L_x_21) ;  /* 0x0000000000047947 */ /* 0x000fea0003800000 */
.L_x_20:
[----:B------:R-:W-:Y:S06]  /*18c0*/  BAR.SYNC.DEFER_BLOCKING 0x0 ;  /* 0x0000000000007b1d */ /* 0x000fec0000010000 */
.L_x_21:
[----:B------:R-:W-:Y:S05]  /*18d0*/  BRA.U UP0, `(.L_x_22) ;  /* 0x0000001900047547 */ /* 0x000fea000b800000 */
[----:B------:R-:W2:Y:S01]  /*18e0*/  LDCU UR6, c[0x0][0x38c] ;  /* 0x00007180ff0677ac */ /* 0x000ea20008000800 */
[----:B------:R-:W3:Y:S01]  /*18f0*/  S2UR UR8, SR_CgaCtaId ;  /* 0x00000000000879c3 */ /* 0x000ee20000008800 */
[----:B------:R-:W-:Y:S01]  /*1900*/  PLOP3.LUT P2, PT, PT, PT, UP4, 0x80, 0x8 ;  /* 0x000000000008781c */ /* 0x000fe20003f4f048 */
[----:B------:R-:W-:Y:S01]  /*1910*/  IMAD.MOV.U32 R12, RZ, RZ, 0x1 ;  /* 0x00000001ff0c7424 */ /* 0x000fe200078e00ff */
[----:B------:R-:W-:Y:S01]  /*1920*/  UMOV UR7, 0x400 ;  /* 0x0000040000077882 */ /* 0x000fe20000000000 */
[----:B------:R-:W-:Y:S01]  /*1930*/  UISETP.NE.AND UP1, UPT, UR21, URZ, UPT ;  /* 0x000000ff1500728c */ /* 0x000fe2000bf25270 */
[----:B------:R-:W-:Y:S02]  /*1940*/  ISETP.NE.AND P3, PT, R3, RZ, P4 ;  /* 0x000000ff0300720c */ /* 0x000fe40002765270 */
[----:B------:R-:W-:Y:S02]  /*1950*/  CS2R R10, SRZ ;  /* 0x00000000000a7805 */ /* 0x000fe4000001ff00 */
[----:B------:R-:W-:Y:S01]  /*1960*/  PLOP3.LUT P2, PT, P2, PT, PT, 0x8, 0x80 ;  /* 0x000000000080781c */ /* 0x000fe2000174e170 */
[----:B------:R-:W-:Y:S01]  /*1970*/  IMAD.MOV.U32 R9, RZ, RZ, RZ ;  /* 0x000000ffff097224 */ /* 0x000fe200078e00ff */
[----:B------:R-:W4:Y:S01]  /*1980*/  LDCU UR55, c[0x0][0x370] ;  /* 0x00006e00ff3777ac */ /* 0x000f220008000800 */
[----:B------:R-:W-:Y:S01]  /*1990*/  IMAD.MOV.U32 R8, RZ, RZ, 0x1 ;  /* 0x00000001ff087424 */ /* 0x000fe200078e00ff */
[----:B------:R-:W-:Y:S01]  /*19a0*/  USEL UR38, UR58, 0x2, UP1 ;  /* 0x000000023a267887 */ /* 0x000fe20008800000 */
[----:B------:R-:W1:Y:S01]  /*19b0*/  LDCU.64 UR30, c[0x0][0x348] ;  /* 0x00006900ff1e77ac */ /* 0x000e620008000a00 */
[----:B--2---:R-:W-:-:S02]  /*19c0*/  UIADD3 UR5, UPT, UPT, UR6, 0x7f, URZ ;  /* 0x0000007f06057890 */ /* 0x004fc4000fffe0ff */
[----:B------:R-:W-:Y:S02]  /*19d0*/  UIADD3 UR62, UPT, UPT, UR6, 0xfe, URZ ;  /* 0x000000fe063e7890 */ /* 0x000fe4000fffe0ff */
[----:B------:R-:W-:Y:S02]  /*19e0*/  USHF.R.S32.HI UR4, URZ, 0x1f, UR5 ;  /* 0x0000001fff047899 */ /* 0x000fe40008011405 */
[----:B---3--:R-:W-:Y:S02]  /*19f0*/  ULEA UR7, UR8, UR7, 0x18 ;  /* 0x0000000708077291 */ /* 0x008fe4000f8ec0ff */
[----:B------:R-:W-:Y:S02]  /*1a00*/  ULEA.HI UR4, UR4, UR5, URZ, 0x7 ;  /* 0x0000000504047291 */ /* 0x000fe4000f8f38ff */
[----:B------:R-:W-:Y:S02]  /*1a10*/  USHF.L.U32 UR5, UR63, 0x6, URZ ;  /* 0x000000063f057899 */ /* 0x000fe400080006ff */
[----:B------:R-:W-:-:S02]  /*1a20*/  USHF.R.S32.HI UR57, URZ, 0x7, UR4 ;  /* 0x00000007ff397899 */ /* 0x000fc40008011404 */
[----:B------:R-:W-:Y:S02]  /*1a30*/  UIADD3 UR4, UPT, UPT, UR6, -0x1, URZ ;  /* 0xffffffff06047890 */ /* 0x000fe4000fffe0ff */
[----:B------:R-:W-:Y:S02]  /*1a40*/  UISETP.LT.U32.AND UP0, UPT, UR57, 0x7, UPT ;  /* 0x000000073900788c */ /* 0x000fe4000bf01070 */
[----:B------:R-:W-:Y:S02]  /*1a50*/  UISETP.GE.U32.AND UP2, UPT, UR4, -0xff, UPT ;  /* 0xffffff010400788c */ /* 0x000fe4000bf46070 */
[----:B------:R-:W-:Y:S01]  /*1a60*/  USEL UR56, UR57, 0x7, UP0 ;  /* 0x0000000739387887 */ /* 0x000fe20008000000 */
[----:B------:R-:W2:Y:S03]  /*1a70*/  LDCU UR54, c[0x0][0x374] ;  /* 0x00006e80ff3677ac */ /* 0x000ea60008000800 */
[----:B------:R-:W-:-:S02]  /*1a80*/  UIADD3 UR4, UPT, UPT, UR56, -0x1, URZ ;  /* 0xffffffff38047890 */ /* 0x000fc4000fffe0ff */
[----:B------:R-:W-:-:S03]  /*1a90*/  ULEA.HI UR59, UR48, UR5, URZ, 0x19 ;  /* 0x00000005303b7291 */ /* 0x000fc6000f8fc8ff */
[----:B------:R-:W-:Y:S02]  /*1aa0*/  @UP2 UIADD3 UR4, UPT, UPT, UR56, URZ, URZ ;  /* 0x000000ff38042290 */ /* 0x000fe4000fffe0ff */
[----:B------:R-:W-:Y:S02]  /*1ab0*/  UIADD3 UR50, UPT, UPT, UR7, 0x24400, UR48 ;  /* 0x0002440007327890 */ /* 0x000fe4000fffe030 */
[----:B------:R-:W-:Y:S02]  /*1ac0*/  UIADD3 UR60, UPT, UPT, UR57, -UR56, URZ ;  /* 0x80000038393c7290 */ /* 0x000fe4000fffe0ff */
[----:B------:R-:W-:Y:S02]  /*1ad0*/  UIADD3 UR49, UPT, UPT, UR4, 0x1, URZ ;  /* 0x0000000104317890 */ /* 0x000fe4000fffe0ff */
[----:B------:R-:W-:Y:S01]  /*1ae0*/  UIADD3 UR58, UPT, UPT, -UR4, URZ, URZ ;  /* 0x000000ff043a7290 */ /* 0x000fe2000fffe1ff */
[----:B-1--4-:R-:W-:-:S11]  /*1af0*/  UMOV UR14, URZ ;  /* 0x000000ff000e7c82 */ /* 0x012fd60008000000 */
.L_x_46:
[----:B-1----:R-:W1:Y:S02]  /*1b00*/  S2UR UR4, SR_CgaCtaId ;  /* 0x00000000000479c3 */ /* 0x002e640000008800 */
[----:B-1----:R-:W-:-:S09]  /*1b10*/  UISETP.NE.AND UP0, UPT, UR4, URZ, UPT ;  /* 0x000000ff0400728c */ /* 0x002fd2000bf05270 */
[----:B---3--:R-:W-:Y:S05]  /*1b20*/  BRA.U UP0, `(.L_x_23) ;  /* 0x0000000100287547 */ /* 0x008fea000b800000 */
[----:B------:R-:W-:Y:S02]  /*1b30*/  LEA R0, R9, UR7, 0x3 ;  /* 0x0000000709007c11 */ /* 0x000fe4000f8e18ff */
[----:B------:R-:W-:-:S04]  /*1b40*/  SHF.L.U32 R3, R8, 0x1f, RZ ;  /* 0x0000001f08037819 */ /* 0x000fc800000006ff */
[----:B------:R-:W1:Y:S02]  /*1b50*/  SYNCS.PHASECHK.TRANS64.TRYWAIT P0, [R0+URZ+0x110], R3 ;  /* 0x00011003000075a7 */ /* 0x000e6400080011ff */
[----:B-1----:R-:W-:Y:S05]  /*1b60*/  @!P0 BRA `(.L_x_24) ;  /* 0x0000008400b08947 */ /* 0x002fea0003800000 */
.L_x_154:
[----:B------:R3:W-:Y:S01]  /*1b70*/  SYNCS.ARRIVE.TRANS64.A1T0 RZ, [R0+URZ+0x100], RZ ;  /* 0x000100ff00ff79a7 */ /* 0x0007e200081000ff */
[----:B------:R-:W-:-:S05]  /*1b80*/  VIADD R9, R9, 0x1 ;  /* 0x0000000109097836 */ /* 0x000fca0000000000 */
[----:B------:R-:W-:-:S04]  /*1b90*/  ISETP.NE.AND P0, PT, R9, 0x2, PT ;  /* 0x000000020900780c */ /* 0x000fc80003f05270 */
[----:B-1----:R-:W-:Y:S02]  /*1ba0*/  SEL R3, RZ, 0x1, P0 ;  /* 0x00000001ff037807 */ /* 0x002fe40000000000 */
[----:B------:R-:W-:Y:S02]  /*1bb0*/  SEL R9, R9, RZ, P0 ;  /* 0x000000ff09097207 */ /* 0x000fe40000000000 */
[----:B------:R-:W-:Y:S02]  /*1bc0*/  LOP3.LUT R8, R8, R3, RZ, 0x3c, !PT ;  /* 0x0000000308087212 */ /* 0x000fe400078e3cff */
.L_x_23:
[----:B------:R-:W-:Y:S01]  /*1bd0*/  ULEA UR4, UR14, UR7, 0x3 ;  /* 0x000000070e047291 */ /* 0x000fe2000f8e18ff */
[----:B---3--:R-:W-:Y:S01]  /*1be0*/  SHF.L.U32 R0, R12, 0x1f, RZ ;  /* 0x0000001f0c007819 */ /* 0x008fe200000006ff */
[----:B------:R-:W-:Y:S02]  /*1bf0*/  UISETP.GE.U32.AND UP0, UPT, UR62, 0xff, UPT ;  /* 0x000000ff3e00788c */ /* 0x000fe4000bf06070 */
[----:B------:R-:W-:-:S05]  /*1c00*/  ULEA UR43, UR11, UR59, 0x7 ;  /* 0x0000003b0b2b7291 */ /* 0x000fca000f8e38ff */
[----:B------:R1:W3:Y:S01]  /*1c10*/  SYNCS.PHASECHK.TRANS64.TRYWAIT P1, [UR4+0x38], R0 ;  /* 0x00003800ff0075a7 */ /* 0x0002e20008021104 */
[----:B------:R-:W-:-:S03]  /*1c20*/  ULEA.HI UR4, UR20, UR20, URZ, 0x1 ;  /* 0x0000001414047291 */ /* 0x000fc6000f8f08ff */
[----:B------:R-:W-:Y:S01]  /*1c30*/  UMOV UR20, URZ ;  /* 0x000000ff00147c82 */ /* 0x000fe20008000000 */
[----:B------:R-:W-:Y:S02]  /*1c40*/  USHF.L.U32 UR5, UR4, 0x7, URZ ;  /* 0x0000000704057899 */ /* 0x000fe400080006ff */
[----:B------:R-:W-:Y:S02]  /*1c50*/  ULOP3.LUT UR27, UR4, 0xfffffffe, URZ, 0xc0, !UPT ;  /* 0xfffffffe041b7892 */ /* 0x000fe4000f8ec0ff */
[----:B------:R-:W-:Y:S02]  /*1c60*/  ULOP3.LUT UR5, UR5, 0xffffff00, URZ, 0xc0, !UPT ;  /* 0xffffff0005057892 */ /* 0x000fe4000f8ec0ff */
[----:B------:R-:W-:Y:S02]  /*1c70*/  ULOP3.LUT UR27, UR27, 0x1, UR61, 0xf8, !UPT ;  /* 0x000000011b1b7892 */ /* 0x000fe4000f8ef83d */
[----:B------:R-:W-:Y:S01]  /*1c80*/  ULEA UR35, UR63, UR5, 0x7 ;  /* 0x000000053f237291 */ /* 0x000fe2000f8e38ff */
[----:B------:R-:W-:Y:S11]  /*1c90*/  BRA.U !UP0, `(.L_x_25) ;  /* 0x0000000508247547 */ /* 0x000ff6000b800000 */
[----:B------:R-:W-:Y:S01]  /*1ca0*/  UMOV UR15, UR58 ;  /* 0x0000003a000f7c82 */ /* 0x000fe20008000000 */
[----:B------:R-:W-:Y:S01]  /*1cb0*/  UMOV UR4, UR14 ;  /* 0x0000000e00047c82 */ /* 0x000fe20008000000 */
[----:B------:R-:W-:Y:S01]  /*1cc0*/  UMOV UR28, 0xffffffff ;  /* 0xffffffff001c7882 */ /* 0x000fe20000000000 */
[----:B------:R-:W-:-:S05]  /*1cd0*/  UMOV UR34, URZ ;  /* 0x000000ff00227c82 */ /* 0x000fca0008000000 */
.L_x_33:
[----:B------:R-:W-:Y:S01]  /*1ce0*/  ULEA UR5, UR4, UR7, 0x3 ;  /* 0x0000000704057291 */ /* 0x000fe2000f8e18ff */
[----:B---3--:R-:W-:Y:S01]  /*1cf0*/  @P4 MOV R2, 0xc800 ;  /* 0x0000c80000024802 */ /* 0x008fe20000000f00 */
[----:B--23--:R-:W-:Y:S10]  /*1d00*/  @P1 BRA `(.L_x_26) ;  /* 0x00000000000c1947 */ /* 0x00cff40003800000 */
[----:B------:R-:W-:-:S04]  /*1d10*/  SHF.L.U32 R3, R12, 0x1f, RZ ;  /* 0x0000001f0c037819 */ /* 0x000fc800000006ff */
[----:B------:R-:W3:Y:S02]  /*1d20*/  SYNCS.PHASECHK.TRANS64.TRYWAIT P0, [UR5+0x38], R3 ;  /* 0x00003803ff0075a7 */ /* 0x000ee40008001105 */
[----:B---3--:R-:W-:Y:S05]  /*1d30*/  @!P0 BRA `(.L_x_27) ;  /* 0x0000008400508947 */ /* 0x008fea0003800000 */
.L_x_26:
[----:B------:R3:W-:Y:S01]  /*1d40*/  @P4 SYNCS.ARRIVE.TRANS64 RZ, [UR5], R2 ;  /* 0x00000002ffff49a7 */ /* 0x0007e20008000005 */
[----:B------:R-:W-:Y:S02]  /*1d50*/  ULOP3.LUT UR6, UR38, 0x2, URZ, 0xfc, !UPT ;  /* 0x0000000226067892 */ /* 0x000fe4000f8efcff */
[----:B------:R-:W-:Y:S02]  /*1d60*/  UIADD3 UR15, UPT, UPT, UR15, 0x1, URZ ;  /* 0x000000010f0f7890 */ /* 0x000fe4000fffe0ff */
[----:B------:R-:W-:Y:S02]  /*1d70*/  UISETP.NE.AND UP0, UPT, UR6, 0x2, UPT ;  /* 0x000000020600788c */ /* 0x000fe4000bf05270 */
[----:B------:R-:W-:Y:S02]  /*1d80*/  UIADD3 UR28, UPT, UPT, UR28, 0x1, URZ ;  /* 0x000000011c1c7890 */ /* 0x000fe4000fffe0ff */
[----:B------:R-:W-:-:S05]  /*1d90*/  UISETP.NE.AND UP4, UPT, UR15, 0x1, UPT ;  /* 0x000000010f00788c */ /* 0x000fca000bf85270 */
[----:B------:R-:W-:Y:S05]  /*1da0*/  BRA.U UP0, `(.L_x_28) ;  /* 0x0000000100047547 */ /* 0x000fea000b800000 */
[----:B--2---:R-:W-:Y:S05]  /*1db0*/  BPT.TRAP 0x1 ;  /* 0x000000040000795c */ /* 0x004fea0000300000 */
.L_x_28:
[----:B------:R-:W-:Y:S04]  /*1dc0*/  BSSY.RECONVERGENT B0, `(.L_x_29) ;  /* 0x0000003000007945 */ /* 0x000fe80003800200 */
[----:B------:R-:W-:Y:S05]  /*1dd0*/  @!P3 BRA `(.L_x_30) ;  /* 0x000000000004b947 */ /* 0x000fea0003800000 */
[----:B--2---:R-:W-:Y:S05]  /*1de0*/  BPT.TRAP 0x1 ;  /* 0x000000040000795c */ /* 0x004fea0000300000 */
.L_x_30:
[----:B--2---:R-:W-:Y:S05]  /*1df0*/  BSYNC.RECONVERGENT B0 ;  /* 0x0000000000007941 */ /* 0x004fea0003800200 */
.L_x_29:
[----:B------:R-:W-:Y:S01]  /*1e00*/  UIADD3 UR6, UPT, UPT, UR4, 0x1, URZ ;  /* 0x0000000104067890 */ /* 0x000fe2000fffe0ff */
[----:B------:R-:W-:Y:S01]  /*1e10*/  BSSY.RECONVERGENT B0, `(.L_x_31) ;  /* 0x000002d000007945 */ /* 0x000fe20003800200 */
[----:B------:R-:W-:Y:S02]  /*1e20*/  ELECT P0, URZ, PT ;  /* 0x0000000000ff782f */ /* 0x000fe40003800000 */
[----:B------:R-:W-:-:S04]  /*1e30*/  UISETP.NE.AND UP0, UPT, UR6, 0x7, UPT ;  /* 0x000000070600788c */ /* 0x000fc8000bf05270 */
[----:B------:R-:W-:Y:S02]  /*1e40*/  USEL UR8, URZ, 0x1, UP0 ;  /* 0x00000001ff087887 */ /* 0x000fe40008000000 */
[----:B------:R-:W-:-:S04]  /*1e50*/  USEL UR14, UR6, URZ, UP0 ;  /* 0x000000ff060e7287 */ /* 0x000fc80008000000 */
[----:B------:R-:W-:Y:S01]  /*1e60*/  ULEA UR6, UR14, UR7, 0x3 ;  /* 0x000000070e067291 */ /* 0x000fe2000f8e18ff */
[----:B------:R-:W-:-:S04]  /*1e70*/  LOP3.LUT R12, R12, UR8, RZ, 0x3c, !PT ;  /* 0x000000080c0c7c12 */ /* 0x000fc8000f8e3cff */
[----:B-1----:R-:W-:-:S04]  /*1e80*/  SHF.L.U32 R0, R12, 0x1f, RZ ;  /* 0x0000001f0c007819 */ /* 0x002fc800000006ff */
[----:B------:R1:W2:Y:S01]  /*1e90*/  SYNCS.PHASECHK.TRANS64.TRYWAIT P1, [UR6+0x38], R0 ;  /* 0x00003800ff0075a7 */ /* 0x0002a20008021106 */
[----:B------:R-:W-:Y:S05]  /*1ea0*/  @!P0 BRA `(.L_x_32) ;  /* 0x00000000008c8947 */ /* 0x000fea0003800000 */
[----:B------:R-:W-:Y:S02]  /*1eb0*/  USHF.L.U32 UR24, UR4, 0x9, URZ ;  /* 0x0000000904187899 */ /* 0x000fe400080006ff */
[----:B------:R-:W-:Y:S02]  /*1ec0*/  ULEA UR32, UR4, UR7, 0xe ;  /* 0x0000000704207291 */ /* 0x000fe4000f8e70ff */
[----:B------:R-:W-:Y:S02]  /*1ed0*/  UIADD3 UR22, UP3, UPT, UR30, 0x80, URZ ;  /* 0x000000801e167890 */ /* 0x000fe4000ff7e0ff */
[----:B------:R-:W-:Y:S02]  /*1ee0*/  ULEA UR40, UR4, UR48, 0xd ;  /* 0x0000003004287291 */ /* 0x000fe4000f8e68ff */
[----:B------:R-:W-:Y:S02]  /*1ef0*/  UIADD3 UR20, UP2, UPT, UR30, 0x180, URZ ;  /* 0x000001801e147890 */ /* 0x000fe4000ff5e0ff */
[----:B------:R-:W-:-:S02]  /*1f00*/  UIADD3 UR18, UP1, UPT, UR30, 0x280, URZ ;  /* 0x000002801e127890 */ /* 0x000fc4000ff3e0ff */
[----:B------:R-:W-:Y:S02]  /*1f10*/  UIADD3 UR16, UP0, UPT, UR30, 0x380, URZ ;  /* 0x000003801e107890 */ /* 0x000fe4000ff1e0ff */
[----:B------:R-:W-:Y:S02]  /*1f20*/  ULOP3.LUT UR8, UR24, UR37, URZ, 0xfc, !UPT ;  /* 0x0000002518087292 */ /* 0x000fe4000f8efcff */
[----:B------:R-:W-:Y:S02]  /*1f30*/  ULOP3.LUT UR33, UR5, 0xfefffff8, URZ, 0xc0, !UPT ;  /* 0xfefffff805217892 */ /* 0x000fe4000f8ec0ff */
[----:B------:R-:W-:Y:S02]  /*1f40*/  UIADD3.X UR23, UPT, UPT, URZ, UR31, URZ, UP3, !UPT ;  /* 0x0000001fff177290 */ /* 0x000fe40009ffe4ff */
[----:B------:R-:W-:Y:S02]  /*1f50*/  UIADD3 UR32, UPT, UPT, UR32, 0x8400, URZ ;  /* 0x0000840020207890 */ /* 0x000fe4000fffe0ff */
[----:B------:R-:W-:-:S02]  /*1f60*/  UIADD3.X UR21, UPT, UPT, URZ, UR31, URZ, UP2, !UPT ;  /* 0x0000001fff157290 */ /* 0x000fc400097fe4ff */
[----:B------:R-:W-:Y:S02]  /*1f70*/  UIADD3 UR40, UPT, UPT, UR7, 0x24400, UR40 ;  /* 0x0002440007287890 */ /* 0x000fe4000fffe028 */
[----:B------:R-:W-:Y:S02]  /*1f80*/  UPRMT UR6, URZ, 0x5410, UR39 ;  /* 0x00005410ff067896 */ /* 0x000fe40008000027 */
[----:B------:R-:W-:Y:S02]  /*1f90*/  UIADD3.X UR19, UPT, UPT, URZ, UR31, URZ, UP1, !UPT ;  /* 0x0000001fff137290 */ /* 0x000fe40008ffe4ff */
[----:B------:R-:W-:Y:S02]  /*1fa0*/  UIADD3 UR24, UPT, UPT, UR7, 0x32400, UR24 ;  /* 0x0003240007187890 */ /* 0x000fe4000fffe018 */
[----:B------:R-:W-:Y:S02]  /*1fb0*/  UIADD3.X UR17, UPT, UPT, URZ, UR31, URZ, UP0, !UPT ;  /* 0x0000001fff117290 */ /* 0x000fe400087fe4ff */
[----:B------:R-:W-:Y:S01]  /*1fc0*/  UIADD3 UR8, UPT, UPT, UR7, 0x33200, UR8 ;  /* 0x0003320007087890 */ /* 0x000fe2000fffe008 */
[----:B------:R-:W-:Y:S01]  /*1fd0*/  UMOV UR46, 0x0 ;  /* 0x00000000002e7882 */ /* 0x000fe20000000000 */
[----:B------:R-:W-:Y:S01]  /*1fe0*/  UMOV UR47, 0x10000000 ;  /* 0x10000000002f7882 */ /* 0x000fe20000000000 */
[----:B------:R-:W-:Y:S01]  /*1ff0*/  UMOV UR42, UR34 ;  /* 0x00000022002a7c82 */ /* 0x000fe20008000000 */
[----:B------:R-:W-:Y:S01]  /*2000*/  UMOV UR44, UR36 ;  /* 0x00000024002c7c82 */ /* 0x000fe20008000000 */
[----:B------:R-:W-:Y:S01]  /*2010*/  UMOV UR41, UR33 ;  /* 0x0000002100297c82 */ /* 0x000fe20008000000 */
[----:B------:R-:W-:Y:S01]  /*2020*/  UMOV UR26, URZ ;  /* 0x000000ff001a7c82 */ /* 0x000fe20008000000 */
[----:B------:R-:W-:Y:S01]  /*2030*/  UMOV UR29, UR36 ;  /* 0x00000024001d7c82 */ /* 0x000fe20008000000 */
[----:B------:R-:W-:Y:S01]  /*2040*/  UMOV UR25, UR33 ;  /* 0x0000002100197c82 */ /* 0x000fe20008000000 */
[----:B------:R4:W-:Y:S01]  /*2050*/  UTMALDG.3D.2CTA [UR32], [UR22], desc[UR46] ;  /* 0x00002e20160075b4 */ /* 0x0009e20008211000 */
[----:B------:R-:W-:Y:S01]  /*2060*/  UMOV UR53, 0xf0000 ;  /* 0x000f000000357882 */ /* 0x000fe20000000000 */
[----:B------:R-:W-:Y:S01]  /*2070*/  UMOV UR12, UR28 ;  /* 0x0000001c000c7c82 */ /* 0x000fe20008000000 */
[----:B------:R-:W-:Y:S01]  /*2080*/  UMOV UR13, UR36 ;  /* 0x00000024000d7c82 */ /* 0x000fe20008000000 */
[----:B------:R-:W-:Y:S01]  /*2090*/  UMOV UR9, UR33 ;  /* 0x0000002100097c82 */ /* 0x000fe20008000000 */
[----:B------:R4:W-:Y:S01]  /*20a0*/  UTMALDG.3D.MULTICAST.2CTA [UR40], [UR20], UR6, desc[UR46] ;  /* 0x00002e28140073b4 */ /* 0x0009e20008211806 */
[----:B------:R4:W-:Y:S01]  /*20b0*/  UTMALDG.4D.2CTA [UR24], [UR18], desc[UR46] ;  /* 0x00002e18120075b4 */ /* 0x0009e20008219000 */
[----:B------:R4:W-:Y:S02]  /*20c0*/  UTMALDG.4D.MULTICAST.2CTA [UR8], [UR16], UR53, desc[UR46] ;  /* 0x00002e08100073b4 */ /* 0x0009e40008219835 */
[----:B----4-:R-:W-:Y:S01]  /*20d0*/  NOP ;  /* 0x0000000000007918 */ /* 0x010fe20000000000 */
.L_x_32:
[----:B------:R-:W-:Y:S05]  /*20e0*/  BSYNC.RECONVERGENT B0 ;  /* 0x0000000000007941 */ /* 0x000fea0003800200 */
.L_x_31:
[----:B------:R-:W-:Y:S01]  /*20f0*/  UIADD3 UR34, UPT, UPT, UR34, 0x80, URZ ;  /* 0x0000008022227890 */ /* 0x000fe2000fffe0ff */
[----:B------:R-:W-:Y:S01]  /*2100*/  UMOV UR4, UR14 ;  /* 0x0000000e00047c82 */ /* 0x000fe20008000000 */
[----:B------:R-:W-:Y:S01]  /*2110*/  UMOV UR20, UR49 ;  /* 0x0000003100147c82 */ /* 0x000fe20008000000 */
[----:B------:R-:W-:Y:S09]  /*2120*/  BRA.U UP4, `(.L_x_33) ;  /* 0xfffffff904ec7547 */ /* 0x000ff2000b83ffff */
.L_x_25:
[----:B------:R-:W-:Y:S01]  /*2130*/  ULEA UR4, UR14, UR7, 0x3 ;  /* 0x000000070e047291 */ /* 0x000fe2000f8e18ff */
[----:B-1----:R-:W-:Y:S01]  /*2140*/  SHF.L.U32 R0, R12, 0x1f, RZ ;  /* 0x0000001f0c007819 */ /* 0x002fe200000006ff */
[----:B------:R-:W-:Y:S01]  /*2150*/  @!P2 SYNCS.ARRIVE.TRANS64.A1T0 RZ, [UR7+0xb8], RZ ;  /* 0x0000b8ffffffa9a7 */ /* 0x000fe20008100007 */
[----:B------:R-:W-:-:S06]  /*2160*/  UISETP.GT.AND UP0, UPT, UR57, UR56, UPT ;  /* 0x000000383900728c */ /* 0x000fcc000bf04270 */
[----:B--23--:R1:W2:Y:S03]  /*2170*/  SYNCS.PHASECHK.TRANS64.TRYWAIT P1, [UR4+0x38], R0 ;  /* 0x00003800ff0075a7 */ /* 0x00c2a60008021104 */
[----:B------:R-:W-:Y:S05]  /*2180*/  BRA.U !UP0, `(.L_x_34) ;  /* 0x0000000508147547 */ /* 0x000fea000b800000 */
[----:B------:R-:W-:Y:S01]  /*2190*/  UIADD3 UR15, UPT, UPT, UR60, UR20, URZ ;  /* 0x000000143c0f7290 */ /* 0x000fe2000fffe0ff */
[----:B------:R-:W-:-:S11]  /*21a0*/  UMOV UR5, UR14 ;  /* 0x0000000e00057c82 */ /* 0x000fd60008000000 */
.L_x_42:
[----:B------:R-:W-:Y:S01]  /*21b0*/  ULEA UR6, UR5, UR7, 0x3 ;  /* 0x0000000705067291 */ /* 0x000fe2000f8e18ff */
[----:B--2---:R-:W-:Y:S01]  /*21c0*/  @P4 MOV R2, 0xc800 ;  /* 0x0000c80000024802 */ /* 0x004fe20000000f00 */
[----:B--23--:R-:W-:Y:S10]  /*21d0*/  @P1 BRA `(.L_x_35) ;  /* 0x00000000000c1947 */ /* 0x00cff40003800000 */
[----:B------:R-:W-:-:S04]  /*21e0*/  SHF.L.U32 R3, R12, 0x1f, RZ ;  /* 0x0000001f0c037819 */ /* 0x000fc800000006ff */
[----:B------:R-:W2:Y:S02]  /*21f0*/  SYNCS.PHASECHK.TRANS64.TRYWAIT P0, [UR6+0x38], R3 ;  /* 0x00003803ff0075a7 */ /* 0x000ea40008001106 */
[----:B--2---:R-:W-:Y:S05]  /*2200*/  @!P0 BRA `(.L_x_36) ;  /* 0x0000008000348947 */ /* 0x004fea0003800000 */
.L_x_35:
[----:B------:R2:W-:Y:S01]  /*2210*/  @P4 SYNCS.ARRIVE.TRANS64 RZ, [UR6], R2 ;  /* 0x00000002ffff49a7 */ /* 0x0005e20008000006 */
[----:B------:R-:W-:-:S04]  /*2220*/  ULOP3.LUT UR4, UR38, 0x2, URZ, 0xfc, !UPT ;  /* 0x0000000226047892 */ /* 0x000fc8000f8efcff */
[----:B------:R-:W-:-:S09]  /*2230*/  UISETP.NE.AND UP0, UPT, UR4, 0x2, UPT ;  /* 0x000000020400788c */ /* 0x000fd2000bf05270 */
[----:B------:R-:W-:Y:S05]  /*2240*/  BRA.U UP0, `(.L_x_37) ;  /* 0x0000000100047547 */ /* 0x000fea000b800000 */
[----:B------:R-:W-:Y:S05]  /*2250*/  BPT.TRAP 0x1 ;  /* 0x000000040000795c */ /* 0x000fea0000300000 */
.L_x_37:
[----:B------:R-:W-:Y:S04]  /*2260*/  BSSY.RECONVERGENT B0, `(.L_x_38) ;  /* 0x0000003000007945 */ /* 0x000fe80003800200 */
[----:B------:R-:W-:Y:S05]  /*2270*/  @!P3 BRA `(.L_x_39) ;  /* 0x000000000004b947 */ /* 0x000fea0003800000 */
[----:B------:R-:W-:Y:S05]  /*2280*/  BPT.TRAP 0x1 ;  /* 0x000000040000795c */ /* 0x000fea0000300000 */
.L_x_39:
[----:B------:R-:W-:Y:S05]  /*2290*/  BSYNC.RECONVERGENT B0 ;  /* 0x0000000000007941 */ /* 0x000fea0003800200 */
.L_x_38:
        /* <DEDUP_REMOVED lines=9> */
[----:B------:R1:W3:Y:S01]  /*2330*/  SYNCS.PHASECHK.TRANS64.TRYWAIT P1, [UR4+0x38], R0 ;  /* 0x00003800ff0075a7 */ /* 0x0002e20008021104 */
[----:B------:R-:W-:Y:S05]  /*2340*/  @!P0 BRA `(.L_x_41) ;  /* 0x0000000000908947 */ /* 0x000fea0003800000 */
[----:B------:R-:W-:Y:S02]  /*2350*/  ULEA UR32, UR5, UR7, 0xe ;  /* 0x0000000705207291 */ /* 0x000fe4000f8e70ff */
[----:B------:R-:W-:Y:S02]  /*2360*/  UIADD3 UR22, UP3, UPT, UR30, 0x80, URZ ;  /* 0x000000801e167890 */ /* 0x000fe4000ff7e0ff */
[----:B------:R-:W-:Y:S02]  /*2370*/  USHF.L.U32 UR16, UR5, 0x9, URZ ;  /* 0x0000000905107899 */ /* 0x000fe400080006ff */
[----:B------:R-:W-:Y:S02]  /*2380*/  UIADD3 UR12, UP2, UPT, UR30, 0x180, URZ ;  /* 0x000001801e0c7890 */ /* 0x000fe4000ff5e0ff */
[----:B------:R-:W-:Y:S02]  /*2390*/  UIADD3 UR28, UP1, UPT, UR30, 0x280, URZ ;  /* 0x000002801e1c7890 */ /* 0x000fe4000ff3e0ff */
[----:B------:R-:W-:-:S02]  /*23a0*/  UIADD3 UR24, UP0, UPT, UR30, 0x380, URZ ;  /* 0x000003801e187890 */ /* 0x000fc4000ff1e0ff */
[----:B------:R-:W-:Y:S02]  /*23b0*/  USHF.L.U32 UR34, UR20, 0x7, URZ ;  /* 0x0000000714227899 */ /* 0x000fe400080006ff */
[----:B------:R-:W-:Y:S02]  /*23c0*/  ULOP3.LUT UR33, UR6, 0xfefffff8, URZ, 0xc0, !UPT ;  /* 0xfefffff806217892 */ /* 0x000fe4000f8ec0ff */
[----:B------:R-:W-:Y:S02]  /*23d0*/  UIADD3.X UR23, UPT, UPT, URZ, UR31, URZ, UP3, !UPT ;  /* 0x0000001fff177290 */ /* 0x000fe40009ffe4ff */
[----:B------:R-:W-:Y:S02]  /*23e0*/  UIADD3 UR32, UPT, UPT, UR32, 0x8400, URZ ;  /* 0x0000840020207890 */ /* 0x000fe4000fffe0ff */
[----:B------:R-:W-:Y:S02]  /*23f0*/  ULOP3.LUT UR8, UR16, UR37, URZ, 0xfc, !UPT ;  /* 0x0000002510087292 */ /* 0x000fe4000f8efcff */
[----:B------:R-:W-:-:S02]  /*2400*/  ULEA UR40, UR5, UR50, 0xd ;  /* 0x0000003205287291 */ /* 0x000fc4000f8e68ff */
[----:B------:R-:W-:Y:S02]  /*2410*/  UIADD3.X UR13, UPT, UPT, URZ, UR31, URZ, UP2, !UPT ;  /* 0x0000001fff0d7290 */ /* 0x000fe400097fe4ff */
[----:B------:R-:W-:Y:S02]  /*2420*/  UPRMT UR4, URZ, 0x5410, UR39 ;  /* 0x00005410ff047896 */ /* 0x000fe40008000027 */
[----:B------:R-:W-:Y:S02]  /*2430*/  UIADD3.X UR29, UPT, UPT, URZ, UR31, URZ, UP1, !UPT ;  /* 0x0000001fff1d7290 */ /* 0x000fe40008ffe4ff */
[----:B------:R-:W-:Y:S02]  /*2440*/  UIADD3 UR16, UPT, UPT, UR7, 0x32400, UR16 ;  /* 0x0003240007107890 */ /* 0x000fe4000fffe010 */
[----:B------:R-:W-:Y:S02]  /*2450*/  UIADD3 UR8, UPT, UPT, UR7, 0x33200, UR8 ;  /* 0x0003320007087890 */ /* 0x000fe4000fffe008 */
[----:B------:R-:W-:Y:S01]  /*2460*/  UIADD3.X UR25, UPT, UPT, URZ, UR31, URZ, UP0, !UPT ;  /* 0x0000001fff197290 */ /* 0x000fe200087fe4ff */
[----:B------:R-:W-:Y:S01]  /*2470*/  UMOV UR46, 0x0 ;  /* 0x00000000002e7882 */ /* 0x000fe20000000000 */
[----:B------:R-:W-:Y:S01]  /*2480*/  UMOV UR47, 0x10000000 ;  /* 0x10000000002f7882 */ /* 0x000fe20000000000 */
[----:B------:R-:W-:Y:S01]  /*2490*/  UMOV UR44, UR36 ;  /* 0x00000024002c7c82 */ /* 0x000fe20008000000 */
[----:B------:R-:W-:Y:S01]  /*24a0*/  UMOV UR41, UR33 ;  /* 0x0000002100297c82 */ /* 0x000fe20008000000 */
[----:B------:R-:W-:Y:S01]  /*24b0*/  UMOV UR42, UR34 ;  /* 0x00000022002a7c82 */ /* 0x000fe20008000000 */
[----:B------:R-:W-:Y:S01]  /*24c0*/  UTMALDG.3D.2CTA [UR32], [UR22], desc[UR46] ;  /* 0x00002e20160075b4 */ /* 0x000fe20008211000 */
[----:B------:R-:W-:Y:S01]  /*24d0*/  UMOV UR18, URZ ;  /* 0x000000ff00127c82 */ /* 0x000fe20008000000 */
[----:B------:R-:W-:Y:S01]  /*24e0*/  UMOV UR19, UR27 ;  /* 0x0000001b00137c82 */ /* 0x000fe20008000000 */
[----:B------:R-:W-:Y:S01]  /*24f0*/  UMOV UR21, UR36 ;  /* 0x0000002400157c82 */ /* 0x000fe20008000000 */
[----:B------:R-:W-:Y:S01]  /*2500*/  UMOV UR17, UR33 ;  /* 0x0000002100117c82 */ /* 0x000fe20008000000 */
[----:B------:R-:W-:Y:S01]  /*2510*/  UMOV UR26, 0xf0000 ;  /* 0x000f0000001a7882 */ /* 0x000fe20000000000 */
[----:B------:R-:W-:Y:S01]  /*2520*/  UMOV UR9, UR33 ;  /* 0x0000002100097c82 */ /* 0x000fe20008000000 */
[----:B------:R4:W-:Y:S01]  /*2530*/  UTMALDG.3D.MULTICAST.2CTA [UR40], [UR12], UR4, desc[UR46] ;  /* 0x00002e280c0073b4 */ /* 0x0009e20008211804 */
[----:B------:R1:W-:Y:S01]  /*2540*/  UTMALDG.4D.2CTA [UR16], [UR28], desc[UR46] ;  /* 0x00002e101c0075b4 */ /* 0x0003e20008219000 */
[----:B----4-:R-:W-:Y:S01]  /*2550*/  UMOV UR12, UR20 ;  /* 0x00000014000c7c82 */ /* 0x010fe20008000000 */
[----:B------:R-:W-:-:S02]  /*2560*/  UMOV UR13, UR36 ;  /* 0x00000024000d7c82 */ /* 0x000fc40008000000 */
[----:B------:R1:W-:Y:S02]  /*2570*/  UTMALDG.4D.MULTICAST.2CTA [UR8], [UR24], UR26, desc[UR46] ;  /* 0x00002e08180073b4 */ /* 0x0003e4000821981a */
[----:B-1----:R-:W-:Y:S01]  /*2580*/  NOP ;  /* 0x0000000000007918 */ /* 0x002fe20000000000 */
.L_x_41:
[----:B------:R-:W-:Y:S05]  /*2590*/  BSYNC.RECONVERGENT B0 ;  /* 0x0000000000007941 */ /* 0x000fea0003800200 */
.L_x_40:
[----:B------:R-:W-:Y:S01]  /*25a0*/  UIADD3 UR20, UPT, UPT, UR20, 0x1, URZ ;  /* 0x0000000114147890 */ /* 0x000fe2000fffe0ff */
[----:B------:R-:W-:-:S03]  /*25b0*/  UMOV UR5, UR14 ;  /* 0x0000000e00057c82 */ /* 0x000fc60008000000 */
[----:B------:R-:W-:-:S09]  /*25c0*/  UISETP.NE.AND UP0, UPT, UR20, UR15, UPT ;  /* 0x0000000f1400728c */ /* 0x000fd2000bf05270 */
[----:B------:R-:W-:Y:S05]  /*25d0*/  BRA.U UP0, `(.L_x_42) ;  /* 0xfffffff900f47547 */ /* 0x000fea000b83ffff */
.L_x_34:
[C---:B------:R-:W-:Y:S01]  /*25e0*/  LEA R3, R11.reuse, UR7, 0x3 ;  /* 0x000000070b037c11 */ /* 0x040fe2000f8e18ff */
[----:B------:R-:W-:Y:S01]  /*25f0*/  NOP ;  /* 0x0000000000007918 */ /* 0x000fe20000000000 */
[----:B-1----:R-:W-:Y:S02]  /*2600*/  SHF.L.U32 R0, R10, 0x1f, RZ ;  /* 0x0000001f0a007819 */ /* 0x002fe400000006ff */
[----:B------:R-:W-:Y:S02]  /*2610*/  LEA R5, R11, UR7, 0x4 ;  /* 0x000000070b057c11 */ /* 0x000fe4000f8e20ff */
[----:B------:R-:W1:Y:S02]  /*2620*/  SYNCS.PHASECHK.TRANS64.TRYWAIT P0, [R3+URZ+0xc0], R0 ;  /* 0x0000c000030075a7 */ /* 0x000e6400080011ff */
[----:B-1----:R-:W-:Y:S05]  /*2630*/  @!P0 BRA `(.L_x_43) ;  /* 0x0000007c00408947 */ /* 0x002fea0003800000 */
.L_x_157:
[----:B------:R-:W4:Y:S01]  /*2640*/  LDS.128 R4, [R5+0x130] ;  /* 0x0001300005047984 */ /* 0x000f220000000c00 */
[----:B------:R-:W-:Y:S01]  /*2650*/  UISETP.GE.AND UP0, UPT, UR45, 0x1, UPT ;  /* 0x000000012d00788c */ /* 0x000fe2000bf06270 */
[----:B------:R-:W-:Y:S01]  /*2660*/  @!PT LDS RZ, [RZ] ;  /* 0x00000000fffff984 */ /* 0x000fe20000000800 */
[----:B------:R-:W-:Y:S01]  /*2670*/  @!PT LDS RZ, [RZ] ;  /* 0x00000000fffff984 */ /* 0x000fe20000000800 */
[----:B------:R-:W-:Y:S01]  /*2680*/  @!PT LDS RZ, [RZ] ;  /* 0x00000000fffff984 */ /* 0x000fe20000000800 */
[----:B------:R-:W-:Y:S01]  /*2690*/  @!PT LDS RZ, [RZ] ;  /* 0x00000000fffff984 */ /* 0x000fe20000000800 */
[----:B------:R1:W-:Y:S06]  /*26a0*/  MEMBAR.ALL.CTA ;  /* 0x0000000000007992 */ /* 0x0003ec0000008000 */
[----:B-1----:R-:W1:Y:S01]  /*26b0*/  FENCE.VIEW.ASYNC.S ;  /* 0x00000000000073c6 */ /* 0x002e620000000000 */
[----:B----4-:R-:W-:-:S13]  /*26c0*/  LOP3.LUT P0, RZ, R6, 0x1, RZ, 0xc0, !PT ;  /* 0x0000000106ff7812 */ /* 0x010fda000780c0ff */
[----:B-1----:R-:W-:Y:S01]  /*26d0*/  VOTEU.ANY UP1, P0 ;  /* 0x0000000000ff7886 */ /* 0x002fe20000020100 */
[----:B------:R-:W-:-:S13]  /*26e0*/  PLOP3.LUT P0, PT, PT, PT, UP1, 0x80, 0x8 ;  /* 0x000000000008781c */ /* 0x000fda0003f0f018 */
[----:B------:R-:W-:Y:S02]  /*26f0*/  @P0 LOP3.LUT R0, R5, 0xffff, RZ, 0xc0, !PT ;  /* 0x0000ffff05000812 */ /* 0x000fe400078ec0ff */
[----:B--2---:R-:W-:Y:S02]  /*2700*/  @P0 MOV R2, R4 ;  /* 0x0000000400020202 */ /* 0x004fe40000000f00 */
[----:B------:R-:W-:Y:S01]  /*2710*/  @P0 R2UR UR5, R0 ;  /* 0x00000000000502ca */ /* 0x000fe200000e0000 */
[----:B------:R-:W-:Y:S01]  /*2720*/  VIADD R0, R3, 0xd0 ;  /* 0x000000d003007836 */ /* 0x000fe20000000000 */
[----:B------:R-:W-:Y:S02]  /*2730*/  @P0 SHF.R.U32.HI R4, RZ, 0x10, R5 ;  /* 0x00000010ff040819 */ /* 0x000fe40000011605 */
[----:B------:R-:W-:Y:S02]  /*2740*/  @P0 R2UR UR6, R2 ;  /* 0x00000000020602ca */ /* 0x000fe400000e0000 */
[----:B------:R-:W-:-:S02]  /*2750*/  PRMT R0, RZ, 0x654, R0 ;  /* 0x00000654ff007816 */ /* 0x000fc40000000000 */
[----:B------:R-:W-:Y:S02]  /*2760*/  @P0 R2UR UR4, R4 ;  /* 0x00000000040402ca */ /* 0x000fe400000e0000 */
[----:B------:R1:W-:Y:S03]  /*2770*/  SYNCS.ARRIVE.TRANS64.RED.A1T0 RZ, [R0+URZ], RZ ;  /* 0x000000ff00ff79a7 */ /* 0x0003e600081004ff */
[----:B------:R-:W-:-:S04]  /*2780*/  @UP1 UMOV UR51, UR5 ;  /* 0x0000000500331c82 */ /* 0x000fc80008000000 */
[----:B------:R-:W-:-:S04]  /*2790*/  @UP1 UMOV UR52, UR6 ;  /* 0x0000000600341c82 */ /* 0x000fc80008000000 */
[----:B------:R-:W-:Y:S01]  /*27a0*/  @UP1 UMOV UR36, UR4 ;  /* 0x0000000400241c82 */ /* 0x000fe20008000000 */
[----:B------:R-:W-:Y:S05]  /*27b0*/  BRA.U !UP0, `(.L_x_44) ;  /* 0x0000000108d47547 */ /* 0x000fea000b800000 */
[----:B------:R-:W2:Y:S01]  /*27c0*/  LDCU.128 UR16, c[0x0][0xf10] ;  /* 0x0001e200ff1077ac */ /* 0x000ea20008000c00 */
[----:B------:R-:W4:Y:S01]  /*27d0*/  LDCU UR11, c[0x0][0xf20] ;  /* 0x0001e400ff0b77ac */ /* 0x000f220008000800 */
[----:B------:R-:W3:Y:S01]  /*27e0*/  LDCU UR24, c[0x0][0xf0c] ;  /* 0x0001e180ff1877ac */ /* 0x000ee20008000800 */
[----:B------:R-:W1:Y:S01]  /*27f0*/  LDCU.64 UR8, c[0x0][0xf28] ;  /* 0x0001e500ff0877ac */ /* 0x000e620008000a00 */
[----:B------:R-:W-:Y:S02]  /*2800*/  UISETP.NE.AND UP3, UPT, UR45, 0x1, UPT ;  /* 0x000000012d00788c */ /* 0x000fe4000bf65270 */
[----:B--2---:R-:W-:Y:S02]  /*2810*/  UIMAD.WIDE.U32 UR12, UR54, UR19, URZ ;  /* 0x00000013360c72a5 */ /* 0x004fe4000f8e00ff */
[----:B------:R-:W-:Y:S02]  /*2820*/  UIMAD.WIDE.U32 UR4, UR55, UR16, URZ ;  /* 0x00000010370472a5 */ /* 0x000fe4000f8e00ff */
[----:B------:R-:W-:-:S02]  /*2830*/  UISETP.NE.AND UP0, UPT, UR18, 0x1, UPT ;  /* 0x000000011200788c */ /* 0x000fc4000bf05270 */
[----:B------:R-:W-:Y:S01]  /*2840*/  UIMAD.WIDE.U32 UR22, UR51, UR19, URZ ;  /* 0x00000013331672a5 */ /* 0x000fe2000f8e00ff */
[----:B------:R-:W-:Y:S02]  /*2850*/  UMOV UR12, UR13 ;  /* 0x0000000d000c7c82 */ /* 0x000fe40008000000 */
[----:B------:R-:W-:Y:S01]  /*2860*/  UMOV UR4, UR5 ;  /* 0x0000000500047c82 */ /* 0x000fe20008000000 */
[----:B----4-:R-:W-:Y:S02]  /*2870*/  USHF.R.U32.HI UR12, URZ, UR11, UR12 ;  /* 0x0000000bff0c7299 */ /* 0x010fe4000801160c */
[----:B---3--:R-:W-:Y:S02]  /*2880*/  UISETP.NE.AND UP2, UPT, UR24, 0x1, UPT ;  /* 0x000000011800788c */ /* 0x008fe4000bf45270 */
[----:B------:R-:W-:Y:S02]  /*2890*/  USHF.R.U32.HI UR4, URZ, UR17, UR4 ;  /* 0x00000011ff047299 */ /* 0x000fe40008011604 */
[----:B------:R-:W-:-:S02]  /*28a0*/  USEL UR5, UR54, UR12, !UP0 ;  /* 0x0000000c36057287 */ /* 0x000fc4000c000000 */
[----:B------:R-:W-:Y:S02]  /*28b0*/  USEL UR6, UR55, UR4, !UP2 ;  /* 0x0000000437067287 */ /* 0x000fe4000d000000 */
[----:B-1----:R-:W-:Y:S01]  /*28c0*/  UIMAD.WIDE.U32 UR12, UR5, UR8, URZ ;  /* 0x00000008050c72a5 */ /* 0x002fe2000f8e00ff */
[----:B------:R-:W-:Y:S01]  /*28d0*/  UMOV UR4, UR23 ;  /* 0x0000001700047c82 */ /* 0x000fe20008000000 */
[----:B------:R-:W-:Y:S02]  /*28e0*/  UIMAD.WIDE.U32 UR20, UR52, UR16, URZ ;  /* 0x00000010341472a5 */ /* 0x000fe4000f8e00ff */
[----:B------:R-:W-:-:S03]  /*28f0*/  UIMAD.WIDE.U32 UR22, UR6, UR8, URZ ;  /* 0x00000008061672a5 */ /* 0x000fc6000f8e00ff */
[----:B------:R-:W-:Y:S01]  /*2900*/  UMOV UR12, UR13 ;  /* 0x0000000d000c7c82 */ /* 0x000fe20008000000 */
[----:B------:R-:W-:Y:S02]  /*2910*/  USHF.R.U32.HI UR4, URZ, UR11, UR4 ;  /* 0x0000000bff047299 */ /* 0x000fe40008011604 */
[----:B------:R-:W-:Y:S01]  /*2920*/  @UP3 USHF.R.U32.HI UR5, URZ, UR9, UR12 ;  /* 0x00000009ff053299 */ /* 0x000fe2000801160c */
[----:B------:R-:W-:Y:S01]  /*2930*/  UMOV UR20, UR21 ;  /* 0x0000001500147c82 */ /* 0x000fe20008000000 */
[----:B------:R-:W-:Y:S01]  /*2940*/  UMOV UR22, UR23 ;  /* 0x0000001700167c82 */ /* 0x000fe20008000000 */
[----:B------:R-:W-:Y:S02]  /*2950*/  USHF.R.U32.HI UR17, URZ, UR17, UR20 ;  /* 0x00000011ff117299 */ /* 0x000fe40008011614 */
[----:B------:R-:W-:Y:S02]  /*2960*/  USEL UR4, UR51, UR4, !UP0 ;  /* 0x0000000433047287 */ /* 0x000fe4000c000000 */
[----:B------:R-:W-:-:S02]  /*2970*/  @UP3 USHF.R.U32.HI UR6, URZ, UR9, UR22 ;  /* 0x00000009ff063299 */ /* 0x000fc40008011616 */
[----:B------:R-:W-:Y:S02]  /*2980*/  UIMAD UR11, UR45, UR5, URZ ;  /* 0x000000052d0b72a4 */ /* 0x000fe4000f8e02ff */
[----:B------:R-:W-:Y:S02]  /*2990*/  USEL UR5, UR52, UR17, !UP2 ;  /* 0x0000001134057287 */ /* 0x000fe4000d000000 */
[----:B------:R-:W-:Y:S02]  /*29a0*/  UIMAD UR12, UR45, UR6, URZ ;  /* 0x000000062d0c72a4 */ /* 0x000fe4000f8e02ff */
[----:B------:R-:W-:Y:S02]  /*29b0*/  UISETP.GE.AND UP0, UPT, UR4, UR11, UPT ;  /* 0x0000000b0400728c */ /* 0x000fe4000bf06270 */
[----:B------:R-:W-:Y:S02]  /*29c0*/  UIMAD.WIDE.U32 UR16, UR4, UR8, URZ ;  /* 0x00000008041072a5 */ /* 0x000fe4000f8e00ff */
[----:B------:R-:W-:-:S02]  /*29d0*/  UISETP.GE.OR UP0, UPT, UR5, UR12, UP0 ;  /* 0x0000000c0500728c */ /* 0x000fc40008706670 */
[----:B------:R-:W-:Y:S02]  /*29e0*/  UIMAD.WIDE.U32 UR12, UR5, UR8, URZ ;  /* 0x00000008050c72a5 */ /* 0x000fe4000f8e00ff */
[----:B------:R-:W-:Y:S01]  /*29f0*/  UIADD3 UR15, UPT, UPT, -UR4, URZ, URZ ;  /* 0x000000ff040f7290 */ /* 0x000fe2000fffe1ff */
[----:B------:R-:W-:Y:S01]  /*2a00*/  UMOV UR11, UR17 ;  /* 0x00000011000b7c82 */ /* 0x000fe20008000000 */
[----:B------:R-:W-:Y:S02]  /*2a10*/  UIADD3 UR12, UPT, UPT, -UR5, URZ, URZ ;  /* 0x000000ff050c7290 */ /* 0x000fe4000fffe1ff */
[----:B------:R-:W-:-:S03]  /*2a20*/  USHF.R.U32.HI UR11, URZ, UR9, UR11 ;  /* 0x00000009ff0b7299 */ /* 0x000fc6000801160b */
[----:B------:R-:W-:Y:S01]  /*2a30*/  @!UP0 UMOV UR8, UR13 ;  /* 0x0000000d00088c82 */ /* 0x000fe20008000000 */
[----:B------:R-:W-:Y:S02]  /*2a40*/  UIMAD UR15, UR18, UR15, UR51 ;  /* 0x0000000f120f72a4 */ /* 0x000fe4000f8e0233 */
[----:B------:R-:W-:Y:S02]  /*2a50*/  USEL UR11, UR4, UR11, !UP3 ;  /* 0x0000000b040b7287 */ /* 0x000fe4000d800000 */
[----:B------:R-:W-:Y:S02]  /*2a60*/  @!UP0 USHF.R.U32.HI UR8, URZ, UR9, UR8 ;  /* 0x00000009ff088299 */ /* 0x000fe40008011608 */
[----:B------:R-:W-:Y:S02]  /*2a70*/  UIADD3 UR9, UPT, UPT, -UR11, URZ, URZ ;  /* 0x000000ff0b097290 */ /* 0x000fe4000fffe1ff */
[----:B------:R-:W-:Y:S02]  /*2a80*/  @!UP0 USEL UR8, UR5, UR8, !UP3 ;  /* 0x0000000805088287 */ /* 0x000fe4000d800000 */
[----:B------:R-:W-:-:S02]  /*2a90*/  UIMAD UR9, UR45, UR9, UR4 ;  /* 0x000000092d0972a4 */ /* 0x000fc4000f8e0204 */
[----:B------:R-:W-:Y:S02]  /*2aa0*/  @!UP0 UIADD3 UR11, UPT, UPT, UR11, -UR8, URZ ;  /* 0x800000080b0b8290 */ /* 0x000fe4000fffe0ff */
[----:B------:R-:W-:Y:S02]  /*2ab0*/  @!UP0 UIMAD UR8, UR9, UR6, UR8 ;  /* 0x00000006090882a4 */ /* 0x000fe4000f8e0208 */
[----:B------:R-:W-:Y:S02]  /*2ac0*/  @!UP0 UIMAD UR4, UR45, UR11, UR5 ;  /* 0x0000000b2d0482a4 */ /* 0x000fe4000f8e0205 */
[----:B------:R-:W-:Y:S02]  /*2ad0*/  UIMAD UR6, UR24, UR12, UR52 ;  /* 0x0000000c180672a4 */ /* 0x000fe4000f8e0234 */
[----:B------:R-:W-:Y:S01]  /*2ae0*/  UIMAD UR51, UR4, UR18, UR15 ;  /* 0x00000012043372a4 */ /* 0x000fe2000f8e020f */
[----:B------:R-:W-:Y:S02]  /*2af0*/  @!UP0 UMOV UR5, UR8 ;  /* 0x0000000800058c82 */ /* 0x000fe40008000000 */
[----:B------:R-:W-:-:S12]  /*2b00*/  UIMAD UR52, UR5, UR24, UR6 ;  /* 0x00000018053472a4 */ /* 0x000fd8000f8e0206 */
.L_x_44:
[----:B------:R-:W2:Y:S02]  /*2b10*/  LDCU UR4, c[0x0][0xf30] ;  /* 0x0001e600ff0477ac */ /* 0x000ea40008000800 */
[----:B--2---:R-:W-:-:S09]  /*2b20*/  UISETP.NE.AND UP0, UPT, UR4, 0x1, UPT ;  /* 0x000000010400788c */ /* 0x004fd2000bf05270 */
[----:B------:R-:W-:Y:S05]  /*2b30*/  BRA.U UP0, `(.L_x_45) ;  /* 0x0000000100447547 */ /* 0x000fea000b800000 */
[----:B------:R-:W2:Y:S01]  /*2b40*/  LDCU.128 UR16, c[0x0][0xf10] ;  /* 0x0001e200ff1077ac */ /* 0x000ea20008000c00 */
[----:B------:R-:W4:Y:S01]  /*2b50*/  LDCU UR11, c[0x0][0xf0c] ;  /* 0x0001e180ff0b77ac */ /* 0x000f220008000800 */
[----:B------:R-:W1:Y:S01]  /*2b60*/  LDCU UR6, c[0x0][0xf20] ;  /* 0x0001e400ff0677ac */ /* 0x000e620008000800 */
[----:B--2---:R-:W-:Y:S02]  /*2b70*/  UIMAD.WIDE.U32 UR8, UR52, UR16, URZ ;  /* 0x00000010340872a5 */ /* 0x004fe4000f8e00ff */
[----:B------:R-:W-:Y:S02]  /*2b80*/  UIMAD.WIDE.U32 UR4, UR51, UR19, URZ ;  /* 0x00000013330472a5 */ /* 0x000fe4000f8e00ff */
[----:B----4-:R-:W-:Y:S02]  /*2b90*/  UISETP.NE.AND UP2, UPT, UR11, 0x1, UPT ;  /* 0x000000010b00788c */ /* 0x010fe4000bf45270 */
[----:B------:R-:W-:Y:S01]  /*2ba0*/  UISETP.NE.AND UP0, UPT, UR18, 0x1, UPT ;  /* 0x000000011200788c */ /* 0x000fe2000bf05270 */
[----:B------:R-:W-:-:S02]  /*2bb0*/  UMOV UR8, UR9 ;  /* 0x0000000900087c82 */ /* 0x000fc40008000000 */
[----:B------:R-:W-:Y:S01]  /*2bc0*/  UMOV UR4, UR5 ;  /* 0x0000000500047c82 */ /* 0x000fe20008000000 */
[----:B------:R-:W-:Y:S02]  /*2bd0*/  USHF.R.U32.HI UR17, URZ, UR17, UR8 ;  /* 0x00000011ff117299 */ /* 0x000fe40008011608 */
[----:B-1----:R-:W-:Y:S02]  /*2be0*/  USHF.R.U32.HI UR4, URZ, UR6, UR4 ;  /* 0x00000006ff047299 */ /* 0x002fe40008011604 */
[----:B------:R-:W-:Y:S02]  /*2bf0*/  USEL UR5, UR52, UR17, !UP2 ;  /* 0x0000001134057287 */ /* 0x000fe4000d000000 */
[----:B------:R-:W-:-:S04]  /*2c00*/  USEL UR4, UR51, UR4, !UP0 ;  /* 0x0000000433047287 */ /* 0x000fc8000c000000 */
[----:B------:R-:W-:Y:S02]  /*2c10*/  UIADD3 UR6, UPT, UPT, UR5, -UR4, URZ ;  /* 0x8000000405067290 */ /* 0x000fe4000fffe0ff */
[----:B------:R-:W-:Y:S02]  /*2c20*/  UIADD3 UR4, UPT, UPT, -UR5, UR4, URZ ;  /* 0x0000000405047290 */ /* 0x000fe4000fffe1ff */
[----:B------:R-:W-:Y:S02]  /*2c30*/  UIMAD UR51, UR6, UR18, UR51 ;  /* 0x00000012063372a4 */ /* 0x000fe4000f8e0233 */
[----:B------:R-:W-:-:S12]  /*2c40*/  UIMAD UR52, UR4, UR11, UR52 ;  /* 0x0000000b043472a4 */ /* 0x000fd8000f8e0234 */
.L_x_45:
[----:B------:R-:W-:Y:S01]  /*2c50*/  VIADD R11, R11, 0x1 ;  /* 0x000000010b0b7836 */ /* 0x000fe20000000000 */
[----:B------:R-:W-:Y:S02]  /*2c60*/  R2UR UR5, R83 ;  /* 0x00000000530572ca */ /* 0x000fe400000e0000 */
[----:B------:R-:W-:Y:S02]  /*2c70*/  R2UR UR4, R82 ;  /* 0x00000000520472ca */ /* 0x000fe400000e0000 */
[C---:B------:R-:W-:Y:S02]  /*2c80*/  ISETP.NE.AND P0, PT, R11.reuse, 0x2, PT ;  /* 0x000000020b00780c */ /* 0x040fe40003f05270 */
[----:B------:R-:W-:Y:S02]  /*2c90*/  PLOP3.LUT P2, PT, PT, PT, PT, 0x80, 0x8 ;  /* 0x000000000008781c */ /* 0x000fe40003f4f070 */
[----:B------:R-:W-:Y:S02]  /*2ca0*/  SEL R3, RZ, 0x1, P0 ;  /* 0x00000001ff037807 */ /* 0x000fe40000000000 */
[----:B------:R-:W-:-:S02]  /*2cb0*/  SEL R11, R11, RZ, P0 ;  /* 0x000000ff0b0b7207 */ /* 0x000fc40000000000 */
[----:B------:R-:W-:Y:S01]  /*2cc0*/  LOP3.LUT R10, R10, R3, RZ, 0x3c, !PT ;  /* 0x000000030a0a7212 */ /* 0x000fe200078e3cff */
[----:B------:R-:W-:Y:S02]  /*2cd0*/  UIADD3 UR20, UPT, UPT, UR52, UR5, URZ ;  /* 0x0000000534147290 */ /* 0x000fe4000fffe0ff */
[----:B------:R-:W-:Y:S01]  /*2ce0*/  UIADD3 UR11, UPT, UPT, UR51, UR4, URZ ;  /* 0x00000004330b7290 */ /* 0x000fe2000fffe0ff */
[----:B------:R-:W-:Y:S11]  /*2cf0*/  BRA.U UP1, `(.L_x_46) ;  /* 0xffffffed01807547 */ /* 0x000ff6000b83ffff */
[----:B------:R-:W-:Y:S01]  /*2d00*/  UIADD3 UR7, UPT, UPT, UR7, 0x38, URZ ;  /* 0x0000003807077890 */ /* 0x000fe2000fffe0ff */
[----:B------:R-:W-:-:S03]  /*2d10*/  SHF.L.U32 R3, R12, 0x1f, RZ ;  /* 0x0000001f0c037819 */ /* 0x000fc600000006ff */
[----:B------:R-:W-:-:S09]  /*2d20*/  ULEA UR4, UR14, UR7, 0x3 ;  /* 0x000000070e047291 */ /* 0x000fd2000f8e18ff */
[----:B------:R-:W2:Y:S02]  /*2d30*/  SYNCS.PHASECHK.TRANS64.TRYWAIT P0, [UR4], R3 ;  /* 0x00000003ff0075a7 */ /* 0x000ea40008001104 */
[----:B--2---:R-:W-:Y:S05]  /*2d40*/  @!P0 BRA `(.L_x_47) ;  /* 0x0000007400908947 */ /* 0x004fea0003800000 */
.L_x_159:
[----:B------:R-:W-:-:S04]  /*2d50*/  UIADD3 UR4, UPT, UPT, UR14, 0x1, URZ ;  /* 0x000000010e047890 */ /* 0x000fc8000fffe0ff */
[----:B------:R-:W-:-:S04]  /*2d60*/  UISETP.NE.AND UP0, UPT, UR4, 0x7, UPT ;  /* 0x000000070400788c */ /* 0x000fc8000bf05270 */
[----:B------:R-:W-:Y:S02]  /*2d70*/  USEL UR6, URZ, 0x1, UP0 ;  /* 0x00000001ff067887 */ /* 0x000fe40008000000 */
[----:B------:R-:W-:-:S04]  /*2d80*/  USEL UR4, UR4, URZ, UP0 ;  /* 0x000000ff04047287 */ /* 0x000fc80008000000 */
[----:B------:R-:W-:Y:S01]  /*2d90*/  ULEA UR5, UR4, UR7, 0x3 ;  /* 0x0000000704057291 */ /* 0x000fe2000f8e18ff */
[----:B------:R-:W-:-:S04]  /*2da0*/  LOP3.LUT R2, R12, UR6, RZ, 0x3c, !PT ;  /* 0x000000060c027c12 */ /* 0x000fc8000f8e3cff */
[----:B-1----:R-:W-:-:S04]  /*2db0*/  SHF.L.U32 R3, R2, 0x1f, RZ ;  /* 0x0000001f02037819 */ /* 0x002fc800000006ff */
[----:B------:R-:W1:Y:S02]  /*2dc0*/  SYNCS.PHASECHK.TRANS64.TRYWAIT P0, [UR5], R3 ;  /* 0x00000003ff0075a7 */ /* 0x000e640008001105 */
[----:B-1----:R-:W-:Y:S05]  /*2dd0*/  @!P0 BRA `(.L_x_48) ;  /* 0x0000007400848947 */ /* 0x002fea0003800000 */
.L_x_161:
        /* <DEDUP_REMOVED lines=9> */
.L_x_163:
        /* <DEDUP_REMOVED lines=9> */
.L_x_165:
        /* <DEDUP_REMOVED lines=9> */
.L_x_167:
        /* <DEDUP_REMOVED lines=9> */
.L_x_169:
[----:B------:R-:W-:-:S04]  /*3020*/  UIADD3 UR4, UPT, UPT, UR4, 0x1, URZ ;  /* 0x0000000104047890 */ /* 0x000fc8000fffe0ff */
[----:B------:R-:W-:-:S04]  /*3030*/  UISETP.NE.AND UP0, UPT, UR4, 0x7, UPT ;  /* 0x000000070400788c */ /* 0x000fc8000bf05270 */
[----:B------:R-:W-:Y:S02]  /*3040*/  USEL UR5, URZ, 0x1, UP0 ;  /* 0x00000001ff057887 */ /* 0x000fe40008000000 */
[----:B------:R-:W-:-:S04]  /*3050*/  USEL UR4, UR4, URZ, UP0 ;  /* 0x000000ff04047287 */ /* 0x000fc80008000000 */
[----:B------:R-:W-:Y:S01]  /*3060*/  ULEA UR4, UR4, UR7, 0x3 ;  /* 0x0000000704047291 */ /* 0x000fe2000f8e18ff */
[----:B-1----:R-:W-:-:S04]  /*3070*/  LOP3.LUT R3, R2, UR5, RZ, 0x3c, !PT ;  /* 0x0000000502037c12 */ /* 0x002fc8000f8e3cff */
[----:B------:R-:W-:Y:S01]  /*3080*/  SHF.L.U32 R3, R3, 0x1f, RZ ;  /* 0x0000001f03037819 */ /* 0x000fe200000006ff */
[----:B------:R-:W-:-:S07]  /*3090*/  IMAD.U32 R0, RZ, RZ, UR4 ;  /* 0x00000004ff007e24 */ /* 0x000fce000f8e00ff */
.L_x_53:
[----:B-1----:R1:W2:Y:S02]  /*30a0*/  SYNCS.PHASECHK.TRANS64.TRYWAIT P0, [R0+URZ], R3 ;  /* 0x00000003000075a7 */ /* 0x0022a400080011ff */
[----:B--2---:R-:W-:Y:S05]  /*30b0*/  @!P0 NANOSLEEP.SYNCS 0x989680 ;  /* 0x009896800000895d */ /* 0x004fea0003900000 */
[----:B------:R-:W2:Y:S02]  /*30c0*/  @!P0 SYNCS.PHASECHK.TRANS64 P0, [R0+URZ], R3 ;  /* 0x00000003000085a7 */ /* 0x000ea400080010ff */
[----:B--2---:R-:W-:Y:S05]  /*30d0*/  @P0 EXIT ;  /* 0x000000000000094d */ /* 0x004fea0003800000 */
[----:B------:R-:W-:Y:S05]  /*30e0*/  BRA `(.L_x_53) ;  /* 0xfffffffc00ec7947 */ /* 0x000fea000383ffff */
.L_x_22:
[----:B------:R-:W2:Y:S02]  /*30f0*/  S2UR UR4, SR_CgaCtaId ;  /* 0x00000000000479c3 */ /* 0x000ea40000008800 */
[----:B--2---:R-:W-:-:S04]  /*3100*/  UISETP.NE.AND UP0, UPT, UR4, URZ, UPT ;  /* 0x000000ff0400728c */ /* 0x004fc8000bf05270 */
[----:B------:R-:W-:-:S09]  /*3110*/  UISETP.NE.OR UP0, UPT, UR21, 0x1, UP0 ;  /* 0x000000011500788c */ /* 0x000fd20008705670 */
[----:B------:R-:W-:Y:S05]  /*3120*/  BRA.U UP0, `(.L_x_54) ;  /* 0x00000005004c7547 */ /* 0x000fea000b800000 */
[----:B------:R-:W2:Y:S01]  /*3130*/  S2UR UR5, SR_CgaCtaId ;  /* 0x00000000000579c3 */ /* 0x000ea20000008800 */
[----:B------:R-:W-:Y:S01]  /*3140*/  UMOV UR4, 0x400 ;  /* 0x0000040000047882 */ /* 0x000fe20000000000 */
[----:B------:R-:W-:Y:S01]  /*3150*/  ISETP.GE.U32.AND P2, PT, R3, 0x4, PT ;  /* 0x000000040300780c */ /* 0x000fe20003f46070 */
[----:B------:R-:W-:Y:S01]  /*3160*/  IMAD.MOV.U32 R12, RZ, RZ, 0x1 ;  /* 0x00000001ff0c7424 */ /* 0x000fe200078e00ff */
[----:B------:R-:W-:Y:S02]  /*3170*/  CS2R R10, SRZ ;  /* 0x00000000000a7805 */ /* 0x000fe4000001ff00 */
[----:B------:R-:W-:Y:S01]  /*3180*/  CS2R R8, SRZ ;  /* 0x0000000000087805 */ /* 0x000fe2000001ff00 */
[----:B--2---:R-:W-:-:S03]  /*3190*/  ULEA UR6, UR5, UR4, 0x18 ;  /* 0x0000000405067291 */ /* 0x004fc6000f8ec0ff */
[----:B------:R-:W-:-:S09]  /*31a0*/  UMOV UR5, URZ ;  /* 0x000000ff00057c82 */ /* 0x000fd20008000000 */
.L_x_58:
[----:B------:R-:W-:Y:S02]  /*31b0*/  LEA R0, R8, UR6, 0x3 ;  /* 0x0000000608007c11 */ /* 0x000fe4000f8e18ff */
[----:B------:R-:W-:-:S03]  /*31c0*/  SHF.L.U32 R5, R9, 0x1f, RZ ;  /* 0x0000001f09057819 */ /* 0x000fc600000006ff */
[----:B------:R-:W-:Y:S01]  /*31d0*/  VIADD R4, R0, 0x110 ;  /* 0x0000011000047836 */ /* 0x000fe20000000000 */
[----:B------:R-:W2:Y:S02]  /*31e0*/  SYNCS.PHASECHK.TRANS64.TRYWAIT P0, [R0+URZ+0x100], R5 ;  /* 0x00010005000075a7 */ /* 0x000ea400080011ff */
[----:B--2---:R-:W-:Y:S05]  /*31f0*/  @!P0 BRA `(.L_x_55) ;  /* 0x0000007000f48947 */ /* 0x004fea0003800000 */
.L_x_170:
[----:B------:R-:W-:Y:S01]  /*3200*/  ULEA UR4, UR5, UR6, 0x3 ;  /* 0x0000000605047291 */ /* 0x000fe2000f8e18ff */
[----:B------:R-:W-:Y:S01]  /*3210*/  PRMT R4, RZ, 0x654, R4 ;  /* 0x00000654ff047816 */ /* 0x000fe20000000004 */
[----:B--2---:R-:W-:Y:S01]  /*3220*/  @!P2 IMAD.MOV.U32 R5, RZ, RZ, 0x10 ;  /* 0x00000010ff05a424 */ /* 0x004fe200078e00ff */
[----:B------:R-:W-:Y:S01]  /*3230*/  SHF.L.U32 R7, R12, 0x1f, RZ ;  /* 0x0000001f0c077819 */ /* 0x000fe200000006ff */
[----:B------:R-:W-:Y:S01]  /*3240*/  UIADD3 UR7, UPT, UPT, UR4, 0xc0, URZ ;  /* 0x000000c004077890 */ /* 0x000fe2000fffe0ff */
[----:B------:R2:W-:Y:S05]  /*3250*/  SYNCS.ARRIVE.TRANS64.RED.A1T0 RZ, [R4+URZ], RZ ;  /* 0x000000ff04ff79a7 */ /* 0x0005ea00081004ff */
[----:B------:R-:W-:Y:S01]  /*3260*/  IMAD.U32 R0, RZ, RZ, UR7 ;  /* 0x00000007ff007e24 */ /* 0x000fe2000f8e00ff */
[----:B------:R-:W3:Y:S04]  /*3270*/  SYNCS.PHASECHK.TRANS64.TRYWAIT P0, [UR4+0xd0], R7 ;  /* 0x0000d007ff0075a7 */ /* 0x000ee80008001104 */
[----:B------:R-:W-:Y:S01]  /*3280*/  PRMT R13, R3, 0x654, R0 ;  /* 0x00000654030d7816 */ /* 0x000fe20000000000 */
[----:B--23--:R-:W-:Y:S06]  /*3290*/  @!P0 BRA `(.L_x_56) ;  /* 0x0000007000e08947 */ /* 0x00cfec0003800000 */
.L_x_172:
[----:B------:R-:W-:Y:S01]  /*32a0*/  ULEA UR8, UR5, UR6, 0x4 ;  /* 0x0000000605087291 */ /* 0x000fe2000f8e20ff */
[----:B------:R-:W-:Y:S01]  /*32b0*/  SEL R2, R13, R2, !P2 ;  /* 0x000000020d027207 */ /* 0x000fe20005000000 */
[----:B------:R-:W-:Y:S01]  /*32c0*/  UIADD3 UR9, UPT, UPT, UR4, 0xc0, URZ ;  /* 0x000000c004097890 */ /* 0x000fe2000fffe0ff */
[----:B--2---:R-:W-:Y:S01]  /*32d0*/  LEA R0, R11, UR6, 0x3 ;  /* 0x000000060b007c11 */ /* 0x004fe2000f8e18ff */
[----:B------:R-:W-:Y:S01]  /*32e0*/  UIADD3 UR8, UPT, UPT, UR8, 0x130, URZ ;  /* 0x0000013008087890 */ /* 0x000fe2000fffe0ff */
[----:B------:R2:W-:Y:S01]  /*32f0*/  @!P2 SYNCS.ARRIVE.TRANS64.RED RZ, [R2+URZ], R5 ;  /* 0x0000000502ffa9a7 */ /* 0x0005e200080004ff */
[----:B------:R-:W-:Y:S01]  /*3300*/  UIADD3 UR4, UPT, UPT, UR5, 0x1, URZ ;  /* 0x0000000105047890 */ /* 0x000fe2000fffe0ff */
[----:B------:R-:W-:-:S03]  /*3310*/  VIADD R8, R8, 0x1 ;  /* 0x0000000108087836 */ /* 0x000fc60000000000 */
[----:B------:R-:W-:Y:S02]  /*3320*/  UISETP.NE.AND UP0, UPT, UR4, 0x2, UPT ;  /* 0x000000020400788c */ /* 0x000fe4000bf05270 */
[----:B------:R-:W-:Y:S01]  /*3330*/  ISETP.NE.AND P0, PT, R8, 0x2, PT ;  /* 0x000000020800780c */ /* 0x000fe20003f05270 */
[----:B------:R-:W-:Y:S06]  /*3340*/  UGETNEXTWORKID.BROADCAST [UR8], [UR9] ;  /* 0x00000000080073ca */ /* 0x000fec0008000100 */
[----:B------:R-:W-:Y:S02]  /*3350*/  USEL UR7, URZ, 0x1, UP0 ;  /* 0x00000001ff077887 */ /* 0x000fe40008000000 */
[----:B------:R-:W-:-:S04]  /*3360*/  USEL UR5, UR4, URZ, UP0 ;  /* 0x000000ff04057287 */ /* 0x000fc80008000000 */
[----:B------:R-:W-:Y:S02]  /*3370*/  LOP3.LUT R12, R12, UR7, RZ, 0x3c, !PT ;  /* 0x000000070c0c7c12 */ /* 0x000fe4000f8e3cff */
[----:B--2---:R-:W-:-:S04]  /*3380*/  SHF.L.U32 R5, R10, 0x1f, RZ ;  /* 0x0000001f0a057819 */ /* 0x004fc800000006ff */
[----:B------:R-:W2:Y:S02]  /*3390*/  SYNCS.PHASECHK.TRANS64.TRYWAIT P1, [R0+URZ+0xc0], R5 ;  /* 0x0000c005000075a7 */ /* 0x000ea400080211ff */
[----:B--2---:R-:W-:Y:S05]  /*33a0*/  @!P1 BRA `(.L_x_57) ;  /* 0x0000007000b49947 */ /* 0x004fea0003800000 */
.L_x_173:
[C---:B------:R-:W-:Y:S01]  /*33b0*/  LEA R4, R11.reuse, UR6, 0x4 ;  /* 0x000000060b047c11 */ /* 0x040fe2000f8e20ff */
[----:B--2---:R-:W-:Y:S01]  /*33c0*/  VIADD R0, R0, 0xd0 ;  /* 0x000000d000007836 */ /* 0x004fe20000000000 */
[----:B------:R-:W-:Y:S01]  /*33d0*/  SEL R8, R8, RZ, P0 ;  /* 0x000000ff08087207 */ /* 0x000fe20000000000 */
[----:B------:R-:W-:-:S03]  /*33e0*/  VIADD R11, R11, 0x1 ;  /* 0x000000010b0b7836 */ /* 0x000fc60000000000 */
[----:B------:R-:W2:Y:S01]  /*33f0*/  LDS.128 R4, [R4+0x130] ;  /* 0x0001300004047984 */ /* 0x000ea20000000c00 */
[----:B------:R-:W-:Y:S02]  /*3400*/  PRMT R0, RZ, 0x654, R0 ;  /* 0x00000654ff007816 */ /* 0x000fe40000000000 */
[C---:B------:R-:W-:Y:S01]  /*3410*/  ISETP.NE.AND P1, PT, R11.reuse, 0x2, PT ;  /* 0x000000020b00780c */ /* 0x040fe20003f25270 */
[----:B------:R-:W-:Y:S01]  /*3420*/  @!PT LDS RZ, [RZ] ;  /* 0x00000000fffff984 */ /* 0x000fe20000000800 */
[----:B------:R-:W-:Y:S01]  /*3430*/  @!PT LDS RZ, [RZ] ;  /* 0x00000000fffff984 */ /* 0x000fe20000000800 */
[----:B------:R-:W-:Y:S01]  /*3440*/  @!PT LDS RZ, [RZ] ;  /* 0x00000000fffff984 */ /* 0x000fe20000000800 */
[----:B------:R-:W-:Y:S01]  /*3450*/  @!PT LDS RZ, [RZ] ;  /* 0x00000000fffff984 */ /* 0x000fe20000000800 */
[----:B------:R3:W-:Y:S06]  /*3460*/  MEMBAR.ALL.CTA ;  /* 0x0000000000007992 */ /* 0x0007ec0000008000 */
[----:B---3--:R-:W3:Y:S01]  /*3470*/  FENCE.VIEW.ASYNC.S ;  /* 0x00000000000073c6 */ /* 0x008ee20000000000 */
[----:B------:R-:W-:Y:S01]  /*3480*/  SEL R11, R11, RZ, P1 ;  /* 0x000000ff0b0b7207 */ /* 0x000fe20000800000 */
[----:B---3--:R3:W-:Y:S01]  /*3490*/  SYNCS.ARRIVE.TRANS64.RED.A1T0 RZ, [R0+URZ], RZ ;  /* 0x000000ff00ff79a7 */ /* 0x0087e200081004ff */
[----:B--2---:R-:W-:-:S02]  /*34a0*/  LOP3.LUT P3, RZ, R6, 0x1, RZ, 0xc0, !PT ;  /* 0x0000000106ff7812 */ /* 0x004fc4000786c0ff */
[----:B------:R-:W-:-:S04]  /*34b0*/  SEL R5, RZ, 0x1, P1 ;  /* 0x00000001ff057807 */ /* 0x000fc80000800000 */
[----:B------:R-:W-:Y:S02]  /*34c0*/  LOP3.LUT R10, R10, R5, RZ, 0x3c, !PT ;  /* 0x000000050a0a7212 */ /* 0x000fe400078e3cff */
[----:B---3--:R-:W-:-:S04]  /*34d0*/  SEL R0, RZ, 0x1, P0 ;  /* 0x00000001ff007807 */ /* 0x008fc80000000000 */
[----:B------:R-:W-:Y:S01]  /*34e0*/  LOP3.LUT R9, R9, R0, RZ, 0x3c, !PT ;  /* 0x0000000009097212 */ /* 0x000fe200078e3cff */
[----:B------:R-:W-:Y:S06]  /*34f0*/  @P3 BRA `(.L_x_58) ;  /* 0xfffffffc002c3947 */ /* 0x000fec000383ffff */
[----:B------:R-:W-:Y:S01]  /*3500*/  ULEA UR4, UR5, UR6, 0x3 ;  /* 0x0000000605047291 */ /* 0x000fe2000f8e18ff */
[----:B------:R-:W-:-:S08]  /*3510*/  SHF.L.U32 R3, R12, 0x1f, RZ ;  /* 0x0000001f0c037819 */ /* 0x000fd000000006ff */
[----:B------:R-:W2:Y:S02]  /*3520*/  SYNCS.PHASECHK.TRANS64 P0, [UR4+0xd0], R3 ;  /* 0x0000d003ff0075a7 */ /* 0x000ea40008001004 */
[----:B--2---:R-:W-:Y:S05]  /*3530*/  @P0 BRA `(.L_x_59) ;  /* 0x0000000000080947 */ /* 0x004fea0003800000 */
[----:B------:R-:W2:Y:S02]  /*3540*/  SYNCS.PHASECHK.TRANS64.TRYWAIT P0, [UR4+0xd0], R3 ;  /* 0x0000d003ff0075a7 */ /* 0x000ea40008001104 */
[----:B--2---:R-:W-:Y:S05]  /*3550*/  @!P0 BRA `(.L_x_60) ;  /* 0x00000070005c8947 */ /* 0x004fea0003800000 */
.L_x_59:
[----:B------:R-:W-:-:S04]  /*3560*/  UIADD3 UR7, UPT, UPT, UR5, 0x1, URZ ;  /* 0x0000000105077890 */ /* 0x000fc8000fffe0ff */
[----:B------:R-:W-:-:S04]  /*3570*/  UISETP.NE.AND UP0, UPT, UR7, 0x2, UPT ;  /* 0x000000020700788c */ /* 0x000fc8000bf05270 */
[----:B------:R-:W-:Y:S02]  /*3580*/  USEL UR8, URZ, 0x1, UP0 ;  /* 0x00000001ff087887 */ /* 0x000fe40008000000 */
[----:B------:R-:W-:-:S04]  /*3590*/  USEL UR7, UR7, URZ, UP0 ;  /* 0x000000ff07077287 */ /* 0x000fc80008000000 */
[----:B------:R-:W-:Y:S01]  /*35a0*/  ULEA UR7, UR7, UR6, 0x3 ;  /* 0x0000000607077291 */ /* 0x000fe2000f8e18ff */
[----:B--2---:R-:W-:-:S04]  /*35b0*/  LOP3.LUT R3, R12, UR8, RZ, 0x3c, !PT ;  /* 0x000000080c037c12 */ /* 0x004fc8000f8e3cff */
[----:B------:R-:W-:-:S04]  /*35c0*/  SHF.L.U32 R0, R3, 0x1f, RZ ;  /* 0x0000001f03007819 */ /* 0x000fc800000006ff */
[----:B------:R-:W2:Y:S02]  /*35d0*/  SYNCS.PHASECHK.TRANS64 P0, [UR7+0xd0], R0 ;  /* 0x0000d000ff0075a7 */ /* 0x000ea40008001007 */
[----:B-12---:R-:W-:Y:S05]  /*35e0*/  @P0 EXIT ;  /* 0x000000000000094d */ /* 0x006fea0003800000 */
[----:B------:R-:W-:Y:S02]  /*35f0*/  SHF.L.U32 R3, R3, 0x1f, RZ ;  /* 0x0000001f03037819 */ /* 0x000fe400000006ff */
[----:B------:R-:W-:-:S07]  /*3600*/  MOV R0, UR7 ;  /* 0x0000000700007c02 */ /* 0x000fce0008000f00 */
.L_x_61:
[----:B-1----:R1:W2:Y:S02]  /*3610*/  SYNCS.PHASECHK.TRANS64.TRYWAIT P0, [R0+URZ+0xd0], R3 ;  /* 0x0000d003000075a7 */ /* 0x0022a400080011ff */
[----:B--2---:R-:W-:Y:S05]  /*3620*/  @!P0 NANOSLEEP.SYNCS 0x989680 ;  /* 0x009896800000895d */ /* 0x004fea0003900000 */
[----:B------:R-:W2:Y:S02]  /*3630*/  @!P0 SYNCS.PHASECHK.TRANS64 P0, [R0+URZ+0xd0], R3 ;  /* 0x0000d003000085a7 */ /* 0x000ea400080010ff */
[----:B--2---:R-:W-:Y:S05]  /*3640*/  @P0 EXIT ;  /* 0x000000000000094d */ /* 0x004fea0003800000 */
[----:B------:R-:W-:Y:S05]  /*3650*/  BRA `(.L_x_61) ;  /* 0xfffffffc00ec7947 */ /* 0x000fea000383ffff */
.L_x_54:
[----:B------:R-:W-:Y:S05]  /*3660*/  BRA.U UP5, `(.L_x_62) ;  /* 0x0000001505407547 */ /* 0x000fea000b800000 */
[----:B------:R-:W2:Y:S01]  /*3670*/  S2UR UR7, SR_CgaCtaId ;  /* 0x00000000000779c3 */ /* 0x000ea20000008800 */
[----:B------:R-:W-:Y:S01]  /*3680*/  UMOV UR4, 0x40 ;  /* 0x0000004000047882 */ /* 0x000fe20000000000 */
[----:B------:R-:W-:Y:S01]  /*3690*/  NOP ;  /* 0x0000000000007918 */ /* 0x000fe20000000000 */
[----:B------:R-:W-:Y:S01]  /*36a0*/  UMOV UR6, 0x400 ;  /* 0x0000040000067882 */ /* 0x000fe20000000000 */
[----:B--2---:R-:W-:Y:S02]  /*36b0*/  ULEA UR5, UR7, UR4, 0x18 ;  /* 0x0000000407057291 */ /* 0x004fe4000f8ec0ff */
[----:B------:R-:W-:-:S07]  /*36c0*/  ULEA UR6, UR7, UR6, 0x18 ;  /* 0x0000000607067291 */ /* 0x000fce000f8ec0ff */
[----:B------:R-:W2:Y:S02]  /*36d0*/  LDS.U8 R3, [UR5+0x1c] ;  /* 0x00001c05ff037984 */ /* 0x000ea40008000000 */
[----:B--2---:R-:W-:-:S13]  /*36e0*/  ISETP.NE.AND P0, PT, R3, RZ, PT ;  /* 0x000000ff0300720c */ /* 0x004fda0003f05270 */
[----:B------:R-:W-:Y:S05]  /*36f0*/  @P0 BRA `(.L_x_63) ;  /* 0x0000000400080947 */ /* 0x000fea0003800000 */
[----:B------:R-:W-:Y:S02]  /*3700*/  UISETP.NE.U32.AND UP1, UPT, UR62, 0x1, UPT ;  /* 0x000000013e00788c */ /* 0x000fe4000bf25070 */
[----:B------:R-:W-:-:S07]  /*3710*/  UIADD3 UR7, UPT, UPT, UR5, 0x8, URZ ;  /* 0x0000000805077890 */ /* 0x000fce000fffe0ff */
[----:B------:R-:W-:Y:S05]  /*3720*/  BRA.U !UP1, `(.L_x_64) ;  /* 0x00000001099c7547 */ /* 0x000fea000b800000 */
[----:B------:R-:W-:Y:S01]  /*3730*/  ELECT P0, URZ, PT ;  /* 0x0000000000ff782f */ /* 0x000fe20003800000 */
[----:B------:R-:W-:-:S12]  /*3740*/  BSSY B0, `(.L_x_64) ;  /* 0x0000025000007945 */ /* 0x000fd80003800000 */
[----:B------:R-:W-:Y:S05]  /*3750*/  @!P0 BRA `(.L_x_65) ;  /* 0x00000000008c8947 */ /* 0x000fea0003800000 */
[----:B------:R-:W-:-:S05]  /*3760*/  UMOV UR4, 0x10 ;  /* 0x0000001000047882 */ /* 0x000fca0000000000 */
[----:B------:R-:W-:Y:S04]  /*3770*/  DEPBAR.LE SB2, 0x36 ;  /* 0x0000ad800000791a */ /* 0x000fe80000000000 */
[----:B------:R-:W2:Y:S02]  /*3780*/  UTCATOMSWS.2CTA.FIND_AND_SET.ALIGN UP0, UR4, UR4 ;  /* 0x00000004000475e3 */ /* 0x000ea40008200800 */
[----:B--2---:R-:W-:Y:S01]  /*3790*/  MOV R10, UR4 ;  /* 0x00000004000a7c02 */ /* 0x004fe20008000f00 */
[----:B------:R-:W-:Y:S06]  /*37a0*/  BRA.U UP0, `(.L_x_66) ;  /* 0x0000000100187547 */ /* 0x000fec000b800000 */
.L_x_67:
[----:B------:R-:W-:Y:S05]  /*37b0*/  NANOSLEEP 0x64 ;  /* 0x000000640000795d */ /* 0x000fea0003800000 */
[----:B------:R-:W-:-:S05]  /*37c0*/  UMOV UR4, 0x10 ;  /* 0x0000001000047882 */ /* 0x000fca0000000000 */
[----:B------:R-:W-:Y:S04]  /*37d0*/  DEPBAR.LE SB2, 0x36 ;  /* 0x0000ad800000791a */ /* 0x000fe80000000000 */
[----:B------:R-:W2:Y:S02]  /*37e0*/  UTCATOMSWS.2CTA.FIND_AND_SET.ALIGN UP0, UR4, UR4 ;  /* 0x00000004000475e3 */ /* 0x000ea40008200800 */
[----:B--2---:R-:W-:Y:S01]  /*37f0*/  MOV R10, UR4 ;  /* 0x00000004000a7c02 */ /* 0x004fe20008000f00 */
[----:B------:R-:W-:Y:S05]  /*3800*/  BRA.U !UP0, `(.L_x_67) ;  /* 0xfffffffd08e87547 */ /* 0x000fea000b83ffff */
.L_x_66:
[----:B------:R-:W2:Y:S01]  /*3810*/  LDS R6, [UR5+0x10] ;  /* 0x00001005ff067984 */ /* 0x000ea20008000800 */
[----:B------:R-:W-:Y:S01]  /*3820*/  IMAD.U32 R3, RZ, RZ, UR6 ;  /* 0x00000006ff037e24 */ /* 0x000fe2000f8e00ff */
[----:B------:R-:W-:-:S03]  /*3830*/  MOV R4, UR60 ;  /* 0x0000003c00047c02 */ /* 0x000fc60008000f00 */
[----:B------:R-:W-:Y:S01]  /*3840*/  VIADD R3, R3, 0x150 ;  /* 0x0000015003037836 */ /* 0x000fe20000000000 */
[----:B--2---:R-:W-:-:S04]  /*3850*/  SHF.L.U32 R6, R6, 0x1f, RZ ;  /* 0x0000001f06067819 */ /* 0x004fc800000006ff */
[----:B------:R-:W2:Y:S02]  /*3860*/  SYNCS.PHASECHK.TRANS64.TRYWAIT P0, [UR5+0x8], R6 ;  /* 0x00000806ff0075a7 */ /* 0x000ea40008001105 */
[----:B--2---:R-:W-:Y:S05]  /*3870*/  @P0 BRA `(.L_x_68) ;  /* 0x0000000000080947 */ /* 0x004fea0003800000 */
[----:B------:R-:W2:Y:S02]  /*3880*/  SYNCS.PHASECHK.TRANS64.TRYWAIT P0, [UR5+0x8], R6 ;  /* 0x00000806ff0075a7 */ /* 0x000ea40008001105 */
[----:B--2---:R-:W-:Y:S05]  /*3890*/  @!P0 BRA `(.L_x_69) ;  /* 0x0000006c00a48947 */ /* 0x004fea0003800000 */
.L_x_68:
[----:B------:R-:W-:Y:S01]  /*38a0*/  PRMT R4, R4, 0x654, R3 ;  /* 0x0000065404047816 */ /* 0x000fe20000000003 */
[----:B------:R-:W-:Y:S01]  /*38b0*/  HFMA2 R3, -RZ, RZ, 0, 5.9604644775390625e-08 ;  /* 0x00000001ff037431 */ /* 0x000fe200000001ff */
[----:B------:R-:W-:Y:S01]  /*38c0*/  UPRMT UR4, UR60, 0x654, UR7 ;  /* 0x000006543c047896 */ /* 0x000fe20008000007 */
[----:B------:R-:W-:Y:S02]  /*38d0*/  IMAD.MOV.U32 R7, RZ, RZ, 0xffff ;  /* 0x0000ffffff077424 */ /* 0x000fe400078e00ff */
[----:B--2---:R-:W-:Y:S02]  /*38e0*/  IMAD.MOV.U32 R6, RZ, RZ, 0x4 ;  /* 0x00000004ff067424 */ /* 0x004fe400078e00ff */
[----:B------:R-:W-:Y:S01]  /*38f0*/  IMAD.SHL.U32 R9, R10, 0x20, RZ ;  /* 0x000000200a097824 */ /* 0x000fe200078e00ff */
[----:B------:R-:W-:Y:S02]  /*3900*/  MOV R5, UR4 ;  /* 0x0000000400057c02 */ /* 0x000fe40008000f00 */
[-C--:B------:R-:W-:Y:S01]  /*3910*/  SHF.L.U32 R8, R7, R10.reuse, RZ ;  /* 0x0000000a07087219 */ /* 0x080fe200000006ff */
[----:B------:R2:W-:Y:S01]  /*3920*/  SYNCS.ARRIVE.TRANS64.RED RZ, [UR4], R6 ;  /* 0x00000006ffff79a7 */ /* 0x0005e20008000404 */
[----:B------:R-:W-:Y:S01]  /*3930*/  SHF.L.U32 R7, R3, R10, RZ ;  /* 0x0000000a03077219 */ /* 0x000fe200000006ff */
[----:B------:R2:W-:Y:S04]  /*3940*/  STS [UR6+0x150], R9 ;  /* 0x00015009ff007988 */ /* 0x0005e80008000806 */
[----:B------:R2:W-:Y:S04]  /*3950*/  STAS [R4.64], R10 ;  /* 0x0000000a04007dbd */ /* 0x0005e8000c0008ff */
[----:B------:R2:W-:Y:S04]  /*3960*/  ATOMS.OR RZ, [UR5+0x14], R8 ;  /* 0x00001408ffff798c */ /* 0x0005e8000b000005 */
[----:B------:R2:W-:Y:S04]  /*3970*/  ATOMS.OR RZ, [UR5+0x18], R7 ;  /* 0x00001807ffff798c */ /* 0x0005e8000b000005 */
[----:B------:R2:W-:Y:S02]  /*3980*/  ATOMS.XOR RZ, [UR5+0x10], R3 ;  /* 0x00001003ffff798c */ /* 0x0005e4000b800005 */
.L_x_65:
[----:B-1----:R-:W-:Y:S05]  /*3990*/  BSYNC B0 ;  /* 0x0000000000007941 */ /* 0x002fea0003800000 */
.L_x_64:
[----:B------:R-:W-:Y:S05]  /*39a0*/  BRA.U UP1, `(.L_x_70) ;  /* 0x00000001016c7547 */ /* 0x000fea000b800000 */
[----:B------:R-:W-:-:S03]  /*39b0*/  UMOV UR4, 0xffffffff ;  /* 0xffffffff00047882 */ /* 0x000fc60000000000 */
[----:B------:R-:W-:Y:S05]  /*39c0*/  BRA.DIV UR4, `(.L_x_71) ;  /* 0x0000006e04707947 */ /* 0x000fea000b800000 */
[----:B------:R-:W-:-:S13]  /*39d0*/  ELECT P0, URZ, PT ;  /* 0x0000000000ff782f */ /* 0x000fda0003800000 */
.L_x_177:
[----:B------:R-:W-:Y:S05]  /*39e0*/  @!P0 BRA `(.L_x_70) ;  /* 0x00000000005c8947 */ /* 0x000fea0003800000 */
[----:B--2---:R-:W2:Y:S02]  /*39f0*/  LDS R4, [UR5+0x10] ;  /* 0x00001005ff047984 */ /* 0x004ea40008000800 */
[----:B--2---:R-:W-:-:S04]  /*3a00*/  SHF.L.U32 R4, R4, 0x1f, RZ ;  /* 0x0000001f04047819 */ /* 0x004fc800000006ff */
[----:B------:R-:W2:Y:S02]  /*3a10*/  SYNCS.PHASECHK.TRANS64.TRYWAIT P0, [UR5+0x8], R4 ;  /* 0x00000804ff0075a7 */ /* 0x000ea40008001105 */
[----:B--2---:R-:W-:Y:S05]  /*3a20*/  @P0 BRA `(.L_x_72) ;  /* 0x0000000000080947 */ /* 0x004fea0003800000 */
[----:B------:R-:W2:Y:S02]  /*3a30*/  SYNCS.PHASECHK.TRANS64.TRYWAIT P0, [UR5+0x8], R4 ;  /* 0x00000804ff0075a7 */ /* 0x000ea40008001105 */
[----:B--2---:R-:W-:Y:S05]  /*3a40*/  @!P0 BRA `(.L_x_73) ;  /* 0x0000006c00748947 */ /* 0x004fea0003800000 */
.L_x_72:
[----:B------:R-:W3:Y:S01]  /*3a50*/  LDS R6, [UR6+0x150] ;  /* 0x00015006ff067984 */ /* 0x000ee20008000800 */
[----:B--2---:R-:W-:Y:S02]  /*3a60*/  HFMA2 R3, -RZ, RZ, 0, 5.9604644775390625e-08 ;  /* 0x00000001ff037431 */ /* 0x004fe400000001ff */
[----:B------:R-:W-:Y:S01]  /*3a70*/  IMAD.MOV.U32 R4, RZ, RZ, 0xffff ;  /* 0x0000ffffff047424 */ /* 0x000fe200078e00ff */
[----:B------:R-:W-:Y:S01]  /*3a80*/  UPRMT UR4, UR60, 0x654, UR7 ;  /* 0x000006543c047896 */ /* 0x000fe20008000007 */
[----:B---3--:R-:W-:-:S03]  /*3a90*/  IMAD.SHL.U32 R5, R6, 0x20, RZ ;  /* 0x0000002006057824 */ /* 0x008fc600078e00ff */
[-C--:B------:R-:W-:Y:S02]  /*3aa0*/  SHF.L.U32 R4, R4, R6.reuse, RZ ;  /* 0x0000000604047219 */ /* 0x080fe400000006ff */
[----:B------:R-:W-:Y:S01]  /*3ab0*/  SHF.L.U32 R6, R3, R6, RZ ;  /* 0x0000000603067219 */ /* 0x000fe200000006ff */
[----:B------:R3:W-:Y:S04]  /*3ac0*/  STS [UR6+0x150], R5 ;  /* 0x00015005ff007988 */ /* 0x0007e80008000806 */
[----:B------:R3:W-:Y:S04]  /*3ad0*/  ATOMS.OR RZ, [UR5+0x14], R4 ;  /* 0x00001404ffff798c */ /* 0x0007e8000b000005 */
[----:B------:R3:W-:Y:S01]  /*3ae0*/  ATOMS.OR RZ, [UR5+0x18], R6 ;  /* 0x00001806ffff798c */ /* 0x0007e2000b000005 */
[----:B------:R-:W-:Y:S03]  /*3af0*/  SYNCS.ARRIVE.TRANS64.RED.A1T0 RZ, [UR4], RZ ;  /* 0x000000ffffff79a7 */ /* 0x000fe60008100404 */
[----:B------:R3:W-:Y:S01]  /*3b00*/  ATOMS.XOR RZ, [UR5+0x10], R3 ;  /* 0x00001003ffff798c */ /* 0x0007e2000b800005 */
[----:B------:R-:W-:Y:S05]  /*3b10*/  BRA `(.L_x_70) ;  /* 0x0000000000107947 */ /* 0x000fea0003800000 */
.L_x_63:
[----:B------:R-:W-:Y:S02]  /*3b20*/  MOV R3, 0xffffffff ;  /* 0xffffffff00037802 */ /* 0x000fe40000000f00 */
[----:B------:R-:W-:-:S03]  /*3b30*/  MOV R4, 0x3b60 ;  /* 0x00003b6000047802 */ /* 0x000fc60000000f00 */
[----:B------:R2:W-:Y:S04]  /*3b40*/  STS [UR6+0x150], R3 ;  /* 0x00015003ff007988 */ /* 0x0005e80008000806 */
[----:B-12--5:R-:W-:Y:S05]  /*3b50*/  CALL.REL.NOINC `($__internal_1_$__cuda_sm10x_tcgen05_guardrail_trap_phase_invalid_during_alloc) ;  /* 0x0000007400187944 */ /* 0x026fea0003c00000 */
.L_x_70:
[----:B------:R-:W-:Y:S05]  /*3b60*/  WARPSYNC.ALL ;  /* 0x0000000000007948 */ /* 0x000fea0003800000 */
[----:B------:R-:W4:Y:S01]  /*3b70*/  S2UR UR4, SR_CgaCtaId ;  /* 0x00000000000479c3 */ /* 0x000f220000008800 */
[----:B------:R-:W-:Y:S01]  /*3b80*/  UMOV UR31, 0x400 ;  /* 0x00000400001f7882 */ /* 0x000fe20000000000 */
[----:B------:R-:W-:-:S06]  /*3b90*/  NOP ;  /* 0x0000000000007918 */ /* 0x000fcc0000000000 */
[----:B------:R-:W-:Y:S06]  /*3ba0*/  BAR.ARV 0x6, 0xa0 ;  /* 0x0182800000007b1d */ /* 0x000fec0000002000 */
[----:B------:R-:W1:Y:S01]  /*3bb0*/  LDCU UR11, c[0x0][0x38c] ;  /* 0x00007180ff0b77ac */ /* 0x000e620008000800 */
[----:B------:R-:W-:Y:S01]  /*3bc0*/  LOP3.LUT R0, R0, 0xffff, RZ, 0xc0, !PT ;  /* 0x0000ffff00007812 */ /* 0x000fe200078ec0ff */
[----:B--2---:R-:W-:Y:S01]  /*3bd0*/  IMAD.MOV.U32 R9, RZ, RZ, 0x1 ;  /* 0x00000001ff097424 */ /* 0x004fe200078e00ff */
[----:B------:R-:W-:Y:S01]  /*3be0*/  LOP3.LUT R2, R2, 0xffff, RZ, 0xc0, !PT ;  /* 0x0000ffff02027812 */ /* 0x000fe200078ec0ff */
[----:B------:R-:W-:Y:S01]  /*3bf0*/  IMAD.MOV.U32 R8, RZ, RZ, RZ ;  /* 0x000000ffff087224 */ /* 0x000fe200078e00ff */
[----:B------:R-:W-:Y:S01]  /*3c00*/  R2UR UR58, R0 ;  /* 0x00000000003a72ca */ /* 0x000fe200000e0000 */
[----:B------:R-:W-:Y:S01]  /*3c10*/  UMOV UR55, URZ ;  /* 0x000000ff00377c82 */ /* 0x000fe20008000000 */
[----:B------:R-:W-:Y:S01]  /*3c20*/  R2UR UR50, R2 ;  /* 0x00000000023272ca */ /* 0x000fe200000e0000 */
[----:B------:R-:W-:Y:S01]  /*3c30*/  UMOV UR28, URZ ;  /* 0x000000ff001c7c82 */ /* 0x000fe20008000000 */
[----:B------:R-:W-:Y:S01]  /*3c40*/  UMOV UR27, URZ ;  /* 0x000000ff001b7c82 */ /* 0x000fe20008000000 */
[----:B----4-:R-:W-:-:S02]  /*3c50*/  ULEA UR31, UR4, UR31, 0x18 ;  /* 0x0000001f041f7291 */ /* 0x010fc4000f8ec0ff */
[----:B------:R-:W-:Y:S02]  /*3c60*/  UISETP.NE.AND UP2, UPT, UR62, URZ, UPT ;  /* 0x000000ff3e00728c */ /* 0x000fe4000bf45270 */
[----:B------:R-:W-:Y:S02]  /*3c70*/  UIADD3 UR6, UPT, UPT, UR31, 0x8400, URZ ;  /* 0x000084001f067890 */ /* 0x000fe4000fffe0ff */
[----:B------:R-:W-:Y:S02]  /*3c80*/  UIADD3 UR5, UPT, UPT, UR31, 0x24400, URZ ;  /* 0x000244001f057890 */ /* 0x000fe4000fffe0ff */
[----:B------:R-:W-:Y:S01]  /*3c90*/  UIADD3 UR4, UPT, UPT, UR31, 0x32400, URZ ;  /* 0x000324001f047890 */ /* 0x000fe2000fffe0ff */
[----:B---3--:R-:W2:Y:S01]  /*3ca0*/  LDS R3, [UR31+0x150] ;  /* 0x0001501fff037984 */ /* 0x008ea20008000800 */
[----:B------:R-:W-:Y:S02]  /*3cb0*/  UIADD3 UR7, UPT, UPT, UR31, 0x33200, URZ ;  /* 0x000332001f077890 */ /* 0x000fe4000fffe0ff */
[----:B-1----:R-:W-:-:S02]  /*3cc0*/  UIADD3 UR11, UPT, UPT, UR11, 0x7f, URZ ;  /* 0x0000007f0b0b7890 */ /* 0x002fc4000fffe0ff */
[----:B------:R-:W-:Y:S02]  /*3cd0*/  USHF.R.U32.HI UR10, URZ, 0x4, UR6 ;  /* 0x00000004ff0a7899 */ /* 0x000fe40008011606 */
[----:B------:R-:W-:Y:S02]  /*3ce0*/  USHF.R.U32.HI UR8, URZ, 0x4, UR5 ;  /* 0x00000004ff087899 */ /* 0x000fe40008011605 */
[----:B------:R-:W-:Y:S02]  /*3cf0*/  USHF.R.U32.HI UR6, URZ, 0x4, UR4 ;  /* 0x00000004ff067899 */ /* 0x000fe40008011604 */
[----:B------:R-:W-:Y:S02]  /*3d00*/  USHF.R.U32.HI UR5, URZ, 0x4, UR7 ;  /* 0x00000004ff057899 */ /* 0x000fe40008011607 */
[----:B------:R-:W-:Y:S02]  /*3d10*/  USHF.R.S32.HI UR9, URZ, 0x1f, UR11 ;  /* 0x0000001fff097899 */ /* 0x000fe4000801140b */
[----:B------:R-:W-:-:S02]  /*3d20*/  ULOP3.LUT UR8, UR8, 0x3fff, URZ, 0xc0, !UPT ;  /* 0x00003fff08087892 */ /* 0x000fc4000f8ec0ff */
[----:B------:R-:W-:Y:S02]  /*3d30*/  ULOP3.LUT UR6, UR6, 0x3fff, URZ, 0xc0, !UPT ;  /* 0x00003fff06067892 */ /* 0x000fe4000f8ec0ff */
[----:B------:R-:W-:Y:S02]  /*3d40*/  ULOP3.LUT UR5, UR5, 0x3fff, URZ, 0xc0, !UPT ;  /* 0x00003fff05057892 */ /* 0x000fe4000f8ec0ff */
[----:B------:R-:W-:Y:S02]  /*3d50*/  ULEA.HI UR4, UR9, UR11, URZ, 0x7 ;  /* 0x0000000b09047291 */ /* 0x000fe4000f8f38ff */
[----:B------:R-:W-:Y:S02]  /*3d60*/  ULOP3.LUT UR52, UR8, 0x10000, URZ, 0xfc, !UPT ;  /* 0x0001000008347892 */ /* 0x000fe4000f8efcff */
[----:B------:R-:W-:Y:S02]  /*3d70*/  ULOP3.LUT UR53, UR6, 0x10000, URZ, 0xfc, !UPT ;  /* 0x0001000006357892 */ /* 0x000fe4000f8efcff */
[----:B------:R-:W-:-:S02]  /*3d80*/  ULOP3.LUT UR54, UR5, 0x10000, URZ, 0xfc, !UPT ;  /* 0x0001000005367892 */ /* 0x000fc4000f8efcff */
[----:B------:R-:W-:Y:S02]  /*3d90*/  USHF.R.S32.HI UR57, URZ, 0x7, UR4 ;  /* 0x00000007ff397899 */ /* 0x000fe40008011404 */
[----:B------:R-:W-:Y:S02]  /*3da0*/  ULOP3.LUT UR10, UR10, 0x3fff, URZ, 0xc0, !UPT ;  /* 0x00003fff0a0a7892 */ /* 0x000fe4000f8ec0ff */
[----:B------:R-:W-:Y:S02]  /*3db0*/  UISETP.LT.AND UP0, UPT, UR57, 0x1, UPT ;  /* 0x000000013900788c */ /* 0x000fe4000bf01270 */
[----:B------:R-:W-:Y:S02]  /*3dc0*/  ULOP3.LUT UR51, UR10, 0x10000, URZ, 0xfc, !UPT ;  /* 0x000100000a337892 */ /* 0x000fe4000f8efcff */
[----:B------:R-:W-:Y:S01]  /*3dd0*/  USEL UR59, UR57, 0x1, !UP0 ;  /* 0x00000001393b7887 */ /* 0x000fe2000c000000 */
[----:B------:R-:W-:Y:S01]  /*3de0*/  UMOV UR36, URZ ;  /* 0x000000ff00247c82 */ /* 0x000fe20008000000 */
[----:B--2---:R-:W-:-:S02]  /*3df0*/  R2UR UR32, R3 ;  /* 0x00000000032072ca */ /* 0x004fc400000e0000 */
[----:B------:R-:W-:Y:S01]  /*3e00*/  CS2R R2, SRZ ;  /* 0x0000000000027805 */ /* 0x000fe2000001ff00 */
[----:B------:R-:W-:-:S10]  /*3e10*/  UMOV UR34, URZ ;  /* 0x000000ff00227c82 */ /* 0x000fd40008000000 */
[----:B------:R-:W-:Y:S02]  /*3e20*/  UIADD3 UR48, UPT, UPT, UR32, 0x100, URZ ;  /* 0x0000010020307890 */ /* 0x000fe4000fffe0ff */
[----:B------:R-:W-:Y:S02]  /*3e30*/  UIADD3 UR46, UPT, UPT, UR32, 0x40000100, URZ ;  /* 0x40000100202e7890 */ /* 0x000fe4000fffe0ff */
[----:B------:R-:W-:Y:S02]  /*3e40*/  UIADD3 UR47, UPT, UPT, UR32, 0x40000104, URZ ;  /* 0x40000104202f7890 */ /* 0x000fe4000fffe0ff */
[----:B------:R-:W-:Y:S02]  /*3e50*/  UIADD3 UR44, UPT, UPT, UR32, -0x7fffff00, URZ ;  /* 0x80000100202c7890 */ /* 0x000fe4000fffe0ff */
[----:B------:R-:W-:Y:S02]  /*3e60*/  UIADD3 UR42, UPT, UPT, UR32, -0x3fffff00, URZ ;  /* 0xc0000100202a7890 */ /* 0x000fe4000fffe0ff */
[----:B------:R-:W-:-:S02]  /*3e70*/  USHF.R.U32.HI UR8, URZ, 0x11, UR48 ;  /* 0x00000011ff087899 */ /* 0x000fc40008011630 */
[----:B------:R-:W-:Y:S02]  /*3e80*/  USHF.R.U32.HI UR6, URZ, 0x11, UR46 ;  /* 0x00000011ff067899 */ /* 0x000fe4000801162e */
[----:B------:R-:W-:Y:S02]  /*3e90*/  USHF.R.U32.HI UR5, URZ, 0x1a, UR47 ;  /* 0x0000001aff057899 */ /* 0x000fe4000801162f */
[----:B------:R-:W-:Y:S02]  /*3ea0*/  UIADD3 UR49, UPT, UPT, UR32, 0x104, URZ ;  /* 0x0000010420317890 */ /* 0x000fe4000fffe0ff */
[----:B------:R-:W-:Y:S02]  /*3eb0*/  USHF.R.U32.HI UR4, URZ, 0x11, UR44 ;  /* 0x00000011ff047899 */ /* 0x000fe4000801162c */
[----:B------:R-:W-:Y:S02]  /*3ec0*/  UIADD3 UR45, UPT, UPT, UR32, -0x7ffffefc, URZ ;  /* 0x80000104202d7890 */ /* 0x000fe4000fffe0ff */
[----:B------:R-:W-:-:S02]  /*3ed0*/  UIADD3 UR43, UPT, UPT, UR32, -0x3ffffefc, URZ ;  /* 0xc0000104202b7890 */ /* 0x000fc4000fffe0ff */
[----:B------:R-:W-:Y:S02]  /*3ee0*/  USHF.R.U32.HI UR9, URZ, 0x11, UR42 ;  /* 0x00000011ff097899 */ /* 0x000fe4000801162a */
[----:B------:R-:W-:Y:S02]  /*3ef0*/  ULOP3.LUT UR8, UR8, 0x6000, URZ, 0xc0, !UPT ;  /* 0x0000600008087892 */ /* 0x000fe4000f8ec0ff */
[----:B------:R-:W-:Y:S02]  /*3f00*/  ULOP3.LUT UR6, UR6, 0x6000, URZ, 0xc0, !UPT ;  /* 0x0000600006067892 */ /* 0x000fe4000f8ec0ff */
[----:B------:R-:W-:Y:S02]  /*3f10*/  ULOP3.LUT UR39, UR5, 0x30, URZ, 0xc0, !UPT ;  /* 0x0000003005277892 */ /* 0x000fe4000f8ec0ff */
[----:B------:R-:W-:Y:S02]  /*3f20*/  USHF.R.U32.HI UR7, URZ, 0x1a, UR49 ;  /* 0x0000001aff077899 */ /* 0x000fe40008011631 */
[----:B------:R-:W-:-:S02]  /*3f30*/  ULOP3.LUT UR5, UR4, 0x6000, URZ, 0xc0, !UPT ;  /* 0x0000600004057892 */ /* 0x000fc4000f8ec0ff */
[----:B------:R-:W-:Y:S02]  /*3f40*/  USHF.R.U32.HI UR10, URZ, 0x1a, UR45 ;  /* 0x0000001aff0a7899 */ /* 0x000fe4000801162d */
[----:B------:R-:W-:Y:S02]  /*3f50*/  USHF.R.U32.HI UR11, URZ, 0x1a, UR43 ;  /* 0x0000001aff0b7899 */ /* 0x000fe4000801162b */
[----:B------:R-:W-:Y:S02]  /*3f60*/  ULOP3.LUT UR4, UR9, 0x6000, URZ, 0xc0, !UPT ;  /* 0x0000600009047892 */ /* 0x000fe4000f8ec0ff */
[----:B------:R-:W-:Y:S02]  /*3f70*/  ULOP3.LUT UR40, UR8, 0x10a0, URZ, 0xfc, !UPT ;  /* 0x000010a008287892 */ /* 0x000fe4000f8efcff */
[----:B------:R-:W-:Y:S02]  /*3f80*/  ULOP3.LUT UR38, UR6, 0x10a0, URZ, 0xfc, !UPT ;  /* 0x000010a006267892 */ /* 0x000fe4000f8efcff */
[----:B------:R-:W-:-:S02]  /*3f90*/  ULOP3.LUT UR7, UR7, 0x30, URZ, 0xc0, !UPT ;  /* 0x0000003007077892 */ /* 0x000fc4000f8ec0ff */
[----:B------:R-:W-:Y:S02]  /*3fa0*/  ULOP3.LUT UR10, UR10, 0x30, URZ, 0xc0, !UPT ;  /* 0x000000300a0a7892 */ /* 0x000fe4000f8ec0ff */
[----:B------:R-:W-:Y:S02]  /*3fb0*/  ULOP3.LUT UR11, UR11, 0x30, URZ, 0xc0, !UPT ;  /* 0x000000300b0b7892 */ /* 0x000fe4000f8ec0ff */
[----:B------:R-:W-:Y:S02]  /*3fc0*/  ULOP3.LUT UR5, UR5, 0x10a0, URZ, 0xfc, !UPT ;  /* 0x000010a005057892 */ /* 0x000fe4000f8efcff */
[----:B------:R-:W-:Y:S02]  /*3fd0*/  ULOP3.LUT UR4, UR4, 0x10a0, URZ, 0xfc, !UPT ;  /* 0x000010a004047892 */ /* 0x000fe4000f8efcff */
[----:B------:R-:W-:Y:S02]  /*3fe0*/  UPRMT UR41, UR7, 0x5410, UR40 ;  /* 0x0000541007297896 */ /* 0x000fe40008000028 */
[----:B------:R-:W-:-:S02]  /*3ff0*/  UPRMT UR39, UR39, 0x5410, UR38 ;  /* 0x0000541027277896 */ /* 0x000fc40008000026 */
[----:B------:R-:W-:Y:S02]  /*4000*/  UPRMT UR37, UR10, 0x5410, UR5 ;  /* 0x000054100a257896 */ /* 0x000fe40008000005 */
[----:B------:R-:W-:Y:S01]  /*4010*/  UPRMT UR35, UR11, 0x5410, UR4 ;  /* 0x000054100b237896 */ /* 0x000fe20008000004 */
[----:B------:R-:W-:Y:S01]  /*4020*/  UMOV UR40, URZ ;  /* 0x000000ff00287c82 */ /* 0x000fe20008000000 */
[----:B------:R-:W-:-:S10]  /*4030*/  UMOV UR38, URZ ;  /* 0x000000ff00267c82 */ /* 0x000fd40008000000 */
.L_x_81:
[C---:B------:R-:W-:Y:S02]  /*4040*/  LEA R0, R8.reuse, UR31, 0x3 ;  /* 0x0000001f08007c11 */ /* 0x040fe4000f8e18ff */
[----:B------:R-:W-:Y:S02]  /*4050*/  SHF.L.U32 R5, R3, 0x1f, RZ ;  /* 0x0000001f03057819 */ /* 0x000fe400000006ff */
[----:B------:R-:W-:Y:S02]  /*4060*/  LEA R4, R8, UR31, 0x4 ;  /* 0x0000001f08047c11 */ /* 0x000fe4000f8e20ff */
[----:B------:R-:W1:Y:S02]  /*4070*/  SYNCS.PHASECHK.TRANS64.TRYWAIT P0, [R0+URZ+0xc0], R5 ;  /* 0x0000c005000075a7 */ /* 0x000e6400080011ff */
[----:B-1-3--:R-:W-:Y:S05]  /*4080*/  @!P0 BRA `(.L_x_74) ;  /* 0x0000006400fc8947 */ /* 0x00afea0003800000 */
.L_x_178:
[----:B-1----:R-:W1:Y:S01]  /*4090*/  LDS.128 R4, [R4+0x130] ;  /* 0x0001300004047984 */ /* 0x002e620000000c00 */
[----:B------:R-:W-:Y:S02]  /*40a0*/  VIADD R0, R0, 0xd0 ;  /* 0x000000d000007836 */ /* 0x000fe40000000000 */
[----:B------:R-:W-:Y:S01]  /*40b0*/  VIADD R8, R8, 0x1 ;  /* 0x0000000108087836 */ /* 0x000fe20000000000 */
[----:B------:R-:W-:Y:S01]  /*40c0*/  @!PT LDS RZ, [RZ] ;  /* 0x00000000fffff984 */ /* 0x000fe20000000800 */
[----:B------:R-:W-:Y:S01]  /*40d0*/  @!PT LDS RZ, [RZ] ;  /* 0x00000000fffff984 */ /* 0x000fe20000000800 */
[----:B------:R-:W-:Y:S01]  /*40e0*/  @!PT LDS RZ, [RZ] ;  /* 0x00000000fffff984 */ /* 0x000fe20000000800 */
[----:B------:R-:W-:Y:S01]  /*40f0*/  @!PT LDS RZ, [RZ] ;  /* 0x00000000fffff984 */ /* 0x000fe20000000800 */
[----:B------:R2:W-:Y:S06]  /*4100*/  MEMBAR.ALL.CTA ;  /* 0x0000000000007992 */ /* 0x0005ec0000008000 */
[----:B--2---:R-:W2:Y:S01]  /*4110*/  FENCE.VIEW.ASYNC.S ;  /* 0x00000000000073c6 */ /* 0x004ea20000000000 */
[----:B------:R-:W-:-:S04]  /*4120*/  PRMT R0, RZ, 0x654, R0 ;  /* 0x00000654ff007816 */ /* 0x000fc80000000000 */
[----:B--2---:R2:W-:Y:S01]  /*4130*/  SYNCS.ARRIVE.TRANS64.RED.A1T0 RZ, [R0+URZ], RZ ;  /* 0x000000ff00ff79a7 */ /* 0x0045e200081004ff */
[----:B-1----:R-:W-:Y:S01]  /*4140*/  LOP3.LUT P1, RZ, R6, 0x1, RZ, 0xc0, !PT ;  /* 0x0000000106ff7812 */ /* 0x002fe2000782c0ff */
[----:B--2---:R-:W-:-:S12]  /*4150*/  BRA.U UP2, `(.L_x_75) ;  /* 0x0000000502247547 */ /* 0x004fd8000b800000 */
[----:B------:R-:W1:Y:S01]  /*4160*/  LDCU UR4, c[0x0][0x38c] ;  /* 0x00007180ff0477ac */ /* 0x000e620008000800 */
[----:B------:R-:W-:Y:S02]  /*4170*/  PLOP3.LUT P2, PT, PT, PT, PT, 0x80, 0x8 ;  /* 0x000000000008781c */ /* 0x000fe40003f4f070 */
[----:B------:R-:W-:Y:S01]  /*4180*/  SHF.L.U32 R5, R9, 0x1f, RZ ;  /* 0x0000001f09057819 */ /* 0x000fe200000006ff */
[----:B------:R-:W-:Y:S02]  /*4190*/  ULEA UR56, UR55, UR31, 0x3 ;  /* 0x0000001f37387291 */ /* 0x000fe4000f8e18ff */
[----:B------:R-:W-:Y:S02]  /*41a0*/  ULEA UR13, UR55, UR32, 0x7 ;  /* 0x00000020370d7291 */ /* 0x000fe4000f8e38ff */
[----:B-1----:R-:W-:-:S06]  /*41b0*/  UISETP.GE.AND UP0, UPT, UR4, 0x1, UPT ;  /* 0x000000010400788c */ /* 0x002fcc000bf06270 */
[----:B------:R-:W-:-:S05]  /*41c0*/  PLOP3.LUT P0, PT, PT, PT, UP0, 0x80, 0x8 ;  /* 0x000000000008781c */ /* 0x000fca0003f0f008 */
[----:B------:R-:W-:-:S08]  /*41d0*/  @UP0 ULEA UR4, UR28, UR31, 0x3 ;  /* 0x0000001f1c040291 */ /* 0x000fd0000f8e18ff */
[----:B------:R-:W-:-:S04]  /*41e0*/  @P0 SHF.L.U32 R0, R2, 0x1f, RZ ;  /* 0x0000001f02000819 */ /* 0x000fc800000006ff */
[----:B------:R1:W2:Y:S01]  /*41f0*/  @P0 SYNCS.PHASECHK.TRANS64.TRYWAIT P2, [UR4], R0 ;  /* 0x00000000ff0005a7 */ /* 0x0002a20008041104 */
[----:B------:R-:W3:Y:S02]  /*4200*/  SYNCS.PHASECHK.TRANS64.TRYWAIT P0, [UR56+0xf0], R5 ;  /* 0x0000f005ff0075a7 */ /* 0x000ee40008001138 */
[----:B-123--:R-:W-:Y:S05]  /*4210*/  @!P0 BRA `(.L_x_76) ;  /* 0x0000006400ac8947 */ /* 0x00efea0003800000 */
.L_x_180:
[----:B------:R-:W-:Y:S01]  /*4220*/  UMOV UR33, UR27 ;  /* 0x0000001b00217c82 */ /* 0x000fe20008000000 */
[----:B------:R-:W-:Y:S05]  /*4230*/  BRA.U !UP0, `(.L_x_77) ;  /* 0x0000000108dc7547 */ /* 0x000fea000b800000 */
[----:B------:R-:W-:Y:S01]  /*4240*/  UIADD3 UR33, UPT, UPT, UR59, UR27, URZ ;  /* 0x0000001b3b217290 */ /* 0x000fe2000fffe0ff */
[----:B------:R-:W-:Y:S01]  /*4250*/  UMOV UR26, URZ ;  /* 0x000000ff001a7c82 */ /* 0x000fe20008000000 */
[----:B------:R-:W-:Y:S01]  /*4260*/  UMOV UR29, UR57 ;  /* 0x00000039001d7c82 */ /* 0x000fe20008000000 */
[----:B------:R-:W-:-:S09]  /*4270*/  UMOV UR12, UR28 ;  /* 0x0000001c000c7c82 */ /* 0x000fd20008000000 */
.L_x_80:
[----:B--2---:R-:W-:Y:S01]  /*4280*/  ULEA UR7, UR12, UR31, 0x3 ;  /* 0x0000001f0c077291 */ /* 0x004fe2000f8e18ff */
[----:B---3--:R-:W-:Y:S11]  /*4290*/  @P2 BRA `(.L_x_78) ;  /* 0x00000000000c2947 */ /* 0x008ff60003800000 */
[----:B-1----:R-:W-:Y:S04]  /*42a0*/  SHF.L.U32 R5, R2, 0x1f, RZ ;  /* 0x0000001f02057819 */ /* 0x002fe800000006ff */
[----:B------:R-:W1:Y:S02]  /*42b0*/  SYNCS.PHASECHK.TRANS64.TRYWAIT P0, [UR7], R5 ;  /* 0x00000005ff0075a7 */ /* 0x000e640008001107 */
[----:B-1----:R-:W-:Y:S05]  /*42c0*/  @!P0 BRA `(.L_x_79) ;  /* 0x0000006400988947 */ /* 0x002fea0003800000 */
.L_x_78:
[----:B------:R-:W-:Y:S01]  /*42d0*/  UISETP.NE.AND UP0, UPT, UR29, 0x1, UPT ;  /* 0x000000011d00788c */ /* 0x000fe2000bf05270 */
[----:B------:R-:W-:Y:S01]  /*42e0*/  PLOP3.LUT P2, PT, PT, PT, PT, 0x80, 0x8 ;  /* 0x000000000008781c */ /* 0x000fe20003f4f070 */
[----:B------:R-:W-:Y:S02]  /*42f0*/  UIADD3 UR4, UPT, UPT, UR12, 0x1, URZ ;  /* 0x000000010c047890 */ /* 0x000fe4000fffe0ff */
[----:B------:R-:W-:Y:S02]  /*4300*/  ULEA UR6, UR12, UR52, 0x9 ;  /* 0x000000340c067291 */ /* 0x000fe4000f8e48ff */
[----:B------:R-:W-:Y:S01]  /*4310*/  UISETP.NE.AND UP1, UPT, UR4, 0x7, UPT ;  /* 0x000000070400788c */ /* 0x000fe2000bf25270 */
[----:B------:R-:W-:Y:S01]  /*4320*/  PLOP3.LUT P0, PT, PT, PT, UP0, 0x80, 0x8 ;  /* 0x000000000008781c */ /* 0x000fe20003f0f008 */
[----:B------:R-:W-:Y:S02]  /*4330*/  ULEA UR24, UR12, UR53, 0x5 ;  /* 0x000000350c187291 */ /* 0x000fe4000f8e28ff */
[----:B------:R-:W-:Y:S02]  /*4340*/  USEL UR5, URZ, 0x1, UP1 ;  /* 0x00000001ff057887 */ /* 0x000fe40008800000 */
[----:B------:R-:W-:Y:S02]  /*4350*/  USEL UR28, UR4, URZ, UP1 ;  /* 0x000000ff041c7287 */ /* 0x000fe40008800000 */
[----:B------:R-:W-:Y:S02]  /*4360*/  ULEA UR22, UR12, UR54, 0x5 ;  /* 0x000000360c167291 */ /* 0x000fe4000f8e28ff */
[----:B------:R-:W-:Y:S01]  /*4370*/  @UP0 ULEA UR4, UR28, UR31, 0x3 ;  /* 0x0000001f1c040291 */ /* 0x000fe2000f8e18ff */
[----:B------:R-:W-:Y:S01]  /*4380*/  LOP3.LUT R2, R2, UR5, RZ, 0x3c, !PT ;  /* 0x0000000502027c12 */ /* 0x000fe2000f8e3cff */
[----:B------:R-:W-:Y:S02]  /*4390*/  UISETP.NE.U32.AND UP0, UPT, UR26, URZ, UPT ;  /* 0x000000ff1a00728c */ /* 0x000fe4000bf05070 */
[----:B------:R-:W-:Y:S01]  /*43a0*/  UIADD3 UR20, UPT, UPT, UR6, 0x2, URZ ;  /* 0x0000000206147890 */ /* 0x000fe2000fffe0ff */
[----:B-1----:R-:W-:Y:S01]  /*43b0*/  @P0 SHF.L.U32 R0, R2, 0x1f, RZ ;  /* 0x0000001f02000819 */ /* 0x002fe200000006ff */
[----:B------:R-:W-:Y:S02]  /*43c0*/  UIADD3 UR16, UPT, UPT, UR6, 0x4, URZ ;  /* 0x0000000406107890 */ /* 0x000fe4000fffe0ff */
[----:B------:R-:W-:Y:S01]  /*43d0*/  UIADD3 UR10, UPT, UPT, UR6, 0x6, URZ ;  /* 0x00000006060a7890 */ /* 0x000fe2000fffe0ff */
[----:B------:R2:W3:Y:S01]  /*43e0*/  @P0 SYNCS.PHASECHK.TRANS64.TRYWAIT P2, [UR4], R0 ;  /* 0x00000000ff0005a7 */ /* 0x0004e20008041104 */
[----:B------:R-:W-:Y:S02]  /*43f0*/  ULEA UR4, UR12, UR51, 0xa ;  /* 0x000000330c047291 */ /* 0x000fe4000f8e50ff */
[----:B------:R-:W-:Y:S02]  /*4400*/  UIADD3 UR30, UPT, UPT, UR7, 0x38, URZ ;  /* 0x00000038071e7890 */ /* 0x000fe4000fffe0ff */
[----:B------:R-:W-:Y:S02]  /*4410*/  UIADD3 UR18, UPT, UPT, UR4, 0x2, URZ ;  /* 0x0000000204127890 */ /* 0x000fe4000fffe0ff */
[----:B------:R-:W-:Y:S02]  /*4420*/  UIADD3 UR14, UPT, UPT, UR4, 0x4, URZ ;  /* 0x00000004040e7890 */ /* 0x000fe4000fffe0ff */
[----:B------:R-:W-:Y:S02]  /*4430*/  UIADD3 UR8, UPT, UPT, UR4, 0x6, URZ ;  /* 0x0000000604087890 */ /* 0x000fe4000fffe0ff */
[----:B------:R-:W-:Y:S02]  /*4440*/  UIADD3 UR27, UPT, UPT, UR27, 0x1, URZ ;  /* 0x000000011b1b7890 */ /* 0x000fe4000fffe0ff */
[----:B------:R-:W-:Y:S01]  /*4450*/  UIADD3 UR29, UPT, UPT, UR29, -0x1, URZ ;  /* 0xffffffff1d1d7890 */ /* 0x000fe2000fffe0ff */
[----:B------:R-:W-:Y:S01]  /*4460*/  UMOV UR25, 0x4008 ;  /* 0x0000400800197882 */ /* 0x000fe20000000000 */
[----:B------:R-:W-:Y:S01]  /*4470*/  UMOV UR23, 0x4008 ;  /* 0x0000400800177882 */ /* 0x000fe20000000000 */
[----:B------:R2:W-:Y:S01]  /*4480*/  UTCCP.T.S.2CTA.4x32dp128bit tmem[UR32+0x100], gdesc[UR24] ;  /* 0x00010018200079e7 */ /* 0x0005e20009300000 */
[----:B------:R2:W-:Y:S01]  /*4490*/  UTCCP.T.S.2CTA.4x32dp128bit tmem[UR32+0x104], gdesc[UR22] ;  /* 0x00010416200079e7 */ /* 0x0005e20009300000 */
[----:B------:R-:W-:Y:S01]  /*44a0*/  UMOV UR7, 0x40004040 ;  /* 0x4000404000077882 */ /* 0x000fe20000000000 */
[----:B------:R-:W-:Y:S01]  /*44b0*/  UMOV UR5, 0x40004040 ;  /* 0x4000404000057882 */ /* 0x000fe20000000000 */
[----:B------:R-:W-:Y:S01]  /*44c0*/  UMOV UR21, 0x40004040 ;  /* 0x4000404000157882 */ /* 0x000fe20000000000 */
[----:B------:R2:W-:Y:S01]  /*44d0*/  UTCQMMA.2CTA gdesc[UR4], gdesc[UR6], tmem[UR13], tmem[UR40], idesc[UR41], tmem[UR48], UP0 ;  /* 0x0030280604007dea */ /* 0x0005e2000820030d */
[----:B------:R-:W-:Y:S01]  /*44e0*/  UISETP.NE.AND UP0, UPT, UR27, UR33, UPT ;  /* 0x000000211b00728c */ /* 0x000fe2000bf05270 */
[----:B------:R-:W-:Y:S01]  /*44f0*/  UMOV UR19, 0x40004040 ;  /* 0x4000404000137882 */ /* 0x000fe20000000000 */
[----:B------:R-:W-:Y:S01]  /*4500*/  UMOV UR17, 0x40004040 ;  /* 0x4000404000117882 */ /* 0x000fe20000000000 */
[----:B------:R2:W-:Y:S01]  /*4510*/  UTCQMMA.2CTA gdesc[UR18], gdesc[UR20], tmem[UR13], tmem[UR38], idesc[UR39], tmem[UR46], UPT ;  /* 0x002e261412007dea */ /* 0x0005e2000ba0030d */
[----:B------:R-:W-:Y:S01]  /*4520*/  UMOV UR15, 0x40004040 ;  /* 0x40004040000f7882 */ /* 0x000fe20000000000 */
[----:B------:R-:W-:Y:S01]  /*4530*/  UMOV UR11, 0x40004040 ;  /* 0x40004040000b7882 */ /* 0x000fe20000000000 */
[----:B------:R2:W-:Y:S01]  /*4540*/  UTCQMMA.2CTA gdesc[UR14], gdesc[UR16], tmem[UR13], tmem[UR36], idesc[UR37], tmem[UR44], UPT ;  /* 0x002c24100e007dea */ /* 0x0005e2000ba0030d */
[----:B------:R-:W-:Y:S01]  /*4550*/  UMOV UR9, 0x40004040 ;  /* 0x4000404000097882 */ /* 0x000fe20000000000 */
[----:B------:R-:W-:Y:S01]  /*4560*/  UMOV UR26, 0x1 ;  /* 0x00000001001a7882 */ /* 0x000fe20000000000 */
[----:B------:R2:W-:Y:S01]  /*4570*/  UTCQMMA.2CTA gdesc[UR8], gdesc[UR10], tmem[UR13], tmem[UR34], idesc[UR35], tmem[UR42], UPT ;  /* 0x002a220a08007dea */ /* 0x0005e2000ba0030d */
[----:B------:R2:W-:Y:S01]  /*4580*/  UTCBAR.2CTA.MULTICAST [UR30], URZ, UR50 ;  /* 0x000000ff1e0073e9 */ /* 0x0005e20008200832 */
[----:B------:R-:W-:Y:S01]  /*4590*/  UMOV UR12, UR28 ;  /* 0x0000001c000c7c82 */ /* 0x000fe20008000000 */
[----:B------:R-:W-:Y:S05]  /*45a0*/  BRA.U UP0, `(.L_x_80) ;  /* 0xfffffffd00347547 */ /* 0x000fea000b83ffff */
.L_x_77:
[----:B--2---:R-:W-:Y:S01]  /*45b0*/  UIADD3 UR4, UPT, UPT, UR56, 0xe0, URZ ;  /* 0x000000e038047890 */ /* 0x004fe2000fffe0ff */
[----:B------:R-:W-:-:S08]  /*45c0*/  UMOV UR27, UR33 ;  /* 0x00000021001b7c82 */ /* 0x000fd00008000000 */
[----:B------:R2:W-:Y:S01]  /*45d0*/  UTCBAR.2CTA.MULTICAST [UR4], URZ, UR58 ;  /* 0x000000ff040073e9 */ /* 0x0005e2000820083a */
[----:B------:R-:W-:Y:S02]  /*45e0*/  NOP ;  /* 0x0000000000007918 */ /* 0x000fe40000000000 */
.L_x_75:
[----:B--2---:R-:W-:Y:S01]  /*45f0*/  UIADD3 UR4, UPT, UPT, UR55, 0x1, URZ ;  /* 0x0000000137047890 */ /* 0x004fe2000fffe0ff */
[----:B------:R-:W-:-:S03]  /*4600*/  ISETP.NE.AND P0, PT, R8, 0x2, PT ;  /* 0x000000020800780c */ /* 0x000fc60003f05270 */
[----:B------:R-:W-:Y:S01]  /*4610*/  UISETP.NE.AND UP0, UPT, UR4, 0x2, UPT ;  /* 0x000000020400788c */ /* 0x000fe2000bf05270 */
[----:B-1----:R-:W-:Y:S02]  /*4620*/  SEL R0, RZ, 0x1, P0 ;  /* 0x00000001ff007807 */ /* 0x002fe40000000000 */
[----:B------:R-:W-:Y:S01]  /*4630*/  SEL R8, R8, RZ, P0 ;  /* 0x000000ff08087207 */ /* 0x000fe20000000000 */
[----:B------:R-:W-:Y:S01]  /*4640*/  USEL UR5, URZ, 0x1, UP0 ;  /* 0x00000001ff057887 */ /* 0x000fe20008000000 */
[----:B------:R-:W-:Y:S01]  /*4650*/  LOP3.LUT R3, R3, R0, RZ, 0x3c, !PT ;  /* 0x0000000003037212 */ /* 0x000fe200078e3cff */
[----:B------:R-:W-:-:S04]  /*4660*/  USEL UR55, UR4, URZ, UP0 ;  /* 0x000000ff04377287 */ /* 0x000fc80008000000 */
[----:B------:R-:W-:Y:S01]  /*4670*/  LOP3.LUT R9, R9, UR5, RZ, 0x3c, !PT ;  /* 0x0000000509097c12 */ /* 0x000fe2000f8e3cff */
[----:B------:R-:W-:Y:S07]  /*4680*/  @P1 BRA `(.L_x_81) ;  /* 0xfffffff8006c1947 */ /* 0x000fee000383ffff */
[----:B------:R-:W1:Y:S01]  /*4690*/  S2UR UR8, SR_CgaCtaId ;  /* 0x00000000000879c3 */ /* 0x000e620000008800 */
[----:B------:R-:W-:Y:S01]  /*46a0*/  ELECT P0, URZ, PT ;  /* 0x0000000000ff782f */ /* 0x000fe20003800000 */
[----:B------:R-:W-:Y:S01]  /*46b0*/  HFMA2 R0, -RZ, RZ, 0, 5.9604644775390625e-08 ;  /* 0x00000001ff007431 */ /* 0x000fe200000001ff */
[----:B------:R-:W-:-:S05]  /*46c0*/  UMOV UR4, 0x40 ;  /* 0x0000004000047882 */ /* 0x000fca0000000000 */
[----:B------:R-:W-:Y:S01]  /*46d0*/  UVIRTCOUNT.DEALLOC.SMPOOL 0x80 ;  /* 0x000000800000784c */ /* 0x000fe20000000000 */
[----:B------:R-:W-:Y:S02]  /*46e0*/  UISETP.NE.AND UP0, UPT, UR62, URZ, UPT ;  /* 0x000000ff3e00728c */ /* 0x000fe4000bf05270 */
[----:B-1----:R-:W-:-:S09]  /*46f0*/  ULEA UR8, UR8, UR4, 0x18 ;  /* 0x0000000408087291 */ /* 0x002fd2000f8ec0ff */
[----:B------:R1:W-:Y:S01]  /*4700*/  @P0 STS.U8 [UR8+0x1c], R0 ;  /* 0x00001c00ff000988 */ /* 0x0003e20008000008 */
[----:B------:R-:W-:Y:S05]  /*4710*/  BRA.U UP0, `(.L_x_82) ;  /* 0x0000000100587547 */ /* 0x000fea000b800000 */
[----:B------:R-:W-:Y:S01]  /*4720*/  UIADD3 UR5, UPT, UPT, UR31, 0xf0, URZ ;  /* 0x000000f01f057890 */ /* 0x000fe2000fffe0ff */
[----:B------:R-:W-:-:S03]  /*4730*/  SHF.L.U32 R3, R9, 0x1f, RZ ;  /* 0x0000001f09037819 */ /* 0x000fc600000006ff */
[----:B------:R-:W-:-:S09]  /*4740*/  ULEA UR4, UR55, UR5, 0x3 ;  /* 0x0000000537047291 */ /* 0x000fd2000f8e18ff */
[----:B------:R-:W2:Y:S02]  /*4750*/  SYNCS.PHASECHK.TRANS64.TRYWAIT P0, [UR4], R3 ;  /* 0x00000003ff0075a7 */ /* 0x000ea40008001104 */
[----:B--2---:R-:W-:Y:S05]  /*4760*/  @!P0 BRA `(.L_x_83) ;  /* 0x0000006000888947 */ /* 0x004fea0003800000 */
.L_x_183:
[----:B------:R-:W-:-:S04]  /*4770*/  UIADD3 UR4, UPT, UPT, UR55, 0x1, URZ ;  /* 0x0000000137047890 */ /* 0x000fc8000fffe0ff */
[----:B------:R-:W-:-:S04]  /*4780*/  UISETP.NE.AND UP1, UPT, UR4, 0x2, UPT ;  /* 0x000000020400788c */ /* 0x000fc8000bf25270 */
[----:B------:R-:W-:Y:S02]  /*4790*/  USEL UR6, URZ, 0x1, UP1 ;  /* 0x00000001ff067887 */ /* 0x000fe40008800000 */
[----:B------:R-:W-:-:S04]  /*47a0*/  USEL UR4, UR4, URZ, UP1 ;  /* 0x000000ff04047287 */ /* 0x000fc80008800000 */
[----:B------:R-:W-:Y:S01]  /*47b0*/  ULEA UR4, UR4, UR5, 0x3 ;  /* 0x0000000504047291 */ /* 0x000fe2000f8e18ff */
[----:B-1----:R-:W-:-:S04]  /*47c0*/  LOP3.LUT R3, R9, UR6, RZ, 0x3c, !PT ;  /* 0x0000000609037c12 */ /* 0x002fc8000f8e3cff */
[----:B------:R-:W-:Y:S01]  /*47d0*/  SHF.L.U32 R3, R3, 0x1f, RZ ;  /* 0x0000001f03037819 */ /* 0x000fe200000006ff */
[----:B------:R-:W-:-:S04]  /*47e0*/  IMAD.U32 R0, RZ, RZ, UR4 ;  /* 0x00000004ff007e24 */ /* 0x000fc8000f8e00ff */
[----:B------:R1:W2:Y:S03]  /*47f0*/  SYNCS.PHASECHK.TRANS64.TRYWAIT P0, [R0+URZ], R3 ;  /* 0x00000003000075a7 */ /* 0x0002a600080011ff */
[----:B--2---:R-:W-:Y:S05]  /*4800*/  @!P0 NANOSLEEP.SYNCS 0x989680 ;  /* 0x009896800000895d */ /* 0x004fea0003900000 */
[----:B------:R-:W2:Y:S02]  /*4810*/  @!P0 SYNCS.PHASECHK.TRANS64 P0, [R0+URZ], R3 ;  /* 0x00000003000085a7 */ /* 0x000ea400080010ff */
[----:B--2---:R-:W-:Y:S05]  /*4820*/  @P0 BRA `(.L_x_84) ;  /* 0x0000000000200947 */ /* 0x004fea0003800000 */
.L_x_85:
[----:B--2---:R2:W4:Y:S02]  /*4830*/  SYNCS.PHASECHK.TRANS64.TRYWAIT P0, [R0+URZ], R3 ;  /* 0x00000003000075a7 */ /* 0x00452400080011ff */
[----:B----4-:R-:W-:Y:S05]  /*4840*/  @!P0 NANOSLEEP.SYNCS 0x989680 ;  /* 0x009896800000895d */ /* 0x010fea0003900000 */
[----:B------:R-:W4:Y:S02]  /*4850*/  @!P0 SYNCS.PHASECHK.TRANS64 P0, [R0+URZ], R3 ;  /* 0x00000003000085a7 */ /* 0x000f2400080010ff */
[----:B----4-:R-:W-:Y:S05]  /*4860*/  @!P0 BRA `(.L_x_85) ;  /* 0xfffffffc00f08947 */ /* 0x010fea000383ffff */
[----:B------:R-:W-:Y:S05]  /*4870*/  BRA `(.L_x_84) ;  /* 0x00000000000c7947 */ /* 0x000fea0003800000 */
.L_x_82:
[----:B------:R-:W-:-:S04]  /*4880*/  UIADD3 UR4, UPT, UPT, UR31, 0x120, URZ ;  /* 0x000001201f047890 */ /* 0x000fc8000fffe0ff */
[----:B------:R-:W-:-:S09]  /*4890*/  UPRMT UR4, UR60, 0x654, UR4 ;  /* 0x000006543c047896 */ /* 0x000fd20008000004 */
[----:B------:R-:W-:Y:S03]  /*48a0*/  SYNCS.ARRIVE.TRANS64.RED.A1T0 RZ, [UR4], RZ ;  /* 0x000000ffffff79a7 */ /* 0x000fe60008100404 */
.L_x_84:
[----:B-12---:R-:W-:Y:S01]  /*48b0*/  SHF.L.U32 R3, RZ, 0x1f, RZ ;  /* 0x0000001fff037819 */ /* 0x006fe200000006ff */
[----:B------:R-:W-:Y:S01]  /*48c0*/  UIADD3 UR4, UPT, UPT, UR31, 0x120, URZ ;  /* 0x000001201f047890 */ /* 0x000fe2000fffe0ff */
[----:B------:R-:W-:Y:S02]  /*48d0*/  PLOP3.LUT P0, PT, PT, PT, UP0, 0x80, 0x8 ;  /* 0x000000000008781c */ /* 0x000fe40003f0f008 */
[----:B------:R-:W1:Y:S02]  /*48e0*/  SYNCS.PHASECHK.TRANS64.TRYWAIT P1, [UR31+0x120], R3 ;  /* 0x00012003ff0075a7 */ /* 0x000e64000802111f */
[----:B-1----:R-:W-:Y:S09]  /*48f0*/  @!P1 BRA `(.L_x_86) ;  /* 0x00000060003c9947 */ /* 0x002ff20003800000 */
.L_x_185:
[----:B------:R-:W-:Y:S01]  /*4900*/  @!UP0 UPRMT UR4, UR60, 0x654, UR4 ;  /* 0x000006543c048896 */ /* 0x000fe20008000004 */
[----:B------:R-:W-:Y:S01]  /*4910*/  UMOV UR5, 0xffff ;  /* 0x0000ffff00057882 */ /* 0x000fe20000000000 */
[----:B------:R-:W-:-:S07]  /*4920*/  UMOV UR6, 0x1 ;  /* 0x0000000100067882 */ /* 0x000fce0000000000 */
[----:B------:R-:W-:Y:S01]  /*4930*/  @!P0 SYNCS.ARRIVE.TRANS64.RED.A1T0 RZ, [UR4], RZ ;  /* 0x000000ffffff89a7 */ /* 0x000fe20008100404 */
[----:B------:R-:W-:Y:S01]  /*4940*/  NOP ;  /* 0x0000000000007918 */ /* 0x000fe20000000000 */
[----:B-1----:R-:W1:Y:S01]  /*4950*/  LDS R0, [UR8+0x14] ;  /* 0x00001408ff007984 */ /* 0x002e620008000800 */
[----:B------:R-:W-:-:S04]  /*4960*/  ULOP3.LUT UR4, UR32, 0xffff, URZ, 0xc0, !UPT ;  /* 0x0000ffff20047892 */ /* 0x000fc8000f8ec0ff */
[----:B------:R-:W-:-:S04]  /*4970*/  USHF.R.U32.HI UR4, URZ, 0x5, UR4 ;  /* 0x00000005ff047899 */ /* 0x000fc80008011604 */
[----:B------:R-:W-:Y:S02]  /*4980*/  USHF.L.U32 UR5, UR5, UR4, URZ ;  /* 0x0000000405057299 */ /* 0x000fe400080006ff */
[----:B------:R-:W-:-:S04]  /*4990*/  USHF.L.U32 UR4, UR6, UR4, URZ ;  /* 0x0000000406047299 */ /* 0x000fc800080006ff */
[----:B-1----:R-:W-:-:S04]  /*49a0*/  LOP3.LUT R0, R0, UR5, RZ, 0xc0, !PT ;  /* 0x0000000500007c12 */ /* 0x002fc8000f8ec0ff */
[----:B------:R-:W-:-:S13]  /*49b0*/  ISETP.NE.AND P0, PT, R0, UR5, PT ;  /* 0x0000000500007c0c */ /* 0x000fda000bf05270 */
[----:B------:R-:W-:Y:S05]  /*49c0*/  @P0 BRA `(.L_x_87) ;  /* 0x0000000000580947 */ /* 0x000fea0003800000 */
[----:B------:R-:W1:Y:S02]  /*49d0*/  LDS R0, [UR8+0x18] ;  /* 0x00001808ff007984 */ /* 0x000e640008000800 */
[----:B-1----:R-:W-:-:S04]  /*49e0*/  LOP3.LUT R0, R0, UR4, RZ, 0xc0, !PT ;  /* 0x0000000400007c12 */ /* 0x002fc8000f8ec0ff */
[----:B------:R-:W-:-:S13]  /*49f0*/  ISETP.NE.AND P0, PT, R0, UR4, PT ;  /* 0x0000000400007c0c */ /* 0x000fda000bf05270 */
[----:B------:R-:W-:Y:S05]  /*4a00*/  @P0 BRA `(.L_x_88) ;  /* 0x00000000003c0947 */ /* 0x000fea0003800000 */
[----:B------:R-:W1:Y:S01]  /*4a10*/  S2R R2, SR_LANEID ;  /* 0x0000000000027919 */ /* 0x000e620000000000 */
[----:B------:R-:W-:Y:S01]  /*4a20*/  ULOP3.LUT UR5, URZ, UR5, URZ, 0x33, !UPT ;  /* 0x00000005ff057292 */ /* 0x000fe2000f8e33ff */
[----:B------:R-:W-:Y:S01]  /*4a30*/  LOP3.LUT R4, RZ, UR4, RZ, 0x33, !PT ;  /* 0x00000004ff047c12 */ /* 0x000fe2000f8e33ff */
[----:B------:R-:W-:Y:S02]  /*4a40*/  VOTEU.ANY UR4, UPT, PT ;  /* 0x0000000000047886 */ /* 0x000fe400038e0100 */
[----:B------:R-:W-:Y:S01]  /*4a50*/  UFLO.U32 UR4, UR4 ;  /* 0x00000004000472bd */ /* 0x000fe200080e0000 */
[----:B------:R-:W2:Y:S01]  /*4a60*/  REDUX UR6, R4 ;  /* 0x00000000040673c4 */ /* 0x000ea20000000000 */
[----:B------:R-:W-:-:S06]  /*4a70*/  IMAD.U32 R0, RZ, RZ, UR5 ;  /* 0x00000005ff007e24 */ /* 0x000fcc000f8e00ff */
[----:B------:R4:W-:Y:S01]  /*4a80*/  UTCATOMSWS.AND URZ, UR5 ;  /* 0x0000000500ff79e3 */ /* 0x0009e20008000000 */
[----:B------:R-:W3:Y:S01]  /*4a90*/  REDUX UR7, R0 ;  /* 0x00000000000773c4 */ /* 0x000ee20000000000 */
[----:B-1----:R-:W-:Y:S01]  /*4aa0*/  ISETP.EQ.U32.AND P0, PT, R2, UR4, PT ;  /* 0x0000000402007c0c */ /* 0x002fe2000bf02070 */
[----:B--2---:R-:W-:Y:S01]  /*4ab0*/  IMAD.U32 R2, RZ, RZ, UR6 ;  /* 0x00000006ff027e24 */ /* 0x004fe2000f8e00ff */
[----:B---3--:R-:W-:-:S11]  /*4ac0*/  MOV R3, UR7 ;  /* 0x0000000700037c02 */ /* 0x008fd60008000f00 */
[----:B------:R4:W-:Y:S04]  /*4ad0*/  @P0 ATOMS.AND RZ, [UR8+0x14], R3 ;  /* 0x00001403ffff098c */ /* 0x0009e8000a800008 */
[----:B------:R4:W-:Y:S01]  /*4ae0*/  @P0 ATOMS.AND RZ, [UR8+0x18], R2 ;  /* 0x00001802ffff098c */ /* 0x0009e2000a800008 */
[----:B------:R-:W-:Y:S05]  /*4af0*/  BRA `(.L_x_89) ;  /* 0x0000000000147947 */ /* 0x000fea0003800000 */
.L_x_88:
[----:B------:R-:W-:Y:S02]  /*4b00*/  MOV R2, 0x4b20 ;  /* 0x00004b2000027802 */ /* 0x000fe40000000f00 */
[----:B---3-5:R-:W-:Y:S05]  /*4b10*/  CALL.REL.NOINC `($__internal_0_$__cuda_sm10x_tcgen05_guardrail_trap_col_being_dealloced_not_returned_by_alloc) ;  /* 0x00000064001c7944 */ /* 0x028fea0003c00000 */
[----:B------:R-:W-:Y:S05]  /*4b20*/  BRA `(.L_x_89) ;  /* 0x0000000000087947 */ /* 0x000fea0003800000 */
.L_x_87:
[----:B------:R-:W-:Y:S02]  /*4b30*/  MOV R2, 0x4b50 ;  /* 0x00004b5000027802 */ /* 0x000fe40000000f00 */
[----:B---3-5:R-:W-:Y:S05]  /*4b40*/  CALL.REL.NOINC `($__internal_2_$__cuda_sm10x_tcgen05_guardrail_trap_unallocated_columns_being_dealloced) ;  /* 0x0000006400287944 */ /* 0x028fea0003c00000 */
.L_x_89:
[----:B------:R-:W-:Y:S01]  /*4b50*/  NOP ;  /* 0x0000000000007918 */ /* 0x000fe20000000000 */
[----:B----4-:R-:W-:Y:S05]  /*4b60*/  EXIT ;  /* 0x000000000000794d */ /* 0x010fea0003800000 */
.L_x_62:
[----:B------:R-:W-:-:S09]  /*4b70*/  UISETP.NE.OR UP0, UPT, UR21, 0x3, !UP4 ;  /* 0x000000031500788c */ /* 0x000fd2000e705670 */
[----:B------:R-:W-:Y:S05]  /*4b80*/  BRA.U UP0, `(.L_x_90) ;  /* 0x0000001100847547 */ /* 0x000fea000b800000 */
[----:B------:R-:W2:Y:S01]  /*4b90*/  LDCU.64 UR4, c[0x0][0xc88] ;  /* 0x00019100ff0477ac */ /* 0x000ea20008000a00 */
[----:B------:R-:W3:Y:S01]  /*4ba0*/  S2UR UR8, SR_CgaCtaId ;  /* 0x00000000000879c3 */ /* 0x000ee20000008800 */
[----:B------:R-:W-:Y:S02]  /*4bb0*/  HFMA2 R9, -RZ, RZ, 0, 0 ;  /* 0x00000000ff097431 */ /* 0x000fe400000001ff */
[----:B------:R-:W-:Y:S01]  /*4bc0*/  IMAD.MOV.U32 R11, RZ, RZ, 0x1 ;  /* 0x00000001ff0b7424 */ /* 0x000fe200078e00ff */
[----:B------:R-:W4:Y:S01]  /*4bd0*/  LDCU UR46, c[0x0][0x370] ;  /* 0x00006e00ff2e77ac */ /* 0x000f220008000800 */
[----:B------:R-:W-:Y:S01]  /*4be0*/  IMAD.MOV.U32 R10, RZ, RZ, RZ ;  /* 0x000000ffff0a7224 */ /* 0x000fe200078e00ff */
[----:B------:R-:W-:Y:S01]  /*4bf0*/  MOV R3, 0x2000 ;  /* 0x0000200000037802 */ /* 0x000fe20000000f00 */
[----:B------:R-:W4:Y:S01]  /*4c00*/  LDCU.128 UR40, c[0x0][0xf10] ;  /* 0x0001e200ff2877ac */ /* 0x000f220008000c00 */
[----:B------:R-:W1:Y:S01]  /*4c10*/  LDC.64 R12, c[0x0][0x348] ;  /* 0x0000d200ff0c7b82 */ /* 0x000e620000000a00 */
[----:B------:R-:W3:Y:S01]  /*4c20*/  LDCU UR44, c[0x0][0x374] ;  /* 0x00006e80ff2c77ac */ /* 0x000ee20008000800 */
[----:B------:R-:W3:Y:S01]  /*4c30*/  LDCU.64 UR38, c[0x0][0xc90] ;  /* 0x00019200ff2677ac */ /* 0x000ee20008000a00 */
[----:B------:R-:W3:Y:S01]  /*4c40*/  LDCU UR15, c[0x0][0xf0c] ;  /* 0x0001e180ff0f77ac */ /* 0x000ee20008000800 */
[----:B--2---:R-:W-:Y:S01]  /*4c50*/  UISETP.NE.U32.AND UP0, UPT, UR4, URZ, UPT ;  /* 0x000000ff0400728c */ /* 0x004fe2000bf05070 */
[----:B------:R-:W2:Y:S01]  /*4c60*/  LDCU UR54, c[0x0][0xf20] ;  /* 0x0001e400ff3677ac */ /* 0x000ea20008000800 */
[----:B------:R-:W2:Y:S01]  /*4c70*/  LDCU UR4, c[0x0][0xf30] ;  /* 0x0001e600ff0477ac */ /* 0x000ea20008000800 */
[----:B------:R-:W-:Y:S01]  /*4c80*/  UMOV UR21, 0x400 ;  /* 0x0000040000157882 */ /* 0x000fe20000000000 */
[----:B----4-:R-:W-:-:S02]  /*4c90*/  UIMAD.WIDE.U32 UR52, UR46, UR40, URZ ;  /* 0x000000282e3472a5 */ /* 0x010fc4000f8e00ff */
[----:B---3--:R-:W-:Y:S02]  /*4ca0*/  UIMAD.WIDE.U32 UR6, UR44, UR43, URZ ;  /* 0x0000002b2c0672a5 */ /* 0x008fe4000f8e00ff */
[----:B------:R-:W-:Y:S02]  /*4cb0*/  ULEA UR21, UR8, UR21, 0x18 ;  /* 0x0000001508157291 */ /* 0x000fe4000f8ec0ff */
[----:B------:R-:W-:Y:S02]  /*4cc0*/  UISETP.NE.U32.AND UP6, UPT, UR38, URZ, UPT ;  /* 0x000000ff2600728c */ /* 0x000fe4000bfc5070 */
[----:B------:R-:W-:Y:S02]  /*4cd0*/  UIADD3 UR47, UPT, UPT, UR21, 0x88, URZ ;  /* 0x00000088152f7890 */ /* 0x000fe4000fffe0ff */
[----:B------:R-:W-:Y:S02]  /*4ce0*/  UIADD3 UR33, UPT, UPT, UR21, 0x70, URZ ;  /* 0x0000007015217890 */ /* 0x000fe4000fffe0ff */
[----:B------:R-:W-:-:S02]  /*4cf0*/  UIADD3 UR25, UPT, UPT, UR21, 0x78, URZ ;  /* 0x0000007815197890 */ /* 0x000fc4000fffe0ff */
[----:B------:R-:W-:Y:S02]  /*4d00*/  UIADD3 UR17, UPT, UPT, UR21, 0x80, URZ ;  /* 0x0000008015117890 */ /* 0x000fe4000fffe0ff */
[----:B------:R-:W-:Y:S02]  /*4d10*/  UISETP.NE.AND.EX UP5, UPT, UR5, URZ, UPT, UP0 ;  /* 0x000000ff0500728c */ /* 0x000fe4000bfa5300 */
[----:B------:R-:W-:Y:S01]  /*4d20*/  UISETP.NE.AND UP0, UPT, UR45, 0x1, UPT ;  /* 0x000000012d00788c */ /* 0x000fe2000bf05270 */
[----:B------:R-:W-:Y:S01]  /*4d30*/  UMOV UR52, UR53 ;  /* 0x0000003500347c82 */ /* 0x000fe20008000000 */
[----:B------:R-:W-:Y:S01]  /*4d40*/  UMOV UR51, UR7 ;  /* 0x0000000700337c82 */ /* 0x000fe20008000000 */
[----:B------:R-:W-:Y:S02]  /*4d50*/  UISETP.NE.AND UP0, UPT, UR15, 0x1, UPT ;  /* 0x000000010f00788c */ /* 0x000fe4000bf05270 */
[----:B------:R-:W-:Y:S02]  /*4d60*/  UPLOP3.LUT UP4, UPT, UPT, UPT, UPT, 0x40, 0x4 ;  /* 0x000000000004789c */ /* 0x000fe40003f8e870 */
[----:B------:R-:W-:Y:S01]  /*4d70*/  UISETP.GE.AND UP2, UPT, UR45, 0x1, UPT ;  /* 0x000000012d00788c */ /* 0x000fe2000bf46270 */
[----:B------:R-:W3:Y:S01]  /*4d80*/  LDCU.64 UR22, c[0x0][0xf28] ;  /* 0x0001e500ff1677ac */ /* 0x000ee20008000a00 */
[----:B------:R-:W-:-:S02]  /*4d90*/  UISETP.NE.AND.EX UP6, UPT, UR39, URZ, UPT, UP6 ;  /* 0x000000ff2700728c */ /* 0x000fc4000bfc5360 */
[----:B------:R-:W-:Y:S02]  /*4da0*/  UPRMT UR47, UR8, 0x654, UR47 ;  /* 0x00000654082f7896 */ /* 0x000fe4000800002f */
[----:B------:R-:W-:Y:S02]  /*4db0*/  UPRMT UR50, UR8, 0x654, UR33 ;  /* 0x0000065408327896 */ /* 0x000fe40008000021 */
[----:B------:R-:W-:Y:S02]  /*4dc0*/  UPRMT UR49, UR8, 0x654, UR25 ;  /* 0x0000065408317896 */ /* 0x000fe40008000019 */
[----:B------:R-:W-:Y:S02]  /*4dd0*/  UPRMT UR48, UR8, 0x654, UR17 ;  /* 0x0000065408307896 */ /* 0x000fe40008000011 */
[----:B------:R-:W-:Y:S02]  /*4de0*/  USHF.R.U32.HI UR52, URZ, UR41, UR52 ;  /* 0x00000029ff347299 */ /* 0x000fe40008011634 */
[----:B--2---:R-:W-:-:S02]  /*4df0*/  USHF.R.U32.HI UR51, URZ, UR54, UR51 ;  /* 0x00000036ff337299 */ /* 0x004fc40008011633 */
[----:B------:R-:W-:Y:S02]  /*4e00*/  UISETP.NE.AND UP0, UPT, UR42, 0x1, UPT ;  /* 0x000000012a00788c */ /* 0x000fe4000bf05270 */
[----:B-1----:R-:W-:-:S11]  /*4e10*/  UISETP.NE.AND UP3, UPT, UR4, 0x1, UPT ;  /* 0x000000010400788c */ /* 0x002fd6000bf65270 */
.L_x_101:
[C---:B------:R-:W-:Y:S02]  /*4e20*/  LEA R8, R10.reuse, UR21, 0x3 ;  /* 0x000000150a087c11 */ /* 0x040fe4000f8e18ff */
[----:B------:R-:W-:Y:S02]  /*4e30*/  SHF.L.U32 R5, R9, 0x1f, RZ ;  /* 0x0000001f09057819 */ /* 0x000fe400000006ff */
[----:B------:R-:W-:Y:S02]  /*4e40*/  LEA R6, R10, UR21, 0x4 ;  /* 0x000000150a067c11 */ /* 0x000fe4000f8e20ff */
[----:B------:R-:W1:Y:S02]  /*4e50*/  SYNCS.PHASECHK.TRANS64.TRYWAIT P0, [R8+URZ+0xc0], R5 ;  /* 0x0000c005080075a7 */ /* 0x000e6400080011ff */
[----:B-12---:R-:W-:Y:S05]  /*4e60*/  @!P0 BRA `(.L_x_91) ;  /* 0x0000005800f88947 */ /* 0x006fea0003800000 */
.L_x_186:
[----:B-1----:R-:W1:Y:S01]  /*4e70*/  LDS.128 R4, [R6+0x130] ;  /* 0x0001300006047984 */ /* 0x002e620000000c00 */
[----:B------:R-:W-:Y:S01]  /*4e80*/  UISETP.GE.AND UP0, UPT, UR45, 0x1, UPT ;  /* 0x000000012d00788c */ /* 0x000fe2000bf06270 */
[----:B------:R-:W-:Y:S01]  /*4e90*/  @!PT LDS RZ, [RZ] ;  /* 0x00000000fffff984 */ /* 0x000fe20000000800 */
[----:B------:R-:W-:Y:S01]  /*4ea0*/  @!PT LDS RZ, [RZ] ;  /* 0x00000000fffff984 */ /* 0x000fe20000000800 */
[----:B------:R-:W-:Y:S01]  /*4eb0*/  @!PT LDS RZ, [RZ] ;  /* 0x00000000fffff984 */ /* 0x000fe20000000800 */
[----:B------:R-:W-:Y:S01]  /*4ec0*/  @!PT LDS RZ, [RZ] ;  /* 0x00000000fffff984 */ /* 0x000fe20000000800 */
[----:B------:R2:W-:Y:S06]  /*4ed0*/  MEMBAR.ALL.CTA ;  /* 0x0000000000007992 */ /* 0x0005ec0000008000 */
[----:B--2---:R-:W2:Y:S01]  /*4ee0*/  FENCE.VIEW.ASYNC.S ;  /* 0x00000000000073c6 */ /* 0x004ea20000000000 */
[----:B-1----:R-:W-:Y:S11]  /*4ef0*/  LOP3.LUT P0, RZ, R6, 0x1, RZ, 0xc0, !PT ;  /* 0x0000000106ff7812 */ /* 0x002ff6000780c0ff */
[----:B------:R-:W-:Y:S02]  /*4f00*/  @!UPT UIADD3 URZ, UPT, UPT, URZ, URZ, URZ ;  /* 0x000000fffffff290 */ /* 0x000fe4000fffe0ff */
[----:B--2---:R-:W-:Y:S01]  /*4f10*/  VOTEU.ANY UP2, P0 ;  /* 0x0000000000ff7886 */ /* 0x004fe20000040100 */
[----:B------:R-:W-:Y:S11]  /*4f20*/  PLOP3.LUT P0, PT, PT, PT, UP2, 0x80, 0x8 ;  /* 0x000000000008781c */ /* 0x000ff60003f0f028 */
[----:B------:R-:W-:Y:S02]  /*4f30*/  @!UPT UIADD3 URZ, UPT, UPT, URZ, URZ, URZ ;  /* 0x000000fffffff290 */ /* 0x000fe4000fffe0ff */
[----:B------:R-:W-:Y:S02]  /*4f40*/  @P0 SHF.R.U32.HI R0, RZ, 0x10, R5 ;  /* 0x00000010ff000819 */ /* 0x000fe40000011605 */
[----:B------:R-:W-:Y:S02]  /*4f50*/  @P0 MOV R2, R4 ;  /* 0x0000000400020202 */ /* 0x000fe40000000f00 */
[----:B------:R-:W-:Y:S01]  /*4f60*/  @P0 R2UR UR4, R0 ;  /* 0x00000000000402ca */ /* 0x000fe200000e0000 */
[----:B------:R-:W-:Y:S01]  /*4f70*/  VIADD R0, R8, 0xd0 ;  /* 0x000000d008007836 */ /* 0x000fe20000000000 */
[----:B------:R-:W-:Y:S02]  /*4f80*/  @P0 LOP3.LUT R4, R5, 0xffff, RZ, 0xc0, !PT ;  /* 0x0000ffff05040812 */ /* 0x000fe400078ec0ff */
[----:B------:R-:W-:Y:S02]  /*4f90*/  @P0 R2UR UR6, R2 ;  /* 0x00000000020602ca */ /* 0x000fe400000e0000 */
[----:B------:R-:W-:Y:S02]  /*4fa0*/  PRMT R0, RZ, 0x654, R0 ;  /* 0x00000654ff007816 */ /* 0x000fe40000000000 */
[----:B------:R-:W-:Y:S02]  /*4fb0*/  @P0 R2UR UR5, R4 ;  /* 0x00000000040502ca */ /* 0x000fe400000e0000 */
[----:B------:R1:W-:Y:S03]  /*4fc0*/  SYNCS.ARRIVE.TRANS64.RED.A1T0 RZ, [R0+URZ], RZ ;  /* 0x000000ff00ff79a7 */ /* 0x0003e600081004ff */
[----:B------:R-:W-:Y:S04]  /*4fd0*/  @UP2 UMOV UR37, UR4 ;  /* 0x0000000400252c82 */ /* 0x000fe80008000000 */
[----:B------:R-:W-:Y:S04]  /*4fe0*/  @UP2 UMOV UR14, UR6 ;  /* 0x00000006000e2c82 */ /* 0x000fe80008000000 */
[----:B------:R-:W-:Y:S01]  /*4ff0*/  @UP2 UMOV UR13, UR5 ;  /* 0x00000005000d2c82 */ /* 0x000fe20008000000 */
[----:B------:R-:W-:Y:S05]  /*5000*/  BRA.U !UP0, `(.L_x_92) ;  /* 0x0000000108c07547 */ /* 0x000fea000b800000 */
[----:B------:R-:W-:Y:S02]  /*5010*/  UIMAD.WIDE.U32 UR26, UR13, UR43, URZ ;  /* 0x0000002b0d1a72a5 */ /* 0x000fe4000f8e00ff */
[----:B------:R-:W-:Y:S02]  /*5020*/  UP2UR UR12, UPR, URZ, 0x4 ;  /* 0x00000004ff0c7883 */ /* 0x000fe40008000000 */
[----:B------:R-:W-:Y:S02]  /*5030*/  UISETP.NE.AND UP2, UPT, UR42, 0x1, UPT ;  /* 0x000000012a00788c */ /* 0x000fe4000bf45270 */
[----:B------:R-:W-:Y:S02]  /*5040*/  UIMAD.WIDE.U32 UR28, UR14, UR40, URZ ;  /* 0x000000280e1c72a5 */ /* 0x000fe4000f8e00ff */
[----:B------:R-:W-:Y:S02]  /*5050*/  USEL UR4, UR44, UR51, !UP2 ;  /* 0x000000332c047287 */ /* 0x000fe4000d000000 */
[----:B------:R-:W-:Y:S02]  /*5060*/  UISETP.NE.AND UP0, UPT, UR15, 0x1, UPT ;  /* 0x000000010f00788c */ /* 0x000fe4000bf05270 */
[----:B------:R-:W-:Y:S02]  /*5070*/  UP2UR UR16, UPR, URZ, 0x2 ;  /* 0x00000002ff107883 */ /* 0x000fe40008000000 */
[----:B------:R-:W-:Y:S02]  /*5080*/  UISETP.NE.AND UP1, UPT, UR45, 0x1, UPT ;  /* 0x000000012d00788c */ /* 0x000fe4000bf25270 */
[----:B---3--:R-:W-:Y:S02]  /*5090*/  UIMAD.WIDE.U32 UR8, UR4, UR22, URZ ;  /* 0x00000016040872a5 */ /* 0x008fe4000f8e00ff */
[----:B------:R-:W-:Y:S01]  /*50a0*/  USEL UR7, UR46, UR52, !UP0 ;  /* 0x000000342e077287 */ /* 0x000fe2000c000000 */
[----:B------:R-:W-:Y:S02]  /*50b0*/  UMOV UR5, UR27 ;  /* 0x0000001b00057c82 */ /* 0x000fe40008000000 */
[----:B------:R-:W-:Y:S02]  /*50c0*/  USHF.R.U32.HI UR6, URZ, UR54, UR5 ;  /* 0x00000036ff067299 */ /* 0x000fe40008011605 */
[----:B------:R-:W-:Y:S02]  /*50d0*/  UIMAD.WIDE.U32 UR18, UR7, UR22, URZ ;  /* 0x00000016071272a5 */ /* 0x000fe4000f8e00ff */
[----:B------:R-:W-:Y:S02]  /*50e0*/  USEL UR6, UR13, UR6, !UP2 ;  /* 0x000000060d067287 */ /* 0x000fe4000d000000 */
[----:B------:R-:W-:Y:S01]  /*50f0*/  UISETP.NE.AND UP2, UPT, UR12, URZ, UPT ;  /* 0x000000ff0c00728c */ /* 0x000fe2000bf45270 */
[----:B------:R-:W-:Y:S02]  /*5100*/  UMOV UR5, UR29 ;  /* 0x0000001d00057c82 */ /* 0x000fe40008000000 */
[----:B------:R-:W-:Y:S03]  /*5110*/  USHF.R.U32.HI UR10, URZ, UR41, UR5 ;  /* 0x00000029ff0a7299 */ /* 0x000fe60008011605 */
[----:B------:R-:W-:Y:S02]  /*5120*/  UMOV UR5, UR9 ;  /* 0x0000000900057c82 */ /* 0x000fe40008000000 */
[----:B------:R-:W-:Y:S03]  /*5130*/  @UP1 USHF.R.U32.HI UR4, URZ, UR23, UR5 ;  /* 0x00000017ff041299 */ /* 0x000fe60008011605 */
[----:B------:R-:W-:Y:S01]  /*5140*/  UMOV UR5, UR19 ;  /* 0x0000001300057c82 */ /* 0x000fe20008000000 */
[----:B------:R-:W-:Y:S02]  /*5150*/  UIMAD UR4, UR45, UR4, URZ ;  /* 0x000000042d0472a4 */ /* 0x000fe4000f8e02ff */
[----:B------:R-:W-:Y:S02]  /*5160*/  @UP1 USHF.R.U32.HI UR7, URZ, UR23, UR5 ;  /* 0x00000017ff071299 */ /* 0x000fe40008011605 */
[----:B------:R-:W-:Y:S02]  /*5170*/  USEL UR5, UR14, UR10, !UP0 ;  /* 0x0000000a0e057287 */ /* 0x000fe4000c000000 */
[----:B------:R-:W-:Y:S02]  /*5180*/  UIMAD.WIDE.U32 UR18, UR6, UR22, URZ ;  /* 0x00000016061272a5 */ /* 0x000fe4000f8e00ff */
[----:B------:R-:W-:Y:S02]  /*5190*/  UIMAD UR8, UR45, UR7, URZ ;  /* 0x000000072d0872a4 */ /* 0x000fe4000f8e02ff */
[----:B------:R-:W-:Y:S03]  /*51a0*/  UISETP.GE.AND UP0, UPT, UR6, UR4, UPT ;  /* 0x000000040600728c */ /* 0x000fe6000bf06270 */
[----:B------:R-:W-:Y:S01]  /*51b0*/  UMOV UR4, UR19 ;  /* 0x0000001300047c82 */ /* 0x000fe20008000000 */
[----:B------:R-:W-:Y:S02]  /*51c0*/  UISETP.GE.OR UP0, UPT, UR5, UR8, UP0 ;  /* 0x000000080500728c */ /* 0x000fe40008706670 */
[----:B------:R-:W-:Y:S02]  /*51d0*/  USHF.R.U32.HI UR4, URZ, UR23, UR4 ;  /* 0x00000017ff047299 */ /* 0x000fe40008011604 */
[----:B------:R-:W-:Y:S02]  /*51e0*/  UIMAD.WIDE.U32 UR8, UR5, UR22, URZ ;  /* 0x00000016050872a5 */ /* 0x000fe4000f8e00ff */
[----:B------:R-:W-:Y:S04]  /*51f0*/  USEL UR10, UR6, UR4, !UP1 ;  /* 0x00000004060a7287 */ /* 0x000fe8000c800000 */
[----:B------:R-:W-:Y:S01]  /*5200*/  UIADD3 UR12, UPT, UPT, -UR10, URZ, URZ ;  /* 0x000000ff0a0c7290 */ /* 0x000fe2000fffe1ff */
[----:B------:R-:W-:Y:S02]  /*5210*/  @!UP0 UMOV UR4, UR9 ;  /* 0x0000000900048c82 */ /* 0x000fe40008000000 */
[----:B------:R-:W-:Y:S02]  /*5220*/  @!UP0 USHF.R.U32.HI UR4, URZ, UR23, UR4 ;  /* 0x00000017ff048299 */ /* 0x000fe40008011604 */
[----:B------:R-:W-:Y:S02]  /*5230*/  UIMAD UR8, UR45, UR12, UR6 ;  /* 0x0000000c2d0872a4 */ /* 0x000fe4000f8e0206 */
[----:B------:R-:W-:Y:S02]  /*5240*/  @!UP0 USEL UR4, UR5, UR4, !UP1 ;  /* 0x0000000405048287 */ /* 0x000fe4000c800000 */
[----:B------:R-:W-:Y:S02]  /*5250*/  UISETP.NE.AND UP1, UPT, UR16, URZ, UPT ;  /* 0x000000ff1000728c */ /* 0x000fe4000bf25270 */
[----:B------:R-:W-:Y:S02]  /*5260*/  @!UP0 UIMAD UR8, UR7, UR8, UR4 ;  /* 0x00000008070882a4 */ /* 0x000fe4000f8e0204 */
[----:B------:R-:W-:Y:S02]  /*5270*/  @!UP0 UIADD3 UR9, UPT, UPT, UR10, -UR4, URZ ;  /* 0x800000040a098290 */ /* 0x000fe4000fffe0ff */
[----:B------:R-:W-:Y:S02]  /*5280*/  UIADD3 UR4, UPT, UPT, -UR5, URZ, URZ ;  /* 0x000000ff05047290 */ /* 0x000fe4000fffe1ff */
[----:B------:R-:W-:Y:S02]  /*5290*/  UIADD3 UR7, UPT, UPT, -UR6, URZ, URZ ;  /* 0x000000ff06077290 */ /* 0x000fe4000fffe1ff */
[----:B------:R-:W-:Y:S02]  /*52a0*/  @!UP0 UIMAD UR6, UR9, UR45, UR5 ;  /* 0x0000002d090682a4 */ /* 0x000fe4000f8e0205 */
[----:B------:R-:W-:Y:S02]  /*52b0*/  UIMAD UR14, UR15, UR4, UR14 ;  /* 0x000000040f0e72a4 */ /* 0x000fe4000f8e020e */
[----:B------:R-:W-:Y:S01]  /*52c0*/  UIMAD UR13, UR42, UR7, UR13 ;  /* 0x000000072a0d72a4 */ /* 0x000fe2000f8e020d */
[----:B------:R-:W-:Y:S02]  /*52d0*/  @!UP0 UMOV UR5, UR8 ;  /* 0x0000000800058c82 */ /* 0x000fe40008000000 */
[----:B------:R-:W-:Y:S02]  /*52e0*/  UIMAD UR14, UR5, UR15, UR14 ;  /* 0x0000000f050e72a4 */ /* 0x000fe4000f8e020e */
[----:B------:R-:W-:Y:S11]  /*52f0*/  UIMAD UR13, UR6, UR42, UR13 ;  /* 0x0000002a060d72a4 */ /* 0x000ff6000f8e020d */
[----:B------:R-:W-:Y:S01]  /*5300*/  @!UPT UIADD3 URZ, UPT, UPT, URZ, URZ, URZ ;  /* 0x000000fffffff290 */ /* 0x000fe2000fffe0ff */
.L_x_92:
[----:B------:R-:W2:Y:S01]  /*5310*/  @!UP3 LDCU.128 UR28, c[0x0][0xf10] ;  /* 0x0001e200ff1cb7ac */ /* 0x000ea20008000c00 */
[----:B------:R-:W-:Y:S02]  /*5320*/  ISETP.NE.U32.AND P0, PT, RZ, UR38, PT ;  /* 0x00000026ff007c0c */ /* 0x000fe4000bf05070 */
[----:B------:R-:W-:Y:S02]  /*5330*/  SHF.L.U32 R4, R11, 0x1f, RZ ;  /* 0x0000001f0b047819 */ /* 0x000fe400000006ff */
[----:B------:R-:W-:Y:S01]  /*5340*/  ISETP.NE.AND.EX P0, PT, RZ, UR39, PT, P0 ;  /* 0x00000027ff007c0c */ /* 0x000fe2000bf05300 */
[----:B------:R-:W4:Y:S01]  /*5350*/  @!UP3 LDCU UR5, c[0x0][0xf0c] ;  /* 0x0001e180ff05b7ac */ /* 0x000f220008000800 */
[----:B------:R-:W-:Y:S02]  /*5360*/  USHF.L.U32 UR35, UR20, 0x7, URZ ;  /* 0x0000000714237899 */ /* 0x000fe400080006ff */
[----:B------:R-:W-:Y:S02]  /*5370*/  USHF.L.U32 UR34, UR11, 0x7, URZ ;  /* 0x000000070b227899 */ /* 0x000fe400080006ff */
[----:B--2---:R-:W-:Y:S07]  /*5380*/  UIMAD.WIDE.U32 UR6, UR14, UR28, URZ ;  /* 0x0000001c0e0672a5 */ /* 0x004fee000f8e00ff */
[----:B------:R-:W-:Y:S01]  /*5390*/  @!UP3 UMOV UR4, UR7 ;  /* 0x000000070004bc82 */ /* 0x000fe20008000000 */
[----:B----4-:R-:W-:Y:S02]  /*53a0*/  @!UP3 UISETP.NE.AND UP0, UPT, UR5, 0x1, UPT ;  /* 0x000000010500b88c */ /* 0x010fe4000bf05270 */
[----:B------:R-:W-:Y:S02]  /*53b0*/  @!UP3 USHF.R.U32.HI UR4, URZ, UR29, UR4 ;  /* 0x0000001dff04b299 */ /* 0x000fe40008011604 */
[----:B------:R-:W-:Y:S02]  /*53c0*/  UIMAD.WIDE.U32 UR6, UR13, UR31, URZ ;  /* 0x0000001f0d0672a5 */ /* 0x000fe4000f8e00ff */
[----:B------:R-:W-:Y:S02]  /*53d0*/  @!UP3 USEL UR8, UR14, UR4, !UP0 ;  /* 0x000000040e08b287 */ /* 0x000fe4000c000000 */
[----:B------:R-:W-:Y:S03]  /*53e0*/  @!UP3 UISETP.NE.AND UP0, UPT, UR30, 0x1, UPT ;  /* 0x000000011e00b88c */ /* 0x000fe6000bf05270 */
[----:B------:R-:W-:Y:S02]  /*53f0*/  @!UP3 UMOV UR6, UR7 ;  /* 0x000000070006bc82 */ /* 0x000fe40008000000 */
[----:B------:R-:W2:Y:S02]  /*5400*/  @!UP3 LDCU UR4, c[0x0][0xf20] ;  /* 0x0001e400ff04b7ac */ /* 0x000ea40008000800 */
[----:B--2---:R-:W-:Y:S04]  /*5410*/  @!UP3 USHF.R.U32.HI UR6, URZ, UR4, UR6 ;  /* 0x00000004ff06b299 */ /* 0x004fe80008011606 */
[----:B------:R-:W-:Y:S04]  /*5420*/  @!UP3 USEL UR6, UR13, UR6, !UP0 ;  /* 0x000000060d06b287 */ /* 0x000fe8000c000000 */
[----:B------:R-:W-:Y:S02]  /*5430*/  @!UP3 UIADD3 UR4, UPT, UPT, -UR8, UR6, URZ ;  /* 0x000000060804b290 */ /* 0x000fe4000fffe1ff */
[----:B------:R-:W-:Y:S02]  /*5440*/  @!UP3 UIADD3 UR6, UPT, UPT, UR8, -UR6, URZ ;  /* 0x800000060806b290 */ /* 0x000fe4000fffe0ff */
[----:B------:R-:W-:Y:S02]  /*5450*/  @!UP3 UIMAD UR14, UR4, UR5, UR14 ;  /* 0x00000005040eb2a4 */ /* 0x000fe4000f8e020e */
[----:B------:R-:W-:Y:S01]  /*5460*/  @!UP3 UIMAD UR13, UR6, UR30, UR13 ;  /* 0x0000001e060db2a4 */ /* 0x000fe2000f8e020d */
[----:B------:R-:W-:Y:S11]  /*5470*/  BRA.U UP4, `(.L_x_93) ;  /* 0x0000000104107547 */ /* 0x000ff6000b800000 */
[----:B-1----:R-:W-:Y:S04]  /*5480*/  MOV R0, UR58 ;  /* 0x0000003a00007c02 */ /* 0x002fe80008000f00 */
[----:B------:R-:W-:Y:S04]  /*5490*/  SHF.L.U32 R5, R0, 0x1f, RZ ;  /* 0x0000001f00057819 */ /* 0x000fe800000006ff */
[----:B------:R-:W1:Y:S02]  /*54a0*/  SYNCS.PHASECHK.TRANS64.TRYWAIT P1, [UR21+0xb8], R5 ;  /* 0x0000b805ff0075a7 */ /* 0x000e640008021115 */
[----:B-1----:R-:W-:Y:S05]  /*54b0*/  @!P1 BRA `(.L_x_94) ;  /* 0x0000005400789947 */ /* 0x002fea0003800000 */
.L_x_93:
[----:B------:R-:W-:Y:S05]  /*54c0*/  BRA.U !UP6, `(.L_x_95) ;  /* 0x000000010e387547 */ /* 0x000fea000b800000 */
[----:B------:R-:W-:Y:S01]  /*54d0*/  UPLOP3.LUT UP1, UPT, UPT, UPT, UP5, 0x80, 0x8 ;  /* 0x000000000008789c */ /* 0x000fe20003f2f050 */
[----:B-1----:R-:W-:Y:S01]  /*54e0*/  HFMA2 R0, -RZ, RZ, 0, 5.9604644775390625e-08 ;  /* 0x00000001ff007431 */ /* 0x002fe200000001ff */
[----:B------:R-:W1:Y:S01]  /*54f0*/  LDCU.64 UR8, c[0x0][0x358] ;  /* 0x00006b00ff0877ac */ /* 0x000e620008000a00 */
[----:B------:R-:W-:Y:S03]  /*5500*/  IMAD.MOV.U32 R80, RZ, RZ, 0x1 ;  /* 0x00000001ff507424 */ /* 0x000fe600078e00ff */
[----:B------:R-:W-:Y:S05]  /*5510*/  PLOP3.LUT P1, PT, PT, PT, UP1, 0x80, 0x8 ;  /* 0x000000000008781c */ /* 0x000fea0003f2f018 */
[----:B------:R-:W2:Y:S01]  /*5520*/  @UP1 LDCU.64 UR4, c[0x0][0xc88] ;  /* 0x00019100ff0417ac */ /* 0x000ea20008000a00 */
[----:B------:R-:W-:Y:S07]  /*5530*/  @UP1 UIMAD UR6, UR36, UR38, URZ ;  /* 0x00000026240612a4 */ /* 0x000fee000f8e02ff */
[----:B------:R-:W-:Y:S01]  /*5540*/  @!P1 PRMT R80, R0, 0x7610, R80 ;  /* 0x0000761000509816 */ /* 0x000fe20000000050 */
[----:B--2---:R-:W-:Y:S06]  /*5550*/  @UP1 UIMAD.WIDE UR4, UR6, 0x4, UR4 ;  /* 0x00000004060418a5 */ /* 0x004fec000f8e0204 */
[----:B------:R-:W-:Y:S01]  /*5560*/  IMAD.U32 R6, RZ, RZ, UR4 ;  /* 0x00000004ff067e24 */ /* 0x000fe2000f8e00ff */
[----:B------:R-:W-:Y:S04]  /*5570*/  MOV R7, UR5 ;  /* 0x0000000500077c02 */ /* 0x000fe80008000f00 */
[----:B------:R-:W2:Y:S01]  /*5580*/  @!UP1 LDCU UR4, c[0x0][0xc80] ;  /* 0x00019000ff0497ac */ /* 0x000ea20008000800 */
[----:B-1---5:R4:W5:Y:S02]  /*5590*/  @P1 LDG.E R41, desc[UR8][R6.64] ;  /* 0x0000000806291981 */ /* 0x022964000c1e1900 */
[----:B--2-4-:R-:W-:Y:S07]  /*55a0*/  @!P1 IMAD.U32 R41, RZ, RZ, UR4 ;  /* 0x00000004ff299e24 */ /* 0x014fee000f8e00ff */
.L_x_95:
[----:B-----5:R-:W-:Y:S01]  /*55b0*/  @!P0 FSETP.EQ.AND P2, PT, R41, RZ, PT ;  /* 0x000000ff2900820b */ /* 0x020fe20003f42000 */
[----:B------:R-:W-:Y:S01]  /*55c0*/  @!UPT UIADD3 URZ, UPT, UPT, URZ, URZ, URZ ;  /* 0x000000fffffff290 */ /* 0x000fe2000fffe0ff */
[----:B------:R-:W-:Y:S11]  /*55d0*/  @!P0 BRA `(.L_x_96) ;  /* 0x0000000000148947 */ /* 0x000ff60003800000 */
[----:B------:R-:W-:Y:S02]  /*55e0*/  LOP3.LUT P0, RZ, R80, 0xff, RZ, 0xc0, !PT ;  /* 0x000000ff50ff7812 */ /* 0x000fe4000780c0ff */
[----:B------:R-:W-:Y:S04]  /*55f0*/  PLOP3.LUT P2, PT, PT, PT, UP1, 0x80, 0x8 ;  /* 0x000000000008781c */ /* 0x000fe80003f4f018 */
[----:B------:R-:W-:Y:S07]  /*5600*/  PLOP3.LUT P2, PT, P2, PT, PT, 0x8, 0x80 ;  /* 0x000000000080781c */ /* 0x000fee000174e170 */
[----:B------:R-:W-:Y:S11]  /*5610*/  @P0 FSETP.EQ.AND P2, PT, R41, RZ, PT ;  /* 0x000000ff2900020b */ /* 0x000ff60003f42000 */
[----:B------:R-:W-:Y:S02]  /*5620*/  @!UPT UIADD3 URZ, UPT, UPT, URZ, URZ, URZ ;  /* 0x000000fffffff290 */ /* 0x000fe4000fffe0ff */
.L_x_96:
[----:B------:R-:W2:Y:S01]  /*5630*/  SYNCS.PHASECHK.TRANS64.TRYWAIT P0, [UR21+0x90], R4 ;  /* 0x00009004ff0075a7 */ /* 0x000ea20008001115 */
[----:B------:R-:W-:Y:S04]  /*5640*/  ELECT P1, URZ, PT ;  /* 0x0000000000ff782f */ /* 0x000fe80003820000 */
[----:B------:R-:W-:Y:S01]  /*5650*/  PLOP3.LUT P1, PT, P2, P1, PT, 0xf2, 0x2f ;  /* 0x00000000002f781c */ /* 0x000fe20001723e72 */
[----:B------:R-:W-:Y:S01]  /*5660*/  @!UPT UIADD3 URZ, UPT, UPT, URZ, URZ, URZ ;  /* 0x000000fffffff290 */ /* 0x000fe2000fffe0ff */
[----:B--2---:R-:W-:Y:S11]  /*5670*/  @!P0 BRA `(.L_x_97) ;  /* 0x0000005400208947 */ /* 0x004ff60003800000 */
.L_x_189:
[----:B------:R-:W-:Y:S01]  /*5680*/  @!P1 IADD3 R2, P0, PT, R12, 0x980, RZ ;  /* 0x000009800c029810 */ /* 0x000fe20007f1e0ff */
[----:B------:R-:W-:Y:S01]  /*5690*/  VOTEU.ALL UP0, P1 ;  /* 0x0000000000ff7886 */ /* 0x000fe20000800000 */
[----:B------:R-:W-:Y:S01]  /*56a0*/  UMOV UR6, 0x0 ;  /* 0x0000000000067882 */ /* 0x000fe20000000000 */
[----:B------:R-:W-:Y:S01]  /*56b0*/  UMOV UR7, 0x10000000 ;  /* 0x1000000000077882 */ /* 0x000fe20000000000 */
[----:B------:R-:W-:Y:S01]  /*56c0*/  @!P1 R2UR UR5, R2 ;  /* 0x00000000020592ca */ /* 0x000fe200000e0000 */
[----:B-1----:R-:W-:Y:S01]  /*56d0*/  @!P1 IMAD.X R0, RZ, RZ, R13, P0 ;  /* 0x000000ffff009224 */ /* 0x002fe200000e060d */
[----:B------:R-:W-:Y:S01]  /*56e0*/  @!UP0 UIADD3 UR32, UPT, UPT, UR21, 0x200, URZ ;  /* 0x0000020015208890 */ /* 0x000fe2000fffe0ff */
[----:B------:R-:W-:Y:S03]  /*56f0*/  VOTEU.ALL UP0, P1 ;  /* 0x0000000000ff7886 */ /* 0x000fe60000800000 */
[----:B------:R-:W-:Y:S01]  /*5700*/  @!P1 R2UR UR4, R0 ;  /* 0x00000000000492ca */ /* 0x000fe200000e0000 */
[----:B------:R-:W-:Y:S06]  /*5710*/  @!P1 IMAD.MOV.U32 R0, RZ, RZ, 0x2000 ;  /* 0x00002000ff009424 */ /* 0x000fec00078e00ff */
[----:B------:R-:W-:Y:S06]  /*5720*/  IMAD.U32 R6, RZ, RZ, UR5 ;  /* 0x00000005ff067e24 */ /* 0x000fec000f8e00ff */
[----:B------:R-:W-:Y:S01]  /*5730*/  IMAD.U32 R7, RZ, RZ, UR4 ;  /* 0x00000004ff077e24 */ /* 0x000fe2000f8e00ff */
[----:B------:R-:W-:Y:S04]  /*5740*/  @!P1 R2UR UR4, R6 ;  /* 0x00000000060492ca */ /* 0x000fe800000e0000 */
[----:B------:R-:W-:Y:S11]  /*5750*/  @!P1 R2UR UR5, R7 ;  /* 0x00000000070592ca */ /* 0x000ff600000e0000 */
[----:B------:R-:W-:Y:S02]  /*5760*/  @!UPT UIADD3 URZ, UPT, UPT, URZ, URZ, URZ ;  /* 0x000000fffffff290 */ /* 0x000fe4000fffe0ff */
[----:B------:R1:W-:Y:S01]  /*5770*/  @!UP0 UTMALDG.3D [UR32], [UR4], desc[UR6] ;  /* 0x00000620040085b4 */ /* 0x0003e20008011000 */
[----:B------:R1:W-:Y:S01]  /*5780*/  @!P1 SYNCS.ARRIVE.TRANS64.RED.A0TR RZ, [UR21+0x70], R0 ;  /* 0x00007000ffff99a7 */ /* 0x0003e20008300415 */
[----:B------:R-:W-:Y:S01]  /*5790*/  SYNCS.ARRIVE.TRANS64.RED.A1T0 RZ, [UR50], RZ ;  /* 0x000000ffffff79a7 */ /* 0x000fe20008100432 */
[----:B------:R-:W2:Y:S02]  /*57a0*/  SYNCS.PHASECHK.TRANS64.TRYWAIT P0, [UR21+0x98], R4 ;  /* 0x00009804ff0075a7 */ /* 0x000ea40008001115 */
[----:B-12---:R-:W-:Y:S05]  /*57b0*/  @!P0 BRA `(.L_x_98) ;  /* 0x0000005000e88947 */ /* 0x006fea0003800000 */
.L_x_191:
[----:B------:R-:W-:Y:S01]  /*57c0*/  @!P1 IADD3 R2, P0, PT, R12, 0x980, RZ ;  /* 0x000009800c029810 */ /* 0x000fe20007f1e0ff */
[----:B------:R-:W-:Y:S01]  /*57d0*/  VOTEU.ALL UP0, P1 ;  /* 0x0000000000ff7886 */ /* 0x000fe20000800000 */
[----:B------:R-:W-:Y:S01]  /*57e0*/  UMOV UR6, 0x0 ;  /* 0x0000000000067882 */ /* 0x000fe20000000000 */
[----:B------:R-:W-:Y:S01]  /*57f0*/  UMOV UR7, 0x10000000 ;  /* 0x1000000000077882 */ /* 0x000fe20000000000 */
[----:B------:R-:W-:Y:S01]  /*5800*/  @!P1 R2UR UR5, R2 ;  /* 0x00000000020592ca */ /* 0x000fe200000e0000 */
[----:B------:R-:W-:Y:S01]  /*5810*/  @!P1 IMAD.X R0, RZ, RZ, R13, P0 ;  /* 0x000000ffff009224 */ /* 0x000fe200000e060d */
[----:B------:R-:W-:Y:S02]  /*5820*/  @!UP0 UIADD3 UR26, UPT, UPT, UR34, 0x20, URZ ;  /* 0x00000020221a8890 */ /* 0x000fe4000fffe0ff */
[----:B------:R-:W-:Y:S02]  /*5830*/  @!UP0 UIADD3 UR24, UPT, UPT, UR21, 0x2200, URZ ;  /* 0x0000220015188890 */ /* 0x000fe4000fffe0ff */
[----:B------:R-:W-:Y:S01]  /*5840*/  @!P1 R2UR UR4, R0 ;  /* 0x00000000000492ca */ /* 0x000fe200000e0000 */
[----:B------:R-:W-:Y:S01]  /*5850*/  VOTEU.ALL UP0, P1 ;  /* 0x0000000000ff7886 */ /* 0x000fe20000800000 */
[----:B------:R-:W-:Y:S01]  /*5860*/  @!P1 IMAD.MOV.U32 R0, RZ, RZ, 0x2000 ;  /* 0x00002000ff009424 */ /* 0x000fe200078e00ff */
[----:B------:R-:W-:Y:S01]  /*5870*/  UMOV UR27, UR35 ;  /* 0x00000023001b7c82 */ /* 0x000fe20008000000 */
[----:B------:R-:W-:Y:S03]  /*5880*/  UMOV UR28, UR36 ;  /* 0x00000024001c7c82 */ /* 0x000fe60008000000 */
        /* <DEDUP_REMOVED lines=8> */
[----:B------:R-:W4:Y:S02]  /*5910*/  SYNCS.PHASECHK.TRANS64.TRYWAIT P0, [UR21+0xa0], R4 ;  /* 0x0000a004ff0075a7 */ /* 0x000f240008001115 */
[----:B--2-4-:R-:W-:Y:S05]  /*5920*/  @!P0 BRA `(.L_x_99) ;  /* 0x0000005000a48947 */ /* 0x014fea0003800000 */
.L_x_193:
[----:B------:R-:W-:Y:S01]  /*5930*/  @!P1 IADD3 R2, P0, PT, R12, 0x980, RZ ;  /* 0x000009800c029810 */ /* 0x000fe20007f1e0ff */
[----:B------:R-:W-:Y:S01]  /*5940*/  VOTEU.ALL UP0, P1 ;  /* 0x0000000000ff7886 */ /* 0x000fe20000800000 */
[----:B------:R-:W-:Y:S01]  /*5950*/  UMOV UR6, 0x0 ;  /* 0x0000000000067882 */ /* 0x000fe20000000000 */
[----:B------:R-:W-:Y:S01]  /*5960*/  UMOV UR7, 0x10000000 ;  /* 0x1000000000077882 */ /* 0x000fe20000000000 */
[----:B------:R-:W-:Y:S01]  /*5970*/  @!P1 R2UR UR5, R2 ;  /* 0x00000000020592ca */ /* 0x000fe200000e0000 */
[----:B------:R-:W-:Y:S01]  /*5980*/  @!P1 IMAD.X R0, RZ, RZ, R13, P0 ;  /* 0x000000ffff009224 */ /* 0x000fe200000e060d */
[----:B------:R-:W-:Y:S01]  /*5990*/  @!UP0 UIADD3 UR18, UPT, UPT, UR34, 0x40, URZ ;  /* 0x0000004022128890 */ /* 0x000fe2000fffe0ff */
[----:B------:R-:W-:Y:S01]  /*59a0*/  VIADD R10, R10, 0x1 ;  /* 0x000000010a0a7836 */ /* 0x000fe20000000000 */
        /* <DEDUP_REMOVED lines=16> */
.L_x_195:
[----:B------:R-:W-:Y:S01]  /*5ab0*/  @!P1 IADD3 R2, P0, PT, R12, 0x980, RZ ;  /* 0x000009800c029810 */ /* 0x000fe20007f1e0ff */
[----:B------:R-:W-:Y:S01]  /*5ac0*/  VOTEU.ALL UP0, P1 ;  /* 0x0000000000ff7886 */ /* 0x000fe20000800000 */
[----:B------:R-:W-:Y:S01]  /*5ad0*/  UMOV UR6, 0x0 ;  /* 0x0000000000067882 */ /* 0x000fe20000000000 */
[----:B------:R-:W-:Y:S01]  /*5ae0*/  UMOV UR7, 0x10000000 ;  /* 0x1000000000077882 */ /* 0x000fe20000000000 */
[----:B------:R-:W-:Y:S01]  /*5af0*/  @!P1 R2UR UR5, R2 ;  /* 0x00000000020592ca */ /* 0x000fe200000e0000 */
[----:B------:R-:W-:Y:S01]  /*5b00*/  @!P1 IMAD.X R0, RZ, RZ, R13, P0 ;  /* 0x000000ffff009224 */ /* 0x000fe200000e060d */
[----:B------:R-:W-:Y:S01]  /*5b10*/  @!UP0 UIADD3 UR10, UPT, UPT, UR34, 0x60, URZ ;  /* 0x00000060220a8890 */ /* 0x000fe2000fffe0ff */
[----:B------:R-:W-:Y:S01]  /*5b20*/  R2UR UR18, R83 ;  /* 0x00000000531272ca */ /* 0x000fe200000e0000 */
[----:B------:R-:W-:Y:S01]  /*5b30*/  @!UP0 UIADD3 UR8, UPT, UPT, UR21, 0x6200, URZ ;  /* 0x0000620015088890 */ /* 0x000fe2000fffe0ff */
[----:B------:R-:W-:Y:S01]  /*5b40*/  R2UR UR16, R82 ;  /* 0x00000000521072ca */ /* 0x000fe200000e0000 */
[----:B------:R-:W-:Y:S01]  /*5b50*/  @!UP0 UIADD3 UR9, UPT, UPT, UR21, 0x88, URZ ;  /* 0x0000008815098890 */ /* 0x000fe2000fffe0ff */
[----:B------:R-:W-:Y:S01]  /*5b60*/  @!P1 R2UR UR4, R0 ;  /* 0x00000000000492ca */ /* 0x000fe200000e0000 */
[----:B------:R-:W-:Y:S01]  /*5b70*/  VOTEU.ALL UP0, P1 ;  /* 0x0000000000ff7886 */ /* 0x000fe20000800000 */
[----:B------:R-:W-:Y:S01]  /*5b80*/  UMOV UR11, UR35 ;  /* 0x00000023000b7c82 */ /* 0x000fe20008000000 */
[----:B------:R-:W-:Y:S01]  /*5b90*/  UMOV UR12, UR36 ;  /* 0x00000024000c7c82 */ /* 0x000fe20008000000 */
[C---:B------:R-:W-:Y:S01]  /*5ba0*/  ISETP.NE.AND P0, PT, R10.reuse, 0x2, PT ;  /* 0x000000020a00780c */ /* 0x040fe20003f05270 */
[----:B------:R-:W-:Y:S01]  /*5bb0*/  UMOV UR36, UR37 ;  /* 0x0000002500247c82 */ /* 0x000fe20008000000 */
[----:B-1----:R-:W-:Y:S01]  /*5bc0*/  IMAD.U32 R4, RZ, RZ, UR5 ;  /* 0x00000005ff047e24 */ /* 0x002fe2000f8e00ff */
[----:B------:R-:W-:Y:S01]  /*5bd0*/  LOP3.LUT R11, R11, 0x1, RZ, 0x3c, !PT ;  /* 0x000000010b0b7812 */ /* 0x000fe200078e3cff */
[----:B------:R-:W-:Y:S01]  /*5be0*/  UPLOP3.LUT UP4, UPT, UPT, UPT, UPT, 0x80, 0x8 ;  /* 0x000000000008789c */ /* 0x000fe20003f8f070 */
[----:B------:R-:W-:Y:S01]  /*5bf0*/  SEL R0, RZ, 0x1, P0 ;  /* 0x00000001ff007807 */ /* 0x000fe20000000000 */
[----:B------:R-:W-:Y:S01]  /*5c00*/  UIADD3 UR20, UPT, UPT, UR14, UR18, URZ ;  /* 0x000000120e147290 */ /* 0x000fe2000fffe0ff */
[----:B------:R-:W-:Y:S02]  /*5c10*/  SEL R10, R10, RZ, P0 ;  /* 0x000000ff0a0a7207 */ /* 0x000fe40000000000 */
[----:B------:R-:W-:Y:S01]  /*5c20*/  IMAD.U32 R5, RZ, RZ, UR4 ;  /* 0x00000004ff057e24 */ /* 0x000fe2000f8e00ff */
[----:B------:R-:W-:Y:S02]  /*5c30*/  @!P1 R2UR UR4, R4 ;  /* 0x00000000040492ca */ /* 0x000fe400000e0000 */
[----:B------:R-:W-:Y:S02]  /*5c40*/  LOP3.LUT R9, R9, R0, RZ, 0x3c, !PT ;  /* 0x0000000009097212 */ /* 0x000fe400078e3cff */
[----:B------:R-:W-:Y:S11]  /*5c50*/  @!P1 R2UR UR5, R5 ;  /* 0x00000000050592ca */ /* 0x000ff600000e0000 */
[----:B------:R-:W-:Y:S02]  /*5c60*/  @!UPT UIADD3 URZ, UPT, UPT, URZ, URZ, URZ ;  /* 0x000000fffffff290 */ /* 0x000fe4000fffe0ff */
[----:B------:R1:W-:Y:S01]  /*5c70*/  @!UP0 UTMALDG.3D [UR8], [UR4], desc[UR6] ;  /* 0x00000608040085b4 */ /* 0x0003e20008011000 */
[----:B------:R2:W-:Y:S01]  /*5c80*/  @!P1 SYNCS.ARRIVE.TRANS64.RED.A0TR RZ, [UR21+0x88], R3 ;  /* 0x00008803ffff99a7 */ /* 0x0005e20008300415 */
[----:B------:R-:W-:Y:S01]  /*5c90*/  SYNCS.ARRIVE.TRANS64.RED.A1T0 RZ, [UR47], RZ ;  /* 0x000000ffffff79a7 */ /* 0x000fe2000810042f */
[----:B-1----:R-:W-:Y:S01]  /*5ca0*/  UIADD3 UR11, UPT, UPT, UR13, UR16, URZ ;  /* 0x000000100d0b7290 */ /* 0x002fe2000fffe0ff */
[----:B------:R-:W-:Y:S11]  /*5cb0*/  BRA.U UP2, `(.L_x_101) ;  /* 0xfffffff102587547 */ /* 0x000ff6000b83ffff */
[----:B--2---:R-:W-:-:S04]  /*5cc0*/  SHF.L.U32 R3, R11, 0x1f, RZ ;  /* 0x0000001f0b037819 */ /* 0x004fc800000006ff */
[----:B------:R-:W1:Y:S02]  /*5cd0*/  SYNCS.PHASECHK.TRANS64.TRYWAIT P0, [UR21+0x90], R3 ;  /* 0x00009003ff0075a7 */ /* 0x000e640008001115 */
[----:B-1----:R-:W-:Y:S05]  /*5ce0*/  @!P0 BRA `(.L_x_102) ;  /* 0x0000004c00e48947 */ /* 0x002fea0003800000 */
.L_x_197:
[----:B------:R-:W2:Y:S02]  /*5cf0*/  SYNCS.PHASECHK.TRANS64.TRYWAIT P0, [UR21+0x98], R3 ;  /* 0x00009803ff0075a7 */ /* 0x000ea40008001115 */
[----:B--2---:R-:W-:Y:S05]  /*5d00*/  @!P0 BRA `(.L_x_103) ;  /* 0x0000004c00f48947 */ /* 0x004fea0003800000 */
.L_x_199:
[----:B------:R-:W2:Y:S02]  /*5d10*/  SYNCS.PHASECHK.TRANS64.TRYWAIT P0, [UR21+0xa0], R3 ;  /* 0x0000a003ff0075a7 */ /* 0x000ea40008001115 */
[----:B--2---:R-:W-:Y:S05]  /*5d20*/  @!P0 BRA `(.L_x_104) ;  /* 0x0000005000048947 */ /* 0x004fea0003800000 */
.L_x_201:
[----:B-1----:R-:W-:-:S07]  /*5d30*/  MOV R0, UR21 ;  /* 0x0000001500007c02 */ /* 0x002fce0008000f00 */
.L_x_105:
[----:B-1----:R-:W-:-:S04]  /*5d40*/  SHF.L.U32 R3, R11, 0x1f, RZ ;  /* 0x0000001f0b037819 */ /* 0x002fc800000006ff */
[----:B------:R1:W2:Y:S03]  /*5d50*/  SYNCS.PHASECHK.TRANS64.TRYWAIT P0, [R0+URZ+0xa8], R3 ;  /* 0x0000a803000075a7 */ /* 0x0002a600080011ff */
[----:B--2---:R-:W-:Y:S05]  /*5d60*/  @!P0 NANOSLEEP.SYNCS 0x989680 ;  /* 0x009896800000895d */ /* 0x004fea0003900000 */
[----:B------:R-:W2:Y:S02]  /*5d70*/  @!P0 SYNCS.PHASECHK.TRANS64 P0, [R0+URZ+0xa8], R3 ;  /* 0x0000a803000085a7 */ /* 0x000ea400080010ff */
[----:B--23--:R-:W-:Y:S05]  /*5d80*/  @P0 EXIT ;  /* 0x000000000000094d */ /* 0x00cfea0003800000 */
[----:B------:R-:W-:Y:S05]  /*5d90*/  BRA `(.L_x_105) ;  /* 0xfffffffc00e87947 */ /* 0x000fea000383ffff */
.L_x_90:
[----:B------:R-:W-:-:S06]  /*5da0*/  UISETP.GE.AND UP0, UPT, UR21, 0x4, UPT ;  /* 0x000000041500788c */ /* 0x000fcc000bf06270 */
[----:B------:R-:W-:-:S13]  /*5db0*/  PLOP3.LUT P0, PT, PT, PT, UP0, 0x80, 0x8 ;  /* 0x000000000008781c */ /* 0x000fda0003f0f008 */
[----:B-1----:R-:W-:Y:S05]  /*5dc0*/  @!P0 EXIT ;  /* 0x000000000000894d */ /* 0x002fea0003800000 */
[----:B------:R-:W1:Y:S08]  /*5dd0*/  S2UR UR4, SR_CgaCtaId ;  /* 0x00000000000479c3 */ /* 0x000e700000008800 */
[----:B------:R-:W-:Y:S01]  /*5de0*/  BAR.SYNC.DEFER_BLOCKING 0x6, 0xa0 ;  /* 0x0182800000007b1d */ /* 0x000fe20000010000 */
[C---:B------:R-:W-:Y:S01]  /*5df0*/  IMAD.SHL.U32 R3, R95.reuse, 0x20, RZ ;  /* 0x000000205f037824 */ /* 0x040fe200078e00ff */
[C---:B------:R-:W-:Y:S01]  /*5e00*/  SHF.L.U32 R37, R95.reuse, 0x10, RZ ;  /* 0x000000105f257819 */ /* 0x040fe200000006ff */
[C---:B------:R-:W-:Y:S01]  /*5e10*/  IMAD.SHL.U32 R94, R95.reuse, 0x4, RZ ;  /* 0x000000045f5e7824 */ /* 0x040fe200078e00ff */
[----:B------:R-:W-:Y:S01]  /*5e20*/  LOP3.LUT R96, R95, 0x60, RZ, 0xc0, !PT ;  /* 0x000000605f607812 */ /* 0x000fe200078ec0ff */
[----:B------:R-:W-:Y:S01]  /*5e30*/  HFMA2 R91, -RZ, RZ, 0, 5.9604644775390625e-08 ;  /* 0x00000001ff5b7431 */ /* 0x000fe200000001ff */
[----:B------:R-:W-:-:S02]  /*5e40*/  UMOV UR43, 0x400 ;  /* 0x00000400002b7882 */ /* 0x000fc40000000000 */
[----:B------:R-:W2:Y:S01]  /*5e50*/  LDC.64 R78, c[0x0][0xcb0] ;  /* 0x00032c00ff4e7b82 */ /* 0x000ea20000000a00 */
[----:B------:R-:W-:Y:S01]  /*5e60*/  LOP3.LUT R5, R3, 0xc0, RZ, 0xc0, !PT ;  /* 0x000000c003057812 */ /* 0x000fe200078ec0ff */
[----:B------:R-:W-:Y:S01]  /*5e70*/  HFMA2 R89, -RZ, RZ, 0, 0 ;  /* 0x00000000ff597431 */ /* 0x000fe200000001ff */
[----:B------:R-:W-:Y:S01]  /*5e80*/  LOP3.LUT R93, R95, 0x2, RZ, 0xc0, !PT ;  /* 0x000000025f5d7812 */ /* 0x000fe200078ec0ff */
[----:B------:R-:W-:Y:S01]  /*5e90*/  IMAD.MOV.U32 R36, RZ, RZ, RZ ;  /* 0x000000ffff247224 */ /* 0x000fe200078e00ff */
[----:B------:R-:W-:Y:S01]  /*5ea0*/  LOP3.LUT R94, R5, 0x18, R94, 0xf8, !PT ;  /* 0x00000018055e7812 */ /* 0x000fe200078ef85e */
[----:B------:R-:W-:Y:S01]  /*5eb0*/  IMAD.MOV.U32 R87, RZ, RZ, RZ ;  /* 0x000000ffff577224 */ /* 0x000fe200078e00ff */
[----:B------:R-:W-:Y:S01]  /*5ec0*/  LOP3.LUT R37, R37, 0x600000, RZ, 0xc0, !PT ;  /* 0x0060000025257812 */ /* 0x000fe200078ec0ff */
[----:B------:R-:W3:Y:S01]  /*5ed0*/  LDC.64 R76, c[0x0][0xca8] ;  /* 0x00032a00ff4c7b82 */ /* 0x000ee20000000a00 */
[----:B------:R-:W-:Y:S01]  /*5ee0*/  LOP3.LUT R94, R94, 0xf20, R3, 0xf8, !PT ;  /* 0x00000f205e5e7812 */ /* 0x000fe200078ef803 */
[----:B------:R-:W4:Y:S01]  /*5ef0*/  LDCU UR59, c[0x0][0x370] ;  /* 0x00006e00ff3b77ac */ /* 0x000f220008000800 */
[----:B------:R-:W-:-:S02]  /*5f00*/  LOP3.LUT R95, R95, 0x4, RZ, 0xc0, !PT ;  /* 0x000000045f5f7812 */ /* 0x000fc400078ec0ff */
[----:B------:R-:W-:Y:S01]  /*5f10*/  MOV R90, RZ ;  /* 0x000000ff005a7202 */ /* 0x000fe20000000f00 */
[----:B------:R-:W2:Y:S01]  /*5f20*/  LDCU UR42, c[0x0][0xf0c] ;  /* 0x0001e180ff2a77ac */ /* 0x000ea20008000800 */
[----:B-1----:R-:W-:Y:S01]  /*5f30*/  ULEA UR43, UR4, UR43, 0x18 ;  /* 0x0000002b042b7291 */ /* 0x002fe2000f8ec0ff */
[----:B------:R-:W1:Y:S03]  /*5f40*/  LDCU UR39, c[0x0][0xf30] ;  /* 0x0001e600ff2777ac */ /* 0x000e660008000800 */
[----:B------:R-:W-:Y:S01]  /*5f50*/  UIADD3 UR4, UPT, UPT, UR43, 0x200, URZ ;  /* 0x000002002b047890 */ /* 0x000fe2000fffe0ff */
[----:B------:R-:W1:Y:S04]  /*5f60*/  LDCU.64 UR56, c[0x0][0xc88] ;  /* 0x00019100ff3877ac */ /* 0x000e680008000a00 */
[----:B------:R-:W4:Y:S01]  /*5f70*/  LDS R0, [UR43+0x150] ;  /* 0x0001502bff007984 */ /* 0x000f220008000800 */
[----:B------:R-:W-:Y:S01]  /*5f80*/  IMAD.U32 R85, RZ, RZ, UR4 ;  /* 0x00000004ff557e24 */ /* 0x000fe2000f8e00ff */
[----:B------:R-:W1:Y:S03]  /*5f90*/  LDCU.64 UR40, c[0x0][0xf28] ;  /* 0x0001e500ff2877ac */ /* 0x000e660008000a00 */
[----:B------:R-:W-:Y:S01]  /*5fa0*/  IMAD R94, R94, 0x2, R85 ;  /* 0x000000025e5e7824 */ /* 0x000fe200078e0255 */
[----:B------:R-:W1:Y:S03]  /*5fb0*/  LDCU.64 UR62, c[0x0][0xc90] ;  /* 0x00019200ff3e77ac */ /* 0x000e660008000a00 */
[--C-:B------:R-:W-:Y:S01]  /*5fc0*/  IMAD R93, R93, -0x10, R94.reuse ;  /* 0xfffffff05d5d7824 */ /* 0x100fe200078e025e */
[----:B------:R-:W1:Y:S01]  /*5fd0*/  LDCU.128 UR52, c[0x0][0xf10] ;  /* 0x0001e200ff3477ac */ /* 0x000e620008000c00 */
[----:B------:R-:W-:Y:S01]  /*5fe0*/  IMAD R92, R95, -0x10, R94 ;  /* 0xfffffff05f5c7824 */ /* 0x000fe200078e025e */
[----:B------:R-:W1:Y:S01]  /*5ff0*/  LDCU UR58, c[0x0][0x374] ;  /* 0x00006e80ff3a77ac */ /* 0x000e620008000800 */
[----:B------:R-:W-:Y:S01]  /*6000*/  UMOV UR47, URZ ;  /* 0x000000ff002f7c82 */ /* 0x000fe20008000000 */
[----:B------:R-:W-:Y:S01]  /*6010*/  UMOV UR46, URZ ;  /* 0x000000ff002e7c82 */ /* 0x000fe20008000000 */
[----:B-1234-:R-:W-:-:S07]  /*6020*/  IMAD.IADD R37, R0, 0x1, R37 ;  /* 0x0000000100257824 */ /* 0x01efce00078e0225 */
.L_x_149:
[----:B------:R-:W-:Y:S02]  /*6030*/  LEA R3, R87, UR43, 0x3 ;  /* 0x0000002b57037c11 */ /* 0x000fe4000f8e18ff */
[----:B------:R-:W-:Y:S02]  /*6040*/  SHF.L.U32 R0, R89, 0x1f, RZ ;  /* 0x0000001f59007819 */ /* 0x000fe400000006ff */
[----:B------:R-:W-:Y:S02]  /*6050*/  LEA R5, R87, UR43, 0x4 ;  /* 0x0000002b57057c11 */ /* 0x000fe4000f8e20ff */
[----:B-1----:R-:W1:Y:S02]  /*6060*/  SYNCS.PHASECHK.TRANS64.TRYWAIT P0, [R3+URZ+0xc0], R0 ;  /* 0x0000c000030075a7 */ /* 0x002e6400080011ff */
[----:B-12---:R-:W-:Y:S05]  /*6070*/  @!P0 BRA `(.L_x_106) ;  /* 0x0000004c00488947 */ /* 0x006fea0003800000 */
.L_x_202:
[----:B------:R-:W2:Y:S01]  /*6080*/  LDS.128 R4, [R5+0x130] ;  /* 0x0001300005047984 */ /* 0x000ea20000000c00 */
[----:B------:R-:W-:Y:S01]  /*6090*/  UISETP.GE.AND UP0, UPT, UR45, 0x1, UPT ;  /* 0x000000012d00788c */ /* 0x000fe2000bf06270 */
[----:B------:R-:W-:Y:S01]  /*60a0*/  @!PT LDS RZ, [RZ] ;  /* 0x00000000fffff984 */ /* 0x000fe20000000800 */
[----:B------:R-:W-:Y:S01]  /*60b0*/  @!PT LDS RZ, [RZ] ;  /* 0x00000000fffff984 */ /* 0x000fe20000000800 */
[----:B------:R-:W-:Y:S01]  /*60c0*/  @!PT LDS RZ, [RZ] ;  /* 0x00000000fffff984 */ /* 0x000fe20000000800 */
[----:B------:R-:W-:Y:S01]  /*60d0*/  @!PT LDS RZ, [RZ] ;  /* 0x00000000fffff984 */ /* 0x000fe20000000800 */
[----:B------:R3:W-:Y:S06]  /*60e0*/  MEMBAR.ALL.CTA ;  /* 0x0000000000007992 */ /* 0x0007ec0000008000 */
[----:B---3--:R-:W3:Y:S01]  /*60f0*/  FENCE.VIEW.ASYNC.S ;  /* 0x00000000000073c6 */ /* 0x008ee20000000000 */
[----:B--2---:R-:W-:Y:S11]  /*6100*/  LOP3.LUT P0, RZ, R6, 0x1, RZ, 0xc0, !PT ;  /* 0x0000000106ff7812 */ /* 0x004ff6000780c0ff */
[----:B------:R-:W-:Y:S02]  /*6110*/  @!UPT UIADD3 URZ, UPT, UPT, URZ, URZ, URZ ;  /* 0x000000fffffff290 */ /* 0x000fe4000fffe0ff */
[----:B---3--:R-:W-:Y:S01]  /*6120*/  VOTEU.ANY UP1, P0 ;  /* 0x0000000000ff7886 */ /* 0x008fe20000020100 */
[----:B------:R-:W-:Y:S01]  /*6130*/  PLOP3.LUT P0, PT, PT, PT, UP1, 0x80, 0x8 ;  /* 0x000000000008781c */ /* 0x000fe20003f0f018 */
[----:B------:R-:W-:Y:S11]  /*6140*/  UP2UR UR61, UPR, URZ, 0x2 ;  /* 0x00000002ff3d7883 */ /* 0x000ff60008000000 */
[----:B------:R-:W-:Y:S01]  /*6150*/  @!UPT UIADD3 URZ, UPT, UPT, URZ, URZ, URZ ;  /* 0x000000fffffff290 */ /* 0x000fe2000fffe0ff */
[----:B-1----:R-:W-:Y:S02]  /*6160*/  @P0 SHF.R.U32.HI R0, RZ, 0x10, R5 ;  /* 0x00000010ff000819 */ /* 0x002fe40000011605 */
        /* <DEDUP_REMOVED lines=12> */
[----:B------:R-:W2:Y:S01]  /*6230*/  LDCU UR10, c[0x0][0xf20] ;  /* 0x0001e400ff0a77ac */ /* 0x000ea20008000800 */
[----:B------:R-:W-:Y:S02]  /*6240*/  UIMAD.WIDE.U32 UR4, UR58, UR55, URZ ;  /* 0x000000373a0472a5 */ /* 0x000fe4000f8e00ff */
[----:B------:R-:W-:Y:S02]  /*6250*/  UIMAD.WIDE.U32 UR6, UR59, UR52, URZ ;  /* 0x000000343b0672a5 */ /* 0x000fe4000f8e00ff */
[----:B------:R-:W-:Y:S02]  /*6260*/  UISETP.NE.AND UP0, UPT, UR54, 0x1, UPT ;  /* 0x000000013600788c */ /* 0x000fe4000bf05270 */
[----:B------:R-:W-:Y:S02]  /*6270*/  UIMAD.WIDE.U32 UR8, UR37, UR55, URZ ;  /* 0x00000037250872a5 */ /* 0x000fe4000f8e00ff */
[----:B------:R-:W-:Y:S02]  /*6280*/  UIMAD.WIDE.U32 UR12, UR38, UR52, URZ ;  /* 0x00000034260c72a5 */ /* 0x000fe4000f8e00ff */
[----:B------:R-:W-:Y:S02]  /*6290*/  UISETP.NE.AND UP1, UPT, UR42, 0x1, UPT ;  /* 0x000000012a00788c */ /* 0x000fe4000bf25270 */
[----:B------:R-:W-:Y:S01]  /*62a0*/  UISETP.NE.AND UP2, UPT, UR45, 0x1, UPT ;  /* 0x000000012d00788c */ /* 0x000fe2000bf45270 */
[----:B------:R-:W-:Y:S02]  /*62b0*/  UMOV UR4, UR5 ;  /* 0x0000000500047c82 */ /* 0x000fe40008000000 */
[----:B--2---:R-:W-:Y:S03]  /*62c0*/  USHF.R.U32.HI UR5, URZ, UR10, UR4 ;  /* 0x0000000aff057299 */ /* 0x004fe60008011604 */
[----:B------:R-:W-:Y:S02]  /*62d0*/  UMOV UR4, UR7 ;  /* 0x0000000700047c82 */ /* 0x000fe40008000000 */
[----:B------:R-:W-:Y:S02]  /*62e0*/  USHF.R.U32.HI UR7, URZ, UR53, UR4 ;  /* 0x00000035ff077299 */ /* 0x000fe40008011604 */
[----:B------:R-:W-:Y:S02]  /*62f0*/  USEL UR4, UR58, UR5, !UP0 ;  /* 0x000000053a047287 */ /* 0x000fe4000c000000 */
[----:B------:R-:W-:Y:S01]  /*6300*/  USEL UR7, UR59, UR7, !UP1 ;  /* 0x000000073b077287 */ /* 0x000fe2000c800000 */
[----:B------:R-:W-:Y:S01]  /*6310*/  UMOV UR5, UR9 ;  /* 0x0000000900057c82 */ /* 0x000fe20008000000 */
[----:B------:R-:W-:Y:S02]  /*6320*/  UIMAD.WIDE.U32 UR8, UR4, UR40, URZ ;  /* 0x00000028040872a5 */ /* 0x000fe4000f8e00ff */
[----:B------:R-:W-:Y:S03]  /*6330*/  USHF.R.U32.HI UR6, URZ, UR10, UR5 ;  /* 0x0000000aff067299 */ /* 0x000fe60008011605 */
[----:B------:R-:W-:Y:S01]  /*6340*/  UMOV UR5, UR13 ;  /* 0x0000000d00057c82 */ /* 0x000fe20008000000 */
[----:B------:R-:W-:Y:S02]  /*6350*/  UIMAD.WIDE.U32 UR12, UR7, UR40, URZ ;  /* 0x00000028070c72a5 */ /* 0x000fe4000f8e00ff */
[----:B------:R-:W-:Y:S02]  /*6360*/  USHF.R.U32.HI UR10, URZ, UR53, UR5 ;  /* 0x00000035ff0a7299 */ /* 0x000fe40008011605 */
[----:B------:R-:W-:Y:S01]  /*6370*/  USEL UR6, UR37, UR6, !UP0 ;  /* 0x0000000625067287 */ /* 0x000fe2000c000000 */
[----:B------:R-:W-:Y:S02]  /*6380*/  UMOV UR5, UR9 ;  /* 0x0000000900057c82 */ /* 0x000fe40008000000 */
[----:B------:R-:W-:Y:S01]  /*6390*/  UMOV UR8, UR13 ;  /* 0x0000000d00087c82 */ /* 0x000fe20008000000 */
[----:B------:R-:W-:Y:S02]  /*63a0*/  @UP2 USHF.R.U32.HI UR4, URZ, UR41, UR5 ;  /* 0x00000029ff042299 */ /* 0x000fe40008011605 */
[----:B------:R-:W-:Y:S02]  /*63b0*/  @UP2 USHF.R.U32.HI UR7, URZ, UR41, UR8 ;  /* 0x00000029ff072299 */ /* 0x000fe40008011608 */
[----:B------:R-:W-:Y:S02]  /*63c0*/  UIMAD UR4, UR45, UR4, URZ ;  /* 0x000000042d0472a4 */ /* 0x000fe4000f8e02ff */
[----:B------:R-:W-:Y:S02]  /*63d0*/  UIMAD.WIDE.U32 UR12, UR6, UR40, URZ ;  /* 0x00000028060c72a5 */ /* 0x000fe4000f8e00ff */
[----:B------:R-:W-:Y:S02]  /*63e0*/  USEL UR5, UR38, UR10, !UP1 ;  /* 0x0000000a26057287 */ /* 0x000fe4000c800000 */
[----:B------:R-:W-:Y:S02]  /*63f0*/  UIMAD UR8, UR45, UR7, URZ ;  /* 0x000000072d0872a4 */ /* 0x000fe4000f8e02ff */
[----:B------:R-:W-:Y:S03]  /*6400*/  UISETP.GE.AND UP0, UPT, UR6, UR4, UPT ;  /* 0x000000040600728c */ /* 0x000fe6000bf06270 */
[----:B------:R-:W-:Y:S01]  /*6410*/  UMOV UR4, UR13 ;  /* 0x0000000d00047c82 */ /* 0x000fe20008000000 */
[----:B------:R-:W-:Y:S02]  /*6420*/  UISETP.GE.OR UP0, UPT, UR5, UR8, UP0 ;  /* 0x000000080500728c */ /* 0x000fe40008706670 */
[----:B------:R-:W-:Y:S02]  /*6430*/  USHF.R.U32.HI UR4, URZ, UR41, UR4 ;  /* 0x00000029ff047299 */ /* 0x000fe40008011604 */
[----:B------:R-:W-:Y:S02]  /*6440*/  UIMAD.WIDE.U32 UR8, UR5, UR40, URZ ;  /* 0x00000028050872a5 */ /* 0x000fe4000f8e00ff */
[----:B------:R-:W-:Y:S02]  /*6450*/  USEL UR12, UR6, UR4, !UP2 ;  /* 0x00000004060c7287 */ /* 0x000fe4000d000000 */
[----:B------:R-:W-:Y:S02]  /*6460*/  UIADD3 UR8, UPT, UPT, -UR5, URZ, URZ ;  /* 0x000000ff05087290 */ /* 0x000fe4000fffe1ff */
[----:B------:R-:W-:Y:S01]  /*6470*/  UIADD3 UR10, UPT, UPT, -UR12, URZ, URZ ;  /* 0x000000ff0c0a7290 */ /* 0x000fe2000fffe1ff */
[----:B------:R-:W-:Y:S01]  /*6480*/  @!UP0 UMOV UR4, UR9 ;  /* 0x0000000900048c82 */ /* 0x000fe20008000000 */
[----:B------:R-:W-:Y:S02]  /*6490*/  UIADD3 UR9, UPT, UPT, -UR6, URZ, URZ ;  /* 0x000000ff06097290 */ /* 0x000fe4000fffe1ff */
[----:B------:R-:W-:Y:S02]  /*64a0*/  @!UP0 USHF.R.U32.HI UR4, URZ, UR41, UR4 ;  /* 0x00000029ff048299 */ /* 0x000fe40008011604 */
[----:B------:R-:W-:Y:S02]  /*64b0*/  UIMAD UR10, UR45, UR10, UR6 ;  /* 0x0000000a2d0a72a4 */ /* 0x000fe4000f8e0206 */
[----:B------:R-:W-:Y:S04]  /*64c0*/  @!UP0 USEL UR4, UR5, UR4, !UP2 ;  /* 0x0000000405048287 */ /* 0x000fe8000d000000 */
[----:B------:R-:W-:Y:S02]  /*64d0*/  @!UP0 UIMAD UR10, UR7, UR10, UR4 ;  /* 0x0000000a070a82a4 */ /* 0x000fe4000f8e0204 */
[----:B------:R-:W-:Y:S02]  /*64e0*/  @!UP0 UIADD3 UR12, UPT, UPT, UR12, -UR4, URZ ;  /* 0x800000040c0c8290 */ /* 0x000fe4000fffe0ff */
[----:B------:R-:W-:Y:S02]  /*64f0*/  UIMAD UR7, UR42, UR8, UR38 ;  /* 0x000000082a0772a4 */ /* 0x000fe4000f8e0226 */
[----:B------:R-:W-:Y:S02]  /*6500*/  @!UP0 UIMAD UR6, UR12, UR45, UR5 ;  /* 0x0000002d0c0682a4 */ /* 0x000fe4000f8e0205 */
[----:B------:R-:W-:Y:S01]  /*6510*/  UIMAD UR4, UR54, UR9, UR37 ;  /* 0x00000009360472a4 */ /* 0x000fe2000f8e0225 */
[----:B------:R-:W-:Y:S02]  /*6520*/  @!UP0 UMOV UR5, UR10 ;  /* 0x0000000a00058c82 */ /* 0x000fe40008000000 */
[----:B------:R-:W-:Y:S02]  /*6530*/  UIMAD UR38, UR5, UR42, UR7 ;  /* 0x0000002a052672a4 */ /* 0x000fe4000f8e0207 */
[----:B------:R-:W-:Y:S11]  /*6540*/  UIMAD UR37, UR6, UR54, UR4 ;  /* 0x00000036062572a4 */ /* 0x000ff6000f8e0204 */
[----:B------:R-:W-:Y:S01]  /*6550*/  @!UPT UIADD3 URZ, UPT, UPT, URZ, URZ, URZ ;  /* 0x000000fffffff290 */ /* 0x000fe2000fffe0ff */
.L_x_107:
[----:B------:R-:W-:Y:S01]  /*6560*/  UISETP.NE.AND UP0, UPT, UR39, 0x1, UPT ;  /* 0x000000012700788c */ /* 0x000fe2000bf05270 */
[----:B------:R-:W-:Y:S01]  /*6570*/  LOP3.LUT P0, RZ, R85, 0x1b0, RZ, 0xc0, !PT ;  /* 0x000001b055ff7812 */ /* 0x000fe2000780c0ff */
[----:B------:R-:W-:Y:S01]  /*6580*/  USHF.L.U32 UR49, UR11, 0x7, URZ ;  /* 0x000000070b317899 */ /* 0x000fe200080006ff */
[----:B------:R-:W-:Y:S01]  /*6590*/  BSSY.RECONVERGENT B6, `(.L_x_108) ;  /* 0x0000034000067945 */ /* 0x000fe20003800200 */
[----:B------:R-:W-:Y:S01]  /*65a0*/  USHF.L.U32 UR50, UR20, 0x7, URZ ;  /* 0x0000000714327899 */ /* 0x000fe200080006ff */
[----:B------:R-:W-:Y:S06]  /*65b0*/  IADD3 R87, PT, PT, R87, 0x1, RZ ;  /* 0x0000000157577810 */ /* 0x000fec0007ffe0ff */
[----:B------:R-:W2:Y:S01]  /*65c0*/  @!UP0 LDCU.128 UR12, c[0x0][0xf10] ;  /* 0x0001e200ff0c87ac */ /* 0x000ea20008000c00 */
[----:B------:R-:W3:Y:S01]  /*65d0*/  @!UP0 LDCU UR5, c[0x0][0xf0c] ;  /* 0x0001e180ff0587ac */ /* 0x000ee20008000800 */
[----:B------:R-:W4:Y:S01]  /*65e0*/  @!UP0 LDCU UR10, c[0x0][0xf20] ;  /* 0x0001e400ff0a87ac */ /* 0x000f220008000800 */
[----:B--2---:R-:W-:Y:S02]  /*65f0*/  UIMAD.WIDE.U32 UR8, UR38, UR12, URZ ;  /* 0x0000000c260872a5 */ /* 0x004fe4000f8e00ff */
[----:B------:R-:W-:Y:S02]  /*6600*/  UIMAD.WIDE.U32 UR6, UR37, UR15, URZ ;  /* 0x0000000f250672a5 */ /* 0x000fe4000f8e00ff */
[----:B------:R-:W-:Y:S03]  /*6610*/  @!UP0 UISETP.NE.AND UP1, UPT, UR14, 0x1, UPT ;  /* 0x000000010e00888c */ /* 0x000fe6000bf25270 */
[----:B------:R-:W-:Y:S01]  /*6620*/  @!UP0 UMOV UR4, UR9 ;  /* 0x0000000900048c82 */ /* 0x000fe20008000000 */
[----:B---3--:R-:W-:Y:S02]  /*6630*/  @!UP0 UISETP.NE.AND UP2, UPT, UR5, 0x1, UPT ;  /* 0x000000010500888c */ /* 0x008fe4000bf45270 */
[----:B------:R-:W-:Y:S01]  /*6640*/  @!UP0 USHF.R.U32.HI UR4, URZ, UR13, UR4 ;  /* 0x0000000dff048299 */ /* 0x000fe20008011604 */
[----:B------:R-:W-:Y:S02]  /*6650*/  @!UP0 UMOV UR6, UR7 ;  /* 0x0000000700068c82 */ /* 0x000fe40008000000 */
[----:B----4-:R-:W-:Y:S02]  /*6660*/  @!UP0 USHF.R.U32.HI UR6, URZ, UR10, UR6 ;  /* 0x0000000aff068299 */ /* 0x010fe40008011606 */
[----:B------:R-:W-:Y:S02]  /*6670*/  @!UP0 USEL UR7, UR38, UR4, !UP2 ;  /* 0x0000000426078287 */ /* 0x000fe4000d000000 */
[----:B------:R-:W-:Y:S04]  /*6680*/  @!UP0 USEL UR6, UR37, UR6, !UP1 ;  /* 0x0000000625068287 */ /* 0x000fe8000c800000 */
[----:B------:R-:W-:Y:S02]  /*6690*/  @!UP0 UIADD3 UR4, UPT, UPT, -UR7, UR6, URZ ;  /* 0x0000000607048290 */ /* 0x000fe4000fffe1ff */
[----:B------:R-:W-:Y:S02]  /*66a0*/  @!UP0 UIADD3 UR6, UPT, UPT, UR7, -UR6, URZ ;  /* 0x8000000607068290 */ /* 0x000fe4000fffe0ff */
[----:B------:R-:W-:Y:S02]  /*66b0*/  @!UP0 UIMAD UR38, UR4, UR5, UR38 ;  /* 0x00000005042682a4 */ /* 0x000fe4000f8e0226 */
[----:B------:R-:W-:Y:S01]  /*66c0*/  @!UP0 UIMAD UR37, UR6, UR14, UR37 ;  /* 0x0000000e062582a4 */ /* 0x000fe2000f8e0225 */
[----:B------:R-:W-:Y:S11]  /*66d0*/  @!P0 BRA `(.L_x_109) ;  /* 0x00000000007c8947 */ /* 0x000ff60003800000 */
[----:B------:R-:W2:Y:S01]  /*66e0*/  LDCU.64 UR8, c[0x4][0x80] ;  /* 0x01001000ff0877ac */ /* 0x000ea20008000a00 */
[----:B------:R-:W-:Y:S01]  /*66f0*/  MOV R2, 0x0 ;  /* 0x0000000000027802 */ /* 0x000fe20000000f00 */
[----:B------:R-:W-:Y:S02]  /*6700*/  HFMA2 R12, -RZ, RZ, 0, 5.9604644775390625e-08 ;  /* 0x00000001ff0c7431 */ /* 0x000fe400000001ff */
[----:B------:R-:W-:Y:S01]  /*6710*/  IMAD.MOV.U32 R8, RZ, RZ, 0x70 ;  /* 0x00000070ff087424 */ /* 0x000fe200078e00ff */
[----:B------:R3:W4:Y:S01]  /*6720*/  LDC.64 R14, c[0x4][R2] ;  /* 0x01000000020e7b82 */ /* 0x0007220000000a00 */
[----:B------:R-:W1:Y:S01]  /*6730*/  LDCU.64 UR6, c[0x4][0x88] ;  /* 0x01001100ff0677ac */ /* 0x000e620008000a00 */
[----:B------:R-:W-:Y:S01]  /*6740*/  IMAD.MOV.U32 R13, RZ, RZ, RZ ;  /* 0x000000ffff0d7224 */ /* 0x000fe200078e00ff */
[----:B------:R-:W1:Y:S01]  /*6750*/  LDCU.64 UR4, c[0x4][0x8] ;  /* 0x01000100ff0477ac */ /* 0x000e620008000a00 */
[----:B--2---:R-:W-:Y:S01]  /*6760*/  MOV R5, UR9 ;  /* 0x0000000900057c02 */ /* 0x004fe20008000f00 */
[----:B------:R-:W-:Y:S01]  /*6770*/  IMAD.U32 R4, RZ, RZ, UR8 ;  /* 0x00000008ff047e24 */ /* 0x000fe2000f8e00ff */
[----:B-1----:R-:W-:Y:S01]  /*6780*/  MOV R7, UR7 ;  /* 0x0000000700077c02 */ /* 0x002fe20008000f00 */
[----:B------:R-:W-:Y:S01]  /*6790*/  IMAD.U32 R6, RZ, RZ, UR6 ;  /* 0x00000006ff067e24 */ /* 0x000fe2000f8e00ff */
[----:B------:R-:W-:Y:S01]  /*67a0*/  MOV R11, UR5 ;  /* 0x00000005000b7c02 */ /* 0x000fe20008000f00 */
[----:B------:R-:W-:Y:S02]  /*67b0*/  IMAD.U32 R10, RZ, RZ, UR4 ;  /* 0x00000004ff0a7e24 */ /* 0x000fe4000f8e00ff */
[----:B------:R-:W-:Y:S07]  /*67c0*/  LEPC R20, `(.L_x_110) ;  /* 0x000000001014794e */ /* 0x000fee0000000000 */
[----:B---345:R-:W-:Y:S05]  /*67d0*/  CALL.ABS.NOINC R14 ;  /* 0x000000000e007343 */ /* 0x038fea0003c00000 */
.L_x_110:
[----:B------:R-:W1:Y:S01]  /*67e0*/  LDCU.64 UR8, c[0x4][0x80] ;  /* 0x01001000ff0877ac */ /* 0x000e620008000a00 */
[----:B------:R-:W2:Y:S01]  /*67f0*/  LDC.64 R2, c[0x4][R2] ;  /* 0x0100000002027b82 */ /* 0x000ea20000000a00 */
[----:B------:R-:W-:Y:S02]  /*6800*/  HFMA2 R12, -RZ, RZ, 0, 5.9604644775390625e-08 ;  /* 0x00000001ff0c7431 */ /* 0x000fe400000001ff */
[----:B------:R-:W-:Y:S02]  /*6810*/  IMAD.MOV.U32 R8, RZ, RZ, 0x70 ;  /* 0x00000070ff087424 */ /* 0x000fe400078e00ff */
[----:B------:R-:W-:Y:S01]  /*6820*/  IMAD.MOV.U32 R13, RZ, RZ, RZ ;  /* 0x000000ffff0d7224 */ /* 0x000fe200078e00ff */
[----:B------:R-:W3:Y:S01]  /*6830*/  LDCU.64 UR6, c[0x4][0x88] ;  /* 0x01001100ff0677ac */ /* 0x000ee20008000a00 */
[----:B------:R-:W4:Y:S01]  /*6840*/  LDCU.64 UR4, c[0x4][0x8] ;  /* 0x01000100ff0477ac */ /* 0x000f220008000a00 */
[----:B-1----:R-:W-:Y:S02]  /*6850*/  MOV R4, UR8 ;  /* 0x0000000800047c02 */ /* 0x002fe40008000f00 */
[----:B------:R-:W-:Y:S02]  /*6860*/  MOV R5, UR9 ;  /* 0x0000000900057c02 */ /* 0x000fe40008000f00 */
[----:B---3--:R-:W-:Y:S01]  /*6870*/  MOV R7, UR7 ;  /* 0x0000000700077c02 */ /* 0x008fe20008000f00 */
[----:B------:R-:W-:Y:S01]  /*6880*/  IMAD.U32 R6, RZ, RZ, UR6 ;  /* 0x00000006ff067e24 */ /* 0x000fe2000f8e00ff */
[----:B----4-:R-:W-:Y:S01]  /*6890*/  MOV R11, UR5 ;  /* 0x00000005000b7c02 */ /* 0x010fe20008000f00 */
[----:B------:R-:W-:Y:S02]  /*68a0*/  IMAD.U32 R10, RZ, RZ, UR4 ;  /* 0x00000004ff0a7e24 */ /* 0x000fe4000f8e00ff */
[----:B------:R-:W-:Y:S07]  /*68b0*/  LEPC R20, `(.L_x_109) ;  /* 0x000000001014794e */ /* 0x000fee0000000000 */
[----:B--2---:R-:W-:Y:S05]  /*68c0*/  CALL.ABS.NOINC R2 ;  /* 0x0000000002007343 */ /* 0x004fea0003c00000 */
.L_x_109:
[----:B------:R-:W-:Y:S05]  /*68d0*/  BSYNC.RECONVERGENT B6 ;  /* 0x0000000000067941 */ /* 0x000fea0003800200 */
.L_x_108:
[----:B------:R-:W-:Y:S01]  /*68e0*/  R2UR UR4, R84 ;  /* 0x00000000540472ca */ /* 0x000fe200000e0000 */
[----:B------:R-:W-:Y:S01]  /*68f0*/  UISETP.NE.U32.AND UP0, UPT, UR62, URZ, UPT ;  /* 0x000000ff3e00728c */ /* 0x000fe2000bf05070 */
[----:B------:R-:W-:Y:S02]  /*6900*/  ISETP.NE.U32.AND P4, PT, R78, RZ, PT ;  /* 0x000000ff4e00720c */ /* 0x000fe40003f85070 */
[----:B------:R-:W-:Y:S01]  /*6910*/  ISETP.NE.U32.AND P2, PT, RZ, UR56, PT ;  /* 0x00000038ff007c0c */ /* 0x000fe2000bf45070 */
[----:B------:R-:W-:Y:S01]  /*6920*/  UISETP.NE.AND.EX UP1, UPT, UR63, URZ, UPT, UP0 ;  /* 0x000000ff3f00728c */ /* 0x000fe2000bf25300 */
[----:B------:R-:W-:Y:S01]  /*6930*/  ISETP.NE.AND.EX P4, PT, R79, RZ, PT, P4 ;  /* 0x000000ff4f00720c */ /* 0x000fe20003f85340 */
[----:B------:R-:W-:Y:S01]  /*6940*/  UPLOP3.LUT UP0, UPT, UPT, UPT, UPT, 0x40, 0x4 ;  /* 0x000000000004789c */ /* 0x000fe20003f0e870 */
[----:B------:R-:W-:Y:S05]  /*6950*/  ISETP.NE.AND.EX P2, PT, RZ, UR57, PT, P2 ;  /* 0x00000039ff007c0c */ /* 0x000fea000bf45320 */
[----:B------:R-:W-:Y:S06]  /*6960*/  UISETP.NE.AND UP2, UPT, UR4, URZ, UPT ;  /* 0x000000ff0400728c */ /* 0x000fec000bf45270 */
[----:B------:R-:W-:Y:S05]  /*6970*/  PLOP3.LUT P1, PT, PT, PT, UP2, 0x80, 0x8 ;  /* 0x000000000008781c */ /* 0x000fea0003f2f028 */
[----:B------:R-:W-:Y:S06]  /*6980*/  @UP2 UPLOP3.LUT UP0, UPT, UPT, UPT, UP1, 0x80, 0x8 ;  /* 0x000000000008289c */ /* 0x000fec0003f0f010 */
[----:B------:R-:W-:Y:S01]  /*6990*/  PLOP3.LUT P0, PT, PT, PT, UP0, 0x80, 0x8 ;  /* 0x000000000008781c */ /* 0x000fe20003f0f008 */
[----:B------:R-:W-:Y:S01]  /*69a0*/  @!UPT UIADD3 URZ, UPT, UPT, URZ, URZ, URZ ;  /* 0x000000fffffff290 */ /* 0x000fe2000fffe0ff */
[----:B------:R-:W-:Y:S11]  /*69b0*/  BRA.U !UP1, `(.L_x_111) ;  /* 0x00000001093c7547 */ /* 0x000ff6000b800000 */
[----:B------:R-:W-:Y:S01]  /*69c0*/  UISETP.NE.U32.AND UP0, UPT, UR56, URZ, UPT ;  /* 0x000000ff3800728c */ /* 0x000fe2000bf05070 */
[----:B-1----:R-:W-:Y:S01]  /*69d0*/  HFMA2 R0, -RZ, RZ, 0, 5.9604644775390625e-08 ;  /* 0x00000001ff007431 */ /* 0x002fe200000001ff */
[----:B------:R-:W1:Y:S01]  /*69e0*/  LDCU.64 UR8, c[0x0][0x358] ;  /* 0x00006b00ff0877ac */ /* 0x000e620008000a00 */
[----:B------:R-:W-:Y:S01]  /*69f0*/  IMAD.MOV.U32 R80, RZ, RZ, 0x1 ;  /* 0x00000001ff507424 */ /* 0x000fe200078e00ff */
[----:B------:R-:W-:Y:S06]  /*6a00*/  UISETP.NE.AND.EX UP0, UPT, UR57, URZ, UPT, UP0 ;  /* 0x000000ff3900728c */ /* 0x000fec000bf05300 */
        /* <DEDUP_REMOVED lines=9> */
[----:B--23--:R-:W-:Y:S02]  /*6aa0*/  @!P3 IMAD.U32 R41, RZ, RZ, UR4 ;  /* 0x00000004ff29be24 */ /* 0x00cfe4000f8e00ff */
.L_x_111:
[----:B------:R-:W-:Y:S05]  /*6ab0*/  @!P4 BRA `(.L_x_112) ;  /* 0x000000000024c947 */ /* 0x000fea0003800000 */
[----:B------:R-:W-:Y:S01]  /*6ac0*/  ISETP.NE.U32.AND P3, PT, R76, RZ, PT ;  /* 0x000000ff4c00720c */ /* 0x000fe20003f65070 */
[----:B------:R-:W2:Y:S03]  /*6ad0*/  LDCU.64 UR4, c[0x0][0x358] ;  /* 0x00006b00ff0477ac */ /* 0x000ea60008000a00 */
[----:B------:R-:W-:Y:S11]  /*6ae0*/  ISETP.NE.AND.EX P3, PT, R77, RZ, PT, P3 ;  /* 0x000000ff4d00720c */ /* 0x000ff60003f65330 */
[----:B------:R-:W-:Y:S02]  /*6af0*/  @!UPT UIADD3 URZ, UPT, UPT, URZ, URZ, URZ ;  /* 0x000000fffffff290 */ /* 0x000fe4000fffe0ff */
[----:B------:R-:W3:Y:S01]  /*6b00*/  @P3 LDC.64 R2, c[0x0][0xca8] ;  /* 0x00032a00ff023b82 */ /* 0x000ee20000000a00 */
[----:B-1----:R-:W-:Y:S04]  /*6b10*/  @P3 IMAD R0, R78, UR36, RZ ;  /* 0x000000244e003c24 */ /* 0x002fe8000f8e02ff */
[----:B---3--:R-:W-:Y:S05]  /*6b20*/  @P3 IMAD.WIDE R2, R0, 0x4, R2 ;  /* 0x0000000400023825 */ /* 0x008fea00078e0202 */
[----:B--2--5:R2:W5:Y:S02]  /*6b30*/  @P3 LDG.E R38, desc[UR4][R2.64] ;  /* 0x0000000402263981 */ /* 0x024564000c1e1900 */
[----:B--2---:R-:W3:Y:S02]  /*6b40*/  @!P3 LDC R38, c[0x0][0xca0] ;  /* 0x00032800ff26bb82 */ /* 0x004ee40000000800 */
.L_x_112:
[----:B-----5:R-:W-:Y:S01]  /*6b50*/  FSETP.NEU.AND P3, PT, R41, RZ, PT ;  /* 0x000000ff2900720b */ /* 0x020fe20003f6d000 */
[----:B------:R-:W-:Y:S01]  /*6b60*/  BSSY B1, `(.L_x_113) ;  /* 0x0000039000017945 */ /* 0x000fe20003800000 */
[----:B------:R-:W-:Y:S01]  /*6b70*/  SEL R5, RZ, 0xffffffff, P2 ;  /* 0xffffffffff057807 */ /* 0x000fe20001000000 */
[----:B------:R-:W-:Y:S01]  /*6b80*/  IMAD.MOV.U32 R46, RZ, RZ, 0x1 ;  /* 0x00000001ff2e7424 */ /* 0x000fe200078e00ff */
[----:B------:R-:W-:Y:S01]  /*6b90*/  @P1 LOP3.LUT P2, RZ, R80, 0xff, RZ, 0xc0, !PT ;  /* 0x000000ff50ff1812 */ /* 0x000fe2000784c0ff */
[C---:B------:R-:W-:Y:S01]  /*6ba0*/  IMAD R39, R36.reuse, 0x80, R37 ;  /* 0x0000008024277824 */ /* 0x040fe200078e0225 */
[----:B-1----:R-:W-:Y:S01]  /*6bb0*/  @P1 SEL R0, RZ, 0xffffffff, P3 ;  /* 0xffffffffff001807 */ /* 0x002fe20001800000 */
[----:B------:R-:W-:Y:S01]  /*6bc0*/  IMAD R88, R95, -0x10, R93 ;  /* 0xfffffff05f587824 */ /* 0x000fe200078e025d */
[----:B------:R-:W-:Y:S01]  /*6bd0*/  LOP3.LUT R91, R91, 0x1, RZ, 0x3c, !PT ;  /* 0x000000015b5b7812 */ /* 0x000fe200078e3cff */
[----:B------:R-:W-:Y:S01]  /*6be0*/  IMAD.MOV.U32 R47, RZ, RZ, RZ ;  /* 0x000000ffff2f7224 */ /* 0x000fe200078e00ff */
[----:B------:R-:W-:Y:S02]  /*6bf0*/  @P0 SEL R0, R5, R0, !P2 ;  /* 0x0000000005000207 */ /* 0x000fe40005000000 */
[----:B------:R-:W-:Y:S02]  /*6c00*/  CS2R R74, SRZ ;  /* 0x00000000004a7805 */ /* 0x000fe4000001ff00 */
[----:B------:R-:W-:Y:S02]  /*6c10*/  LEA R98, R36, UR43, 0x3 ;  /* 0x0000002b24627c11 */ /* 0x000fe4000f8e18ff */
[----:B------:R-:W-:Y:S02]  /*6c20*/  CS2R R72, SRZ ;  /* 0x0000000000487805 */ /* 0x000fe4000001ff00 */
[----:B------:R-:W-:Y:S02]  /*6c30*/  @P1 LOP3.LUT R0, R0, 0x1, RZ, 0xc0, !PT ;  /* 0x0000000100001812 */ /* 0x000fe400078ec0ff */
[----:B------:R-:W-:Y:S02]  /*6c40*/  CS2R R66, SRZ ;  /* 0x0000000000427805 */ /* 0x000fe4000001ff00 */
[----:B------:R-:W-:Y:S02]  /*6c50*/  SHF.L.U32 R3, R90, 0x1f, RZ ;  /* 0x0000001f5a037819 */ /* 0x000fe400000006ff */
[----:B------:R-:W-:Y:S02]  /*6c60*/  CS2R R64, SRZ ;  /* 0x0000000000407805 */ /* 0x000fe4000001ff00 */
[----:B------:R-:W-:Y:S02]  /*6c70*/  ISETP.NE.U32.OR P5, PT, R0, 0x1, !P1 ;  /* 0x000000010000780c */ /* 0x000fe40004fa5470 */
[----:B------:R-:W-:Y:S02]  /*6c80*/  CS2R R58, SRZ ;  /* 0x00000000003a7805 */ /* 0x000fe4000001ff00 */
[----:B------:R-:W-:Y:S02]  /*6c90*/  PLOP3.LUT P2, PT, PT, PT, UP1, 0x80, 0x8 ;  /* 0x000000000008781c */ /* 0x000fe40003f4f018 */
[----:B------:R-:W-:Y:S02]  /*6ca0*/  CS2R R56, SRZ ;  /* 0x0000000000387805 */ /* 0x000fe4000001ff00 */
[----:B------:R-:W-:Y:S02]  /*6cb0*/  LOP3.LUT P4, R86, R80, 0xff, RZ, 0xc0, !PT ;  /* 0x000000ff50567812 */ /* 0x000fe4000788c0ff */
[----:B------:R-:W-:Y:S02]  /*6cc0*/  CS2R R50, SRZ ;  /* 0x0000000000327805 */ /* 0x000fe4000001ff00 */
[----:B------:R-:W-:Y:S02]  /*6cd0*/  SEL R0, RZ, 0xffffffff, P3 ;  /* 0xffffffffff007807 */ /* 0x000fe40001800000 */
[----:B------:R-:W-:Y:S02]  /*6ce0*/  CS2R R48, SRZ ;  /* 0x0000000000307805 */ /* 0x000fe4000001ff00 */
[----:B------:R-:W-:Y:S02]  /*6cf0*/  P2R R97, PR, RZ, 0x20 ;  /* 0x00000020ff617803 */ /* 0x000fe40000000000 */
[----:B------:R-:W-:Y:S02]  /*6d00*/  @P5 SHF.L.U32 R2, R91, 0x1f, RZ ;  /* 0x0000001f5b025819 */ /* 0x000fe400000006ff */
[----:B------:R-:W-:Y:S02]  /*6d10*/  @P2 SEL R0, R5, R0, !P4 ;  /* 0x0000000005002207 */ /* 0x000fe40006000000 */
[----:B------:R-:W1:Y:S02]  /*6d20*/  @P5 SYNCS.PHASECHK.TRANS64.TRYWAIT P1, [UR43+0x70], R2 ;  /* 0x00007002ff0055a7 */ /* 0x000e64000802112b */
[----:B------:R-:W-:Y:S04]  /*6d30*/  LOP3.LUT R0, R0, 0x1, RZ, 0xc0, !PT ;  /* 0x0000000100007812 */ /* 0x000fe800078ec0ff */
[----:B------:R-:W-:Y:S04]  /*6d40*/  ISETP.NE.U32.AND P2, PT, R0, 0x1, PT ;  /* 0x000000010000780c */ /* 0x000fe80003f45070 */
[----:B------:R-:W-:Y:S01]  /*6d50*/  P2R R60, PR, RZ, 0x4 ;  /* 0x00000004ff3c7803 */ /* 0x000fe20000000000 */
[----:B------:R2:W4:Y:S01]  /*6d60*/  SYNCS.PHASECHK.TRANS64.TRYWAIT P0, [R98+URZ+0xe0], R3 ;  /* 0x0000e003620075a7 */ /* 0x00052200080011ff */
[----:B-1----:R-:W-:Y:S01]  /*6d70*/  @P5 SEL R46, RZ, 0x1, !P1 ;  /* 0x00000001ff2e5807 */ /* 0x002fe20004800000 */
[----:B--2---:R-:W-:Y:S06]  /*6d80*/  @!P5 BRA `(.L_x_114) ;  /* 0x000000000058d947 */ /* 0x004fec0003800000 */
[----:B------:R-:W-:Y:S01]  /*6d90*/  IMAD.MOV.U32 R75, RZ, RZ, RZ ;  /* 0x000000ffff4b7224 */ /* 0x000fe200078e00ff */
[----:B------:R-:W-:Y:S01]  /*6da0*/  ISETP.NE.AND P1, PT, R46, RZ, PT ;  /* 0x000000ff2e00720c */ /* 0x000fe20003f25270 */
[----:B------:R-:W-:Y:S01]  /*6db0*/  BSSY B0, `(.L_x_115) ;  /* 0x000000c000007945 */ /* 0x000fe20003800000 */
[----:B------:R-:W-:Y:S02]  /*6dc0*/  CS2R R50, SRZ ;  /* 0x0000000000327805 */ /* 0x000fe4000001ff00 */
[----:B------:R-:W-:Y:S02]  /*6dd0*/  CS2R R48, SRZ ;  /* 0x0000000000307805 */ /* 0x000fe4000001ff00 */
[----:B------:R-:W-:Y:S02]  /*6de0*/  CS2R R58, SRZ ;  /* 0x00000000003a7805 */ /* 0x000fe4000001ff00 */
[----:B------:R-:W-:Y:S02]  /*6df0*/  CS2R R56, SRZ ;  /* 0x0000000000387805 */ /* 0x000fe4000001ff00 */
[----:B------:R-:W-:Y:S02]  /*6e00*/  CS2R R66, SRZ ;  /* 0x0000000000427805 */ /* 0x000fe4000001ff00 */
[----:B------:R-:W-:Y:S02]  /*6e10*/  CS2R R64, SRZ ;  /* 0x0000000000407805 */ /* 0x000fe4000001ff00 */
[----:B------:R-:W-:Y:S01]  /*6e20*/  CS2R R72, SRZ ;  /* 0x0000000000487805 */ /* 0x000fe2000001ff00 */
[----:B------:R-:W-:Y:S06]  /*6e30*/  @P1 BRA `(.L_x_116) ;  /* 0x00000000000c1947 */ /* 0x000fec0003800000 */
[----:B------:R-:W-:Y:S04]  /*6e40*/  SHF.L.U32 R5, R91, 0x1f, RZ ;  /* 0x0000001f5b057819 */ /* 0x000fe800000006ff */
[----:B------:R-:W1:Y:S02]  /*6e50*/  SYNCS.PHASECHK.TRANS64.TRYWAIT P1, [UR43+0x70], R5 ;  /* 0x00007005ff0075a7 */ /* 0x000e64000802112b */
[----:B-1----:R-:W-:Y:S05]  /*6e60*/  @!P1 BRA `(.L_x_117) ;  /* 0x0000003c00e09947 */ /* 0x002fea0003800000 */
.L_x_116:
[----:B------:R-:W-:Y:S05]  /*6e70*/  BSYNC B0 ;  /* 0x0000000000007941 */ /* 0x000fea0003800000 */
.L_x_115:
[----:B------:R-:W-:Y:S01]  /*6e80*/  ISETP.NE.AND P1, PT, R60, RZ, PT ;  /* 0x000000ff3c00720c */ /* 0x000fe20003f25270 */
[----:B------:R-:W-:Y:S11]  /*6e90*/  HFMA2 R47, -RZ, RZ, 0, 5.9604644775390625e-08 ;  /* 0x00000001ff2f7431 */ /* 0x000ff600000001ff */
[----:B------:R-:W-:Y:S01]  /*6ea0*/  @!UPT UIADD3 URZ, UPT, UPT, URZ, URZ, URZ ;  /* 0x000000fffffff290 */ /* 0x000fe2000fffe0ff */
[----:B------:R2:W1:Y:S04]  /*6eb0*/  @P1 LDS.128 R48, [R94] ;  /* 0x000000005e301984 */ /* 0x0004680000000c00 */
[----:B------:R2:W1:Y:S04]  /*6ec0*/  @P1 LDS.128 R56, [R93+0x10] ;  /* 0x000010005d381984 */ /* 0x0004680000000c00 */
[----:B------:R2:W1:Y:S04]  /*6ed0*/  @P1 LDS.128 R64, [R92+0x20] ;  /* 0x000020005c401984 */ /* 0x0004680000000c00 */
[----:B------:R2:W1:Y:S02]  /*6ee0*/  @P1 LDS.128 R72, [R88+0x30] ;  /* 0x0000300058481984 */ /* 0x0004640000000c00 */
.L_x_114:
[----:B------:R-:W-:Y:S05]  /*6ef0*/  BSYNC B1 ;  /* 0x0000000000017941 */ /* 0x000fea0003800000 */
.L_x_113:
[----:B-1----:R-:W-:Y:S04]  /*6f00*/  SHF.R.U32.HI R0, RZ, 0x15, R39 ;  /* 0x00000015ff007819 */ /* 0x002fe80000011627 */
[----:B------:R-:W-:Y:S01]  /*6f10*/  LOP3.LUT P1, RZ, R0, 0x3, R81, 0x48, !PT ;  /* 0x0000000300ff7812 */ /* 0x000fe20007824851 */
[----:B------:R-:W-:Y:S01]  /*6f20*/  @!UPT UIADD3 URZ, UPT, UPT, URZ, URZ, URZ ;  /* 0x000000fffffff290 */ /* 0x000fe2000fffe0ff */
[----:B----4-:R-:W-:Y:S11]  /*6f30*/  @P0 BRA `(.L_x_118) ;  /* 0x0000000000080947 */ /* 0x010ff60003800000 */
[----:B------:R-:W1:Y:S02]  /*6f40*/  SYNCS.PHASECHK.TRANS64.TRYWAIT P0, [R98+URZ+0xe0], R3 ;  /* 0x0000e003620075a7 */ /* 0x000e6400080011ff */
[----:B-1----:R-:W-:Y:S05]  /*6f50*/  @!P0 BRA `(.L_x_119) ;  /* 0x0000003c00bc8947 */ /* 0x002fea0003800000 */
.L_x_118:
[----:B------:R-:W-:Y:S05]  /*6f60*/  @!P1 BRA `(.L_x_120) ;  /* 0x0000000000409947 */ /* 0x000fea0003800000 */
[----:B------:R-:W4:Y:S01]  /*6f70*/  LDCU.64 UR8, c[0x4][0x70] ;  /* 0x01000e00ff0877ac */ /* 0x000f220008000a00 */
[----:B-1----:R-:W-:Y:S01]  /*6f80*/  MOV R3, 0x0 ;  /* 0x0000000000037802 */ /* 0x002fe20000000f00 */
[----:B------:R-:W-:Y:S02]  /*6f90*/  HFMA2 R12, -RZ, RZ, 0, 5.9604644775390625e-08 ;  /* 0x00000001ff0c7431 */ /* 0x000fe400000001ff */
[----:B------:R-:W-:Y:S02]  /*6fa0*/  IMAD.MOV.U32 R8, RZ, RZ, 0x192 ;  /* 0x00000192ff087424 */ /* 0x000fe400078e00ff */
[----:B------:R-:W-:Y:S01]  /*6fb0*/  IMAD.MOV.U32 R13, RZ, RZ, RZ ;  /* 0x000000ffff0d7224 */ /* 0x000fe200078e00ff */
[----:B------:R-:W1:Y:S01]  /*6fc0*/  LDCU.64 UR6, c[0x4][0x78] ;  /* 0x01000f00ff0677ac */ /* 0x000e620008000a00 */
[----:B------:R-:W2:Y:S01]  /*6fd0*/  LDC.64 R2, c[0x4][R3] ;  /* 0x0100000003027b82 */ /* 0x000ea20000000a00 */
[----:B------:R-:W5:Y:S01]  /*6fe0*/  LDCU.64 UR4, c[0x4][0x10] ;  /* 0x01000200ff0477ac */ /* 0x000f620008000a00 */
[----:B----4-:R-:W-:Y:S01]  /*6ff0*/  MOV R5, UR9 ;  /* 0x0000000900057c02 */ /* 0x010fe20008000f00 */
[----:B------:R-:W-:Y:S01]  /*7000*/  IMAD.U32 R4, RZ, RZ, UR8 ;  /* 0x00000008ff047e24 */ /* 0x000fe2000f8e00ff */
[----:B-1----:R-:W-:Y:S01]  /*7010*/  MOV R7, UR7 ;  /* 0x0000000700077c02 */ /* 0x002fe20008000f00 */
[----:B------:R-:W-:Y:S01]  /*7020*/  IMAD.U32 R6, RZ, RZ, UR6 ;  /* 0x00000006ff067e24 */ /* 0x000fe2000f8e00ff */
[----:B-----5:R-:W-:Y:S01]  /*7030*/  MOV R11, UR5 ;  /* 0x00000005000b7c02 */ /* 0x020fe20008000f00 */
[----:B------:R-:W-:Y:S02]  /*7040*/  IMAD.U32 R10, RZ, RZ, UR4 ;  /* 0x00000004ff0a7e24 */ /* 0x000fe4000f8e00ff */
[----:B------:R-:W-:Y:S07]  /*7050*/  LEPC R20, `(.L_x_120) ;  /* 0x000000001014794e */ /* 0x000fee0000000000 */
[----:B--23--:R-:W-:Y:S05]  /*7060*/  CALL.ABS.NOINC R2 ;  /* 0x0000000002007343 */ /* 0x00cfea0003c00000 */
.L_x_120:
[C---:B------:R-:W-:Y:S01]  /*7070*/  SHF.L.U32 R40, R48.reuse, 0x10, RZ ;  /* 0x0000001030287819 */ /* 0x040fe200000006ff */
[----:B------:R-:W-:Y:S05]  /*7080*/  WARPSYNC.ALL ;  /* 0x0000000000007948 */ /* 0x000fea0003800000 */
[----:B------:R-:W-:Y:S01]  /*7090*/  R2UR UR4, R39 ;  /* 0x00000000270472ca */ /* 0x000fe200000e0000 */
[----:B------:R-:W-:Y:S01]  /*70a0*/  BSSY.RECONVERGENT B0, `(.L_x_121) ;  /* 0x0000088000007945 */ /* 0x000fe20003800200 */
[----:B------:R-:W-:Y:S02]  /*70b0*/  LOP3.LUT R43, R48, 0xffff0000, RZ, 0xc0, !PT ;  /* 0xffff0000302b7812 */ /* 0x000fe400078ec0ff */
[----:B------:R-:W-:Y:S02]  /*70c0*/  SHF.L.U32 R42, R49, 0x10, RZ ;  /* 0x00000010312a7819 */ /* 0x000fe400000006ff */
[----:B------:R-:W-:Y:S02]  /*70d0*/  SHF.L.U32 R45, R51, 0x10, RZ ;  /* 0x00000010332d7819 */ /* 0x000fe400000006ff */
[----:B------:R-:W-:Y:S02]  /*70e0*/  LOP3.LUT R44, R75, 0xffff0000, RZ, 0xc0, !PT ;  /* 0xffff00004b2c7812 */ /* 0x000fe400078ec0ff */
[----:B------:R-:W-:Y:S03]  /*70f0*/  ISETP.NE.AND P0, PT, R96, RZ, PT ;  /* 0x000000ff6000720c */ /* 0x000fe60003f05270 */
[----:B------:R-:W3:Y:S02]  /*7100*/  LDTM.x32 R4, tmem[UR4] ;  /* 0x00000004000479ee */ /* 0x000ee400082c0000 */
[C---:B---3--:R-:W-:Y:S01]  /*7110*/  FMUL R0, R38.reuse, R4 ;  /* 0x0000000426007220 */ /* 0x048fe20000400000 */
[C---:B------:R-:W-:Y:S01]  /*7120*/  FMUL R2, R38.reuse, R5 ;  /* 0x0000000526027220 */ /* 0x040fe20000400000 */
[C---:B-1----:R-:W-:Y:S01]  /*7130*/  FMUL R3, R38.reuse, R6 ;  /* 0x0000000626037220 */ /* 0x042fe20000400000 */
[----:B------:R-:W-:Y:S01]  /*7140*/  FMUL R7, R38, R7 ;  /* 0x0000000726077220 */ /* 0x000fe20000400000 */
[----:B------:R-:W-:Y:S01]  /*7150*/  FFMA R0, R41, R40, R0 ;  /* 0x0000002829007223 */ /* 0x000fe20000000000 */
[----:B------:R-:W-:Y:S01]  /*7160*/  LOP3.LUT R40, R49, 0xffff0000, RZ, 0xc0, !PT ;  /* 0xffff000031287812 */ /* 0x000fe200078ec0ff */
[C---:B------:R-:W-:Y:S01]  /*7170*/  FFMA R2, R41.reuse, R43, R2 ;  /* 0x0000002b29027223 */ /* 0x040fe20000000002 */
[C---:B------:R-:W-:Y:S01]  /*7180*/  SHF.L.U32 R43, R50.reuse, 0x10, RZ ;  /* 0x00000010322b7819 */ /* 0x040fe200000006ff */
[C---:B------:R-:W-:Y:S01]  /*7190*/  FFMA R3, R41.reuse, R42, R3 ;  /* 0x0000002a29037223 */ /* 0x040fe20000000003 */
[----:B------:R-:W-:Y:S01]  /*71a0*/  LOP3.LUT R42, R50, 0xffff0000, RZ, 0xc0, !PT ;  /* 0xffff0000322a7812 */ /* 0x000fe200078ec0ff */
[----:B------:R-:W-:Y:S01]  /*71b0*/  FMUL R4, R38, R8 ;  /* 0x0000000826047220 */ /* 0x000fe20000400000 */
[----:B------:R-:W-:Y:S01]  /*71c0*/  F2FP.BF16.F32.PACK_AB R52, R2, R0 ;  /* 0x000000000234723e */ /* 0x000fe200000010ff */
[----:B------:R-:W-:Y:S01]  /*71d0*/  FFMA R7, R41, R40, R7 ;  /* 0x0000002829077223 */ /* 0x000fe20000000007 */
[----:B------:R-:W-:Y:S01]  /*71e0*/  LOP3.LUT R40, R51, 0xffff0000, RZ, 0xc0, !PT ;  /* 0xffff000033287812 */ /* 0x000fe200078ec0ff */
[C---:B------:R-:W-:Y:S01]  /*71f0*/  FMUL R5, R38.reuse, R9 ;  /* 0x0000000926057220 */ /* 0x040fe20000400000 */
[C---:B------:R-:W-:Y:S01]  /*7200*/  FMUL R6, R38.reuse, R10 ;  /* 0x0000000a26067220 */ /* 0x040fe20000400000 */
[----:B------:R-:W-:Y:S01]  /*7210*/  FMUL R11, R38, R11 ;  /* 0x0000000b260b7220 */ /* 0x000fe20000400000 */
[----:B------:R-:W-:Y:S01]  /*7220*/  F2FP.BF16.F32.PACK_AB R53, R7, R3 ;  /* 0x000000030735723e */ /* 0x000fe200000010ff */
[C---:B------:R-:W-:Y:S01]  /*7230*/  FFMA R4, R41.reuse, R43, R4 ;  /* 0x0000002b29047223 */ /* 0x040fe20000000004 */
[C---:B------:R-:W-:Y:S01]  /*7240*/  SHF.L.U32 R43, R56.reuse, 0x10, RZ ;  /* 0x00000010382b7819 */ /* 0x040fe200000006ff */
[----:B------:R-:W-:Y:S01]  /*7250*/  FFMA R5, R41, R42, R5 ;  /* 0x0000002a29057223 */ /* 0x000fe20000000005 */
[----:B------:R-:W-:Y:S01]  /*7260*/  LOP3.LUT R42, R57, 0xffff0000, RZ, 0xc0, !PT ;  /* 0xffff0000392a7812 */ /* 0x000fe200078ec0ff */
[----:B------:R-:W-:Y:S01]  /*7270*/  FFMA R6, R41, R45, R6 ;  /* 0x0000002d29067223 */ /* 0x000fe20000000006 */
[----:B------:R-:W-:Y:S01]  /*7280*/  SHF.L.U32 R45, R57, 0x10, RZ ;  /* 0x00000010392d7819 */ /* 0x000fe200000006ff */
[----:B------:R-:W-:Y:S01]  /*7290*/  FFMA R11, R41, R40, R11 ;  /* 0x00000028290b7223 */ /* 0x000fe2000000000b */
[----:B------:R-:W-:Y:S01]  /*72a0*/  LOP3.LUT R40, R56, 0xffff0000, RZ, 0xc0, !PT ;  /* 0xffff000038287812 */ /* 0x000fe200078ec0ff */
[C---:B------:R-:W-:Y:S01]  /*72b0*/  FMUL R8, R38.reuse, R12 ;  /* 0x0000000c26087220 */ /* 0x040fe20000400000 */
[----:B------:R-:W-:Y:S01]  /*72c0*/  F2FP.BF16.F32.PACK_AB R54, R5, R4 ;  /* 0x000000040536723e */ /* 0x000fe200000010ff */
[C---:B------:R-:W-:Y:S01]  /*72d0*/  FMUL R9, R38.reuse, R13 ;  /* 0x0000000d26097220 */ /* 0x040fe20000400000 */
[----:B------:R-:W-:Y:S01]  /*72e0*/  F2FP.BF16.F32.PACK_AB R55, R11, R6 ;  /* 0x000000060b37723e */ /* 0x000fe200000010ff */
[C---:B------:R-:W-:Y:S01]  /*72f0*/  FMUL R10, R38.reuse, R14 ;  /* 0x0000000e260a7220 */ /* 0x040fe20000400000 */
[----:B------:R-:W-:Y:S01]  /*7300*/  FMUL R15, R38, R15 ;  /* 0x0000000f260f7220 */ /* 0x000fe20000400000 */
[----:B------:R-:W-:Y:S01]  /*7310*/  FFMA R8, R41, R43, R8 ;  /* 0x0000002b29087223 */ /* 0x000fe20000000008 */
[----:B------:R-:W-:Y:S01]  /*7320*/  SHF.L.U32 R43, R59, 0x10, RZ ;  /* 0x000000103b2b7819 */ /* 0x000fe200000006ff */
[C---:B------:R-:W-:Y:S01]  /*7330*/  FFMA R9, R41.reuse, R40, R9 ;  /* 0x0000002829097223 */ /* 0x040fe20000000009 */
[C---:B------:R-:W-:Y:S01]  /*7340*/  SHF.L.U32 R40, R58.reuse, 0x10, RZ ;  /* 0x000000103a287819 */ /* 0x040fe200000006ff */
        /* <DEDUP_REMOVED lines=8> */
[----:B------:R-:W-:Y:S01]  /*73d0*/  FMUL R14, R38, R18 ;  /* 0x00000012260e7220 */ /* 0x000fe20000400000 */
[----:B------:R-:W-:Y:S01]  /*73e0*/  FFMA R12, R41, R40, R12 ;  /* 0x00000028290c7223 */ /* 0x000fe2000000000c */
[----:B------:R-:W-:Y:S01]  /*73f0*/  LOP3.LUT R40, R59, 0xffff0000, RZ, 0xc0, !PT ;  /* 0xffff00003b287812 */ /* 0x000fe200078ec0ff */
[C---:B------:R-:W-:Y:S01]  /*7400*/  FFMA R13, R41.reuse, R42, R13 ;  /* 0x0000002a290d7223 */ /* 0x040fe2000000000d */
[----:B------:R-:W-:Y:S01]  /*7410*/  LOP3.LUT R42, R64, 0xffff0000, RZ, 0xc0, !PT ;  /* 0xffff0000402a7812 */ /* 0x000fe200078ec0ff */
[----:B------:R-:W-:Y:S01]  /*7420*/  FMUL R19, R38, R19 ;  /* 0x0000001326137220 */ /* 0x000fe20000400000 */
[----:B------:R-:W-:Y:S01]  /*7430*/  FFMA R14, R41, R43, R14 ;  /* 0x0000002b290e7223 */ /* 0x000fe2000000000e */
[----:B------:R-:W-:Y:S01]  /*7440*/  SHF.L.U32 R43, R64, 0x10, RZ ;  /* 0x00000010402b7819 */ /* 0x000fe200000006ff */
[----:B------:R1:W-:Y:S01]  /*7450*/  STS.128 [R94], R52 ;  /* 0x000000345e007388 */ /* 0x0003e20000000c00 */
[----:B------:R-:W-:Y:S01]  /*7460*/  F2FP.BF16.F32.PACK_AB R70, R13, R12 ;  /* 0x0000000c0d46723e */ /* 0x000fe200000010ff */
[C---:B------:R-:W-:Y:S01]  /*7470*/  FMUL R16, R38.reuse, R20 ;  /* 0x0000001426107220 */ /* 0x040fe20000400000 */
        /* <DEDUP_REMOVED lines=8> */
[C---:B------:R-:W-:Y:S01]  /*7500*/  FFMA R17, R41.reuse, R42, R17 ;  /* 0x0000002a29117223 */ /* 0x040fe20000000011 */
[----:B------:R-:W-:Y:S01]  /*7510*/  FFMA R18, R41, R45, R18 ;  /* 0x0000002d29127223 */ /* 0x000fe20000000012 */
[----:B------:R1:W-:Y:S01]  /*7520*/  STS.128 [R93+0x10], R68 ;  /* 0x000010445d007388 */ /* 0x0003e20000000c00 */
[----:B------:R-:W-:Y:S01]  /*7530*/  SHF.L.U32 R45, R67, 0x10, RZ ;  /* 0x00000010432d7819 */ /* 0x000fe200000006ff */
[----:B------:R-:W-:Y:S01]  /*7540*/  FFMA R23, R41, R40, R23 ;  /* 0x0000002829177223 */ /* 0x000fe20000000017 */
[----:B------:R-:W-:Y:S01]  /*7550*/  LOP3.LUT R40, R66, 0xffff0000, RZ, 0xc0, !PT ;  /* 0xffff000042287812 */ /* 0x000fe200078ec0ff */
[C---:B------:R-:W-:Y:S01]  /*7560*/  FMUL R20, R38.reuse, R24 ;  /* 0x0000001826147220 */ /* 0x040fe20000400000 */
[----:B------:R-:W-:Y:S01]  /*7570*/  LOP3.LUT R42, R67, 0xffff0000, RZ, 0xc0, !PT ;  /* 0xffff0000432a7812 */ /* 0x000fe200078ec0ff */
[C---:B------:R-:W-:Y:S01]  /*7580*/  FMUL R21, R38.reuse, R25 ;  /* 0x0000001926157220 */ /* 0x040fe20000400000 */
[----:B------:R-:W-:Y:S01]  /*7590*/  F2FP.BF16.F32.PACK_AB R100, R17, R16 ;  /* 0x000000101164723e */ /* 0x000fe200000010ff */
[C---:B------:R-:W-:Y:S01]  /*75a0*/  FMUL R22, R38.reuse, R26 ;  /* 0x0000001a26167220 */ /* 0x040fe20000400000 */
[----:B------:R-:W-:Y:S01]  /*75b0*/  FMUL R27, R38, R27 ;  /* 0x0000001b261b7220 */ /* 0x000fe20000400000 */
[C---:B------:R-:W-:Y:S01]  /*75c0*/  FFMA R20, R41.reuse, R43, R20 ;  /* 0x0000002b29147223 */ /* 0x040fe20000000014 */
[C---:B------:R-:W-:Y:S01]  /*75d0*/  FFMA R21, R41.reuse, R40, R21 ;  /* 0x0000002829157223 */ /* 0x040fe20000000015 */
[C---:B------:R-:W-:Y:S01]  /*75e0*/  FFMA R22, R41.reuse, R45, R22 ;  /* 0x0000002d29167223 */ /* 0x040fe20000000016 */
[----:B------:R-:W-:Y:S01]  /*75f0*/  FFMA R27, R41, R42, R27 ;  /* 0x0000002a291b7223 */ /* 0x000fe2000000001b */
[----:B------:R-:W-:Y:S01]  /*7600*/  SHF.L.U32 R40, R72, 0x10, RZ ;  /* 0x0000001048287819 */ /* 0x000fe200000006ff */
[----:B------:R-:W-:Y:S01]  /*7610*/  FMUL R24, R38, R28 ;  /* 0x0000001c26187220 */ /* 0x000fe20000400000 */
[----:B------:R-:W-:Y:S01]  /*7620*/  LOP3.LUT R42, R72, 0xffff0000, RZ, 0xc0, !PT ;  /* 0xffff0000482a7812 */ /* 0x000fe200078ec0ff */
[C---:B------:R-:W-:Y:S01]  /*7630*/  FMUL R25, R38.reuse, R29 ;  /* 0x0000001d26197220 */ /* 0x040fe20000400000 */
[----:B------:R-:W-:Y:S01]  /*7640*/  SHF.L.U32 R43, R73, 0x10, RZ ;  /* 0x00000010492b7819 */ /* 0x000fe200000006ff */
[C---:B------:R-:W-:Y:S01]  /*7650*/  FMUL R26, R38.reuse, R30 ;  /* 0x0000001e261a7220 */ /* 0x040fe20000400000 */
[C---:B------:R-:W-:Y:S01]  /*7660*/  FFMA R24, R41.reuse, R40, R24 ;  /* 0x0000002829187223 */ /* 0x040fe20000000018 */
[----:B------:R-:W-:Y:S01]  /*7670*/  FFMA R25, R41, R42, R25 ;  /* 0x0000002a29197223 */ /* 0x000fe20000000019 */
[----:B------:R-:W-:Y:S01]  /*7680*/  LOP3.LUT R40, R73, 0xffff0000, RZ, 0xc0, !PT ;  /* 0xffff000049287812 */ /* 0x000fe200078ec0ff */
[----:B------:R-:W-:Y:S01]  /*7690*/  FFMA R26, R41, R43, R26 ;  /* 0x0000002b291a7223 */ /* 0x000fe2000000001a */
[----:B------:R-:W-:Y:S01]  /*76a0*/  FMUL R31, R38, R31 ;  /* 0x0000001f261f7220 */ /* 0x000fe20000400000 */
[----:B------:R-:W-:Y:S01]  /*76b0*/  SHF.L.U32 R43, R74, 0x10, RZ ;  /* 0x000000104a2b7819 */ /* 0x000fe200000006ff */
[----:B------:R-:W-:Y:S01]  /*76c0*/  FMUL R28, R38, R32 ;  /* 0x00000020261c7220 */ /* 0x000fe20000400000 */
[----:B------:R-:W-:Y:S01]  /*76d0*/  LOP3.LUT R42, R74, 0xffff0000, RZ, 0xc0, !PT ;  /* 0xffff00004a2a7812 */ /* 0x000fe200078ec0ff */
[C---:B------:R-:W-:Y:S01]  /*76e0*/  FMUL R29, R38.reuse, R33 ;  /* 0x00000021261d7220 */ /* 0x040fe20000400000 */
[----:B------:R-:W-:Y:S01]  /*76f0*/  SHF.L.U32 R45, R75, 0x10, RZ ;  /* 0x000000104b2d7819 */ /* 0x000fe200000006ff */
[C---:B------:R-:W-:Y:S01]  /*7700*/  FMUL R30, R38.reuse, R34 ;  /* 0x00000022261e7220 */ /* 0x040fe20000400000 */
[----:B------:R-:W-:Y:S01]  /*7710*/  FFMA R31, R41, R40, R31 ;  /* 0x00000028291f7223 */ /* 0x000fe2000000001f */
[----:B------:R-:W-:Y:S01]  /*7720*/  FMUL R35, R38, R35 ;  /* 0x0000002326237220 */ /* 0x000fe20000400000 */
[----:B------:R-:W-:Y:S01]  /*7730*/  F2FP.BF16.F32.PACK_AB R101, R23, R18 ;  /* 0x000000121765723e */ /* 0x000fe200000010ff */
[----:B------:R-:W-:Y:S01]  /*7740*/  FFMA R28, R41, R43, R28 ;  /* 0x0000002b291c7223 */ /* 0x000fe2000000001c */
[----:B------:R-:W-:Y:S01]  /*7750*/  F2FP.BF16.F32.PACK_AB R102, R21, R20 ;  /* 0x000000141566723e */ /* 0x000fe200000010ff */
[----:B------:R-:W-:Y:S01]  /*7760*/  FFMA R29, R41, R42, R29 ;  /* 0x0000002a291d7223 */ /* 0x000fe2000000001d */
[----:B------:R-:W-:Y:S01]  /*7770*/  F2FP.BF16.F32.PACK_AB R103, R27, R22 ;  /* 0x000000161b67723e */ /* 0x000fe200000010ff */
[C---:B------:R-:W-:Y:S01]  /*7780*/  FFMA R30, R41.reuse, R45, R30 ;  /* 0x0000002d291e7223 */ /* 0x040fe2000000001e */
[----:B------:R-:W-:Y:S01]  /*7790*/  FFMA R35, R41, R44, R35 ;  /* 0x0000002c29237223 */ /* 0x000fe20000000023 */
[----:B------:R-:W-:Y:S02]  /*77a0*/  F2FP.BF16.F32.PACK_AB R104, R25, R24 ;  /* 0x000000181968723e */ /* 0x000fe400000010ff */
[----:B------:R1:W-:Y:S01]  /*77b0*/  STS.128 [R92+0x20], R100 ;  /* 0x000020645c007388 */ /* 0x0003e20000000c00 */
[----:B------:R-:W-:Y:S02]  /*77c0*/  F2FP.BF16.F32.PACK_AB R105, R31, R26 ;  /* 0x0000001a1f69723e */ /* 0x000fe400000010ff */
[----:B------:R-:W-:Y:S02]  /*77d0*/  F2FP.BF16.F32.PACK_AB R106, R29, R28 ;  /* 0x0000001c1d6a723e */ /* 0x000fe400000010ff */
[----:B------:R-:W-:Y:S05]  /*77e0*/  F2FP.BF16.F32.PACK_AB R107, R35, R30 ;  /* 0x0000001e236b723e */ /* 0x000fea00000010ff */
[----:B------:R1:W-:Y:S01]  /*77f0*/  STS.128 [R88+0x30], R104 ;  /* 0x0000306858007388 */ /* 0x0003e20000000c00 */
[----:B------:R-:W-:Y:S01]  /*7800*/  @!PT LDS RZ, [RZ] ;  /* 0x00000000fffff984 */ /* 0x000fe20000000800 */
[----:B------:R-:W-:Y:S01]  /*7810*/  @!PT LDS RZ, [RZ] ;  /* 0x00000000fffff984 */ /* 0x000fe20000000800 */
[----:B------:R-:W-:Y:S01]  /*7820*/  @!PT LDS RZ, [RZ] ;  /* 0x00000000fffff984 */ /* 0x000fe20000000800 */
[----:B------:R-:W-:Y:S01]  /*7830*/  @!PT LDS RZ, [RZ] ;  /* 0x00000000fffff984 */ /* 0x000fe20000000800 */
[----:B------:R3:W-:Y:S07]  /*7840*/  MEMBAR.ALL.CTA ;  /* 0x0000000000007992 */ /* 0x0007ee0000008000 */
[----:B---3--:R-:W3:Y:S02]  /*7850*/  FENCE.VIEW.ASYNC.S ;  /* 0x00000000000073c6 */ /* 0x008ee40000000000 */
[----:B---3--:R-:W-:Y:S06]  /*7860*/  BAR.SYNC.DEFER_BLOCKING 0x1, 0x80 ;  /* 0x0042000000007b1d */ /* 0x008fec0000010000 */
[----:B------:R-:W-:Y:S05]  /*7870*/  @P0 BRA `(.L_x_122) ;  /* 0x0000000000280947 */ /* 0x000fea0003800000 */
[----:B------:R-:W3:Y:S01]  /*7880*/  LDCU.64 UR6, c[0x0][0x348] ;  /* 0x00006900ff0677ac */ /* 0x000ee20008000a00 */
[----:B------:R-:W-:Y:S01]  /*7890*/  UIADD3 UR4, UPT, UPT, UR43, 0x200, URZ ;  /* 0x000002002b047890 */ /* 0x000fe2000fffe0ff */
[----:B------:R-:W-:Y:S05]  /*78a0*/  UMOV UR51, UR36 ;  /* 0x0000002400337c82 */ /* 0x000fea0008000000 */
[----:B------:R-:W-:Y:S04]  /*78b0*/  MOV R85, UR4 ;  /* 0x0000000400557c02 */ /* 0x000fe80008000f00 */
[----:B------:R-:W-:Y:S01]  /*78c0*/  R2UR UR48, R85 ;  /* 0x00000000553072ca */ /* 0x000fe200000e0000 */
[----:B---3--:R-:W-:Y:S04]  /*78d0*/  UIADD3 UR4, UP0, UPT, UR6, 0xa80, URZ ;  /* 0x00000a8006047890 */ /* 0x008fe8000ff1e0ff */
[----:B------:R-:W-:Y:S09]  /*78e0*/  UIADD3.X UR5, UPT, UPT, URZ, UR7, URZ, UP0, !UPT ;  /* 0x00000007ff057290 */ /* 0x000ff200087fe4ff */
[----:B------:R3:W-:Y:S01]  /*78f0*/  UTMASTG.3D [UR48], [UR4] ;  /* 0x00000030040073b5 */ /* 0x0007e20008010000 */
[----:B------:R0:W-:Y:S01]  /*7900*/  UTMACMDFLUSH ;  /* 0x00000000000079b7 */ /* 0x0001e20000000000 */
[----:B---3--:R-:W-:Y:S04]  /*7910*/  DEPBAR.LE SB0, 0x1 ;  /* 0x000080400000791a */ /* 0x008fe80000000000 */
.L_x_122:
[----:B------:R-:W-:Y:S05]  /*7920*/  BSYNC.RECONVERGENT B0 ;  /* 0x0000000000007941 */ /* 0x000fea0003800200 */
.L_x_121:
[----:B------:R-:W-:Y:S01]  /*7930*/  BAR.SYNC.DEFER_BLOCKING 0x1, 0x80 ;  /* 0x0042000000007b1d */ /* 0x000fe20000010000 */
[----:B------:R-:W-:Y:S01]  /*7940*/  ISETP.NE.AND P1, PT, R97, RZ, PT ;  /* 0x000000ff6100720c */ /* 0x000fe20003f25270 */
[----:B------:R-:W-:Y:S01]  /*7950*/  UISETP.NE.AND UP0, UPT, UR47, URZ, UPT ;  /* 0x000000ff2f00728c */ /* 0x000fe2000bf05270 */
[----:B------:R-:W-:Y:S11]  /*7960*/  LEA R3, R47, UR43, 0x3 ;  /* 0x0000002b2f037c11 */ /* 0x000ff6000f8e18ff */
[----:B------:R-:W-:Y:S01]  /*7970*/  @P1 SHF.L.U32 R4, R91, 0x1f, RZ ;  /* 0x0000001f5b041819 */ /* 0x000fe200000006ff */
[----:B------:R-:W-:Y:S06]  /*7980*/  BRA.U !UP0, `(.L_x_123) ;  /* 0x0000000108247547 */ /* 0x000fec000b800000 */
[----:B------:R-:W3:Y:S01]  /*7990*/  S2R R0, SR_CgaCtaId ;  /* 0x0000000000007919 */ /* 0x000ee20000008800 */
[----:B------:R-:W-:Y:S01]  /*79a0*/  IMAD.U32 R2, RZ, RZ, UR46 ;  /* 0x0000002eff027e24 */ /* 0x000fe2000f8e00ff */
[----:B------:R-:W-:Y:S04]  /*79b0*/  UIADD3 UR4, UPT, UPT, UR46, 0x1, URZ ;  /* 0x000000012e047890 */ /* 0x000fe8000fffe0ff */
[----:B------:R-:W-:Y:S01]  /*79c0*/  @P1 LEA R2, R2, UR43, 0x3 ;  /* 0x0000002b02021c11 */ /* 0x000fe2000f8e18ff */
[----:B------:R-:W-:Y:S04]  /*79d0*/  UISETP.NE.AND UP0, UPT, UR4, 0x4, UPT ;  /* 0x000000040400788c */ /* 0x000fe8000bf05270 */
[----:B------:R-:W-:Y:S01]  /*79e0*/  @P1 VIADD R5, R2, 0x90 ;  /* 0x0000009002051836 */ /* 0x000fe20000000000 */
[----:B------:R-:W-:Y:S04]  /*79f0*/  USEL UR46, UR4, URZ, UP0 ;  /* 0x000000ff042e7287 */ /* 0x000fe80008000000 */
[----:B---3--:R-:W-:Y:S04]  /*7a00*/  @P1 PRMT R0, R0, 0x654, R5 ;  /* 0x0000065400001816 */ /* 0x008fe80000000005 */
[----:B------:R3:W-:Y:S04]  /*7a10*/  @P1 SYNCS.ARRIVE.TRANS64.RED.A1T0 RZ, [R0+URZ], RZ ;  /* 0x000000ff00ff19a7 */ /* 0x0007e800081004ff */
.L_x_123:
[----:B------:R-:W4:Y:S01]  /*7a20*/  @P1 SYNCS.PHASECHK.TRANS64.TRYWAIT P0, [R3+URZ+0x70], R4 ;  /* 0x00007004030015a7 */ /* 0x000f2200080011ff */
[----:B------:R-:W-:Y:S01]  /*7a30*/  BSSY B1, `(.L_x_124) ;  /* 0x0000016000017945 */ /* 0x000fe20003800000 */
[----:B----4-:R-:W-:Y:S03]  /*7a40*/  @P1 SEL R46, RZ, 0x1, !P0 ;  /* 0x00000001ff2e1807 */ /* 0x010fe60004000000 */
[----:B------:R-:W-:Y:S05]  /*7a50*/  @!P1 BRA `(.L_x_125) ;  /* 0x00000000004c9947 */ /* 0x000fea0003800000 */
[----:B------:R-:W-:Y:S01]  /*7a60*/  ISETP.NE.AND P0, PT, R46, RZ, PT ;  /* 0x000000ff2e00720c */ /* 0x000fe20003f05270 */
[----:B------:R-:W-:Y:S01]  /*7a70*/  BSSY B0, `(.L_x_126) ;  /* 0x000000b000007945 */ /* 0x000fe20003800000 */
[----:B------:R-:W-:Y:S11]  /*7a80*/  ISETP.NE.AND P1, PT, R60, RZ, PT ;  /* 0x000000ff3c00720c */ /* 0x000ff60003f25270 */
[----:B------:R-:W-:Y:S02]  /*7a90*/  @!UPT UIADD3 URZ, UPT, UPT, URZ, URZ, URZ ;  /* 0x000000fffffff290 */ /* 0x000fe4000fffe0ff */
[C---:B------:R-:W-:Y:S01]  /*7aa0*/  @P1 IMAD R6, R47.reuse, 0x2000, R94 ;  /* 0x000020002f061824 */ /* 0x040fe200078e025e */
[C---:B------:R-:W-:Y:S01]  /*7ab0*/  @P1 LEA R4, R47.reuse, R92, 0xd ;  /* 0x0000005c2f041211 */ /* 0x040fe200078e68ff */
[C---:B------:R-:W-:Y:S02]  /*7ac0*/  @P1 IMAD R5, R47.reuse, 0x2000, R93 ;  /* 0x000020002f051824 */ /* 0x040fe400078e025d */
[----:B------:R-:W-:Y:S01]  /*7ad0*/  @P1 IMAD R2, R47, 0x2000, R88 ;  /* 0x000020002f021824 */ /* 0x000fe200078e0258 */
[----:B------:R-:W-:Y:S06]  /*7ae0*/  @P0 BRA `(.L_x_127) ;  /* 0x00000000000c0947 */ /* 0x000fec0003800000 */
[----:B---3--:R-:W-:Y:S04]  /*7af0*/  SHF.L.U32 R0, R91, 0x1f, RZ ;  /* 0x0000001f5b007819 */ /* 0x008fe800000006ff */
[----:B------:R-:W3:Y:S02]  /*7b00*/  SYNCS.PHASECHK.TRANS64.TRYWAIT P0, [R3+URZ+0x70], R0 ;  /* 0x00007000030075a7 */ /* 0x000ee400080011ff */
[----:B---3--:R-:W-:Y:S05]  /*7b10*/  @!P0 BRA `(.L_x_128) ;  /* 0x0000003000e08947 */ /* 0x008fea0003800000 */
.L_x_127:
[----:B------:R-:W-:Y:S05]  /*7b20*/  BSYNC B0 ;  /* 0x0000000000007941 */ /* 0x000fea0003800000 */
.L_x_126:
[----:B------:R-:W-:Y:S02]  /*7b30*/  ISETP.NE.AND P0, PT, R60, RZ, PT ;  /* 0x000000ff3c00720c */ /* 0x000fe40003f05270 */
[----:B------:R-:W-:Y:S11]  /*7b40*/  IADD3 R47, PT, PT, R47, 0x1, RZ ;  /* 0x000000012f2f7810 */ /* 0x000ff60007ffe0ff */
[----:B------:R4:W1:Y:S04]  /*7b50*/  @P0 LDS.128 R48, [R6] ;  /* 0x0000000006300984 */ /* 0x0008680000000c00 */
[----:B------:R4:W1:Y:S04]  /*7b60*/  @P0 LDS.128 R56, [R5+0x10] ;  /* 0x0000100005380984 */ /* 0x0008680000000c00 */
[----:B------:R4:W1:Y:S04]  /*7b70*/  @P0 LDS.128 R64, [R4+0x20] ;  /* 0x0000200004400984 */ /* 0x0008680000000c00 */
[----:B------:R4:W1:Y:S02]  /*7b80*/  @P0 LDS.128 R72, [R2+0x30] ;  /* 0x0000300002480984 */ /* 0x0008640000000c00 */
.L_x_125:
[----:B------:R-:W-:Y:S05]  /*7b90*/  BSYNC B1 ;  /* 0x0000000000017941 */ /* 0x000fea0003800000 */
.L_x_124:
[----:B---3--:R-:W-:Y:S05]  /*7ba0*/  VIADD R0, R39, 0x20 ;  /* 0x0000002027007836 */ /* 0x008fea0000000000 */
[----:B------:R-:W-:Y:S04]  /*7bb0*/  SHF.R.U32.HI R0, RZ, 0x15, R0 ;  /* 0x00000015ff007819 */ /* 0x000fe80000011600 */
[----:B------:R-:W-:Y:S11]  /*7bc0*/  LOP3.LUT P0, RZ, R0, 0x3, R81, 0x48, !PT ;  /* 0x0000000300ff7812 */ /* 0x000ff60007804851 */
[----:B------:R-:W-:Y:S02]  /*7bd0*/  @!UPT UIADD3 URZ, UPT, UPT, URZ, URZ, URZ ;  /* 0x000000fffffff290 */ /* 0x000fe4000fffe0ff */
[----:B------:R-:W-:Y:S05]  /*7be0*/  @!P0 BRA `(.L_x_129) ;  /* 0x0000000000408947 */ /* 0x000fea0003800000 */
[----:B------:R-:W3:Y:S01]  /*7bf0*/  LDCU.64 UR8, c[0x4][0x70] ;  /* 0x01000e00ff0877ac */ /* 0x000ee20008000a00 */
[----:B------:R-:W-:Y:S01]  /*7c00*/  MOV R3, 0x0 ;  /* 0x0000000000037802 */ /* 0x000fe20000000f00 */
[----:B------:R-:W-:Y:S02]  /*7c10*/  HFMA2 R12, -RZ, RZ, 0, 5.9604644775390625e-08 ;  /* 0x00000001ff0c7431 */ /* 0x000fe400000001ff */
[----:B------:R-:W-:Y:S02]  /*7c20*/  IMAD.MOV.U32 R8, RZ, RZ, 0x192 ;  /* 0x00000192ff087424 */ /* 0x000fe400078e00ff */
[----:B------:R-:W-:Y:S01]  /*7c30*/  IMAD.MOV.U32 R13, RZ, RZ, RZ ;  /* 0x000000ffff0d7224 */ /* 0x000fe200078e00ff */
[----:B------:R-:W5:Y:S01]  /*7c40*/  LDCU.64 UR6, c[0x4][0x78] ;  /* 0x01000f00ff0677ac */ /* 0x000f620008000a00 */
[----:B----4-:R-:W4:Y:S01]  /*7c50*/  LDC.64 R2, c[0x4][R3] ;  /* 0x0100000003027b82 */ /* 0x010f220000000a00 */
[----:B------:R-:W2:Y:S01]  /*7c60*/  LDCU.64 UR4, c[0x4][0x10] ;  /* 0x01000200ff0477ac */ /* 0x000ea20008000a00 */
[----:B---3--:R-:W-:Y:S01]  /*7c70*/  MOV R5, UR9 ;  /* 0x0000000900057c02 */ /* 0x008fe20008000f00 */
[----:B------:R-:W-:Y:S01]  /*7c80*/  IMAD.U32 R4, RZ, RZ, UR8 ;  /* 0x00000008ff047e24 */ /* 0x000fe2000f8e00ff */
[----:B-----5:R-:W-:Y:S01]  /*7c90*/  MOV R7, UR7 ;  /* 0x0000000700077c02 */ /* 0x020fe20008000f00 */
[----:B------:R-:W-:Y:S01]  /*7ca0*/  IMAD.U32 R6, RZ, RZ, UR6 ;  /* 0x00000006ff067e24 */ /* 0x000fe2000f8e00ff */
[----:B--2---:R-:W-:Y:S01]  /*7cb0*/  MOV R11, UR5 ;  /* 0x00000005000b7c02 */ /* 0x004fe20008000f00 */
[----:B------:R-:W-:Y:S02]  /*7cc0*/  IMAD.U32 R10, RZ, RZ, UR4 ;  /* 0x00000004ff0a7e24 */ /* 0x000fe4000f8e00ff */
[----:B------:R-:W-:Y:S07]  /*7cd0*/  LEPC R20, `(.L_x_129) ;  /* 0x000000001014794e */ /* 0x000fee0000000000 */
[----:B-1--4-:R-:W-:Y:S05]  /*7ce0*/  CALL.ABS.NOINC R2 ;  /* 0x0000000002007343 */ /* 0x012fea0003c00000 */
.L_x_129:
[C---:B-1----:R-:W-:Y:S01]  /*7cf0*/  SHF.L.U32 R40, R48.reuse, 0x10, RZ ;  /* 0x0000001030287819 */ /* 0x042fe200000006ff */
[----:B------:R-:W-:Y:S05]  /*7d00*/  WARPSYNC.ALL ;  /* 0x0000000000007948 */ /* 0x000fea0003800000 */
[----:B------:R-:W-:Y:S01]  /*7d10*/  R2UR UR4, R39 ;  /* 0x00000000270472ca */ /* 0x000fe200000e0000 */
[----:B------:R-:W1:Y:S01]  /*7d20*/  S2R R99, SR_CgaCtaId ;  /* 0x0000000000637919 */ /* 0x000e620000008800 */
[----:B------:R-:W-:Y:S01]  /*7d30*/  LOP3.LUT R43, R48, 0xffff0000, RZ, 0xc0, !PT ;  /* 0xffff0000302b7812 */ /* 0x000fe200078ec0ff */
[----:B------:R-:W-:Y:S01]  /*7d40*/  BSSY.RECONVERGENT B0, `(.L_x_130) ;  /* 0x000008e000007945 */ /* 0x000fe20003800200 */
[----:B------:R-:W-:Y:S02]  /*7d50*/  LOP3.LUT R42, R49, 0xffff0000, RZ, 0xc0, !PT ;  /* 0xffff0000312a7812 */ /* 0x000fe400078ec0ff */
[----:B------:R-:W-:Y:S02]  /*7d60*/  LOP3.LUT R44, R50, 0xffff0000, RZ, 0xc0, !PT ;  /* 0xffff0000322c7812 */ /* 0x000fe400078ec0ff */
[----:B------:R-:W-:Y:S02]  /*7d70*/  SHF.L.U32 R45, R59, 0x10, RZ ;  /* 0x000000103b2d7819 */ /* 0x000fe400000006ff */
[----:B------:R-:W-:Y:S02]  /*7d80*/  ISETP.NE.AND P6, PT, R97, RZ, PT ;  /* 0x000000ff6100720c */ /* 0x000fe40003fc5270 */
[----:B------:R-:W-:Y:S01]  /*7d90*/  ISETP.NE.AND P0, PT, R96, RZ, PT ;  /* 0x000000ff6000720c */ /* 0x000fe20003f05270 */
[----:B----4-:R-:W3:Y:S01]  /*7da0*/  LDTM.x32 R4, tmem[UR4+0x20] ;  /* 0x00002004000479ee */ /* 0x010ee200082c0000 */
[----:B------:R-:W-:Y:S02]  /*7db0*/  MOV R61, UR46 ;  /* 0x0000002e003d7c02 */ /* 0x000fe40008000f00 */
[----:B------:R-:W-:Y:S07]  /*7dc0*/  LEA R62, R47, UR43, 0x3 ;  /* 0x0000002b2f3e7c11 */ /* 0x000fee000f8e18ff */
[----:B------:R-:W-:Y:S04]  /*7dd0*/  @P6 LEA R61, R61, UR43, 0x3 ;  /* 0x0000002b3d3d6c11 */ /* 0x000fe8000f8e18ff */
[----:B------:R-:W-:Y:S02]  /*7de0*/  @P6 IADD3 R104, PT, PT, R61, 0x90, RZ ;  /* 0x000000903d686810 */ /* 0x000fe40007ffe0ff */
[----:B------:R-:W-:Y:S02]  /*7df0*/  @P6 SHF.L.U32 R61, R91, 0x1f, RZ ;  /* 0x0000001f5b3d6819 */ /* 0x000fe400000006ff */
[----:B-1----:R-:W-:Y:S01]  /*7e00*/  @P6 PRMT R104, R99, 0x654, R104 ;  /* 0x0000065463686816 */ /* 0x002fe20000000068 */
[C---:B---3--:R-:W-:Y:S01]  /*7e10*/  FMUL R0, R38.reuse, R4 ;  /* 0x0000000426007220 */ /* 0x048fe20000400000 */
[C---:B------:R-:W-:Y:S01]  /*7e20*/  FMUL R2, R38.reuse, R5 ;  /* 0x0000000526027220 */ /* 0x040fe20000400000 */
[C---:B------:R-:W-:Y:S01]  /*7e30*/  FMUL R3, R38.reuse, R6 ;  /* 0x0000000626037220 */ /* 0x040fe20000400000 */
[C---:B------:R-:W-:Y:S01]  /*7e40*/  FMUL R7, R38.reuse, R7 ;  /* 0x0000000726077220 */ /* 0x040fe20000400000 */
[----:B------:R-:W-:Y:S01]  /*7e50*/  FFMA R0, R41, R40, R0 ;  /* 0x0000002829007223 */ /* 0x000fe20000000000 */
[----:B------:R-:W-:Y:S01]  /*7e60*/  SHF.L.U32 R40, R49, 0x10, RZ ;  /* 0x0000001031287819 */ /* 0x000fe200000006ff */
[----:B------:R-:W-:Y:S01]  /*7e70*/  FFMA R2, R41, R43, R2 ;  /* 0x0000002b29027223 */ /* 0x000fe20000000002 */
[----:B------:R-:W-:Y:S01]  /*7e80*/  SHF.L.U32 R43, R51, 0x10, RZ ;  /* 0x00000010332b7819 */ /* 0x000fe200000006ff */
[C---:B------:R-:W-:Y:S01]  /*7e90*/  FMUL R4, R38.reuse, R8 ;  /* 0x0000000826047220 */ /* 0x040fe20000400000 */
[----:B------:R-:W-:Y:S01]  /*7ea0*/  FMUL R5, R38, R9 ;  /* 0x0000000926057220 */ /* 0x000fe20000400000 */
[C---:B------:R-:W-:Y:S01]  /*7eb0*/  FFMA R3, R41.reuse, R40, R3 ;  /* 0x0000002829037223 */ /* 0x040fe20000000003 */
[----:B------:R-:W-:Y:S01]  /*7ec0*/  SHF.L.U32 R40, R50, 0x10, RZ ;  /* 0x0000001032287819 */ /* 0x000fe200000006ff */
[----:B------:R-:W-:Y:S01]  /*7ed0*/  FFMA R7, R41, R42, R7 ;  /* 0x0000002a29077223 */ /* 0x000fe20000000007 */
[----:B------:R-:W-:Y:S01]  /*7ee0*/  LOP3.LUT R42, R51, 0xffff0000, RZ, 0xc0, !PT ;  /* 0xffff0000332a7812 */ /* 0x000fe200078ec0ff */
[----:B------:R-:W-:Y:S01]  /*7ef0*/  FMUL R6, R38, R10 ;  /* 0x0000000a26067220 */ /* 0x000fe20000400000 */
[----:B------:R-:W-:Y:S01]  /*7f00*/  F2FP.BF16.F32.PACK_AB R52, R2, R0 ;  /* 0x000000000234723e */ /* 0x000fe200000010ff */
        /* <DEDUP_REMOVED lines=18> */
[C---:B------:R-:W-:Y:S01]  /*8030*/  LOP3.LUT R42, R58.reuse, 0xffff0000, RZ, 0xc0, !PT ;  /* 0xffff00003a2a7812 */ /* 0x040fe200078ec0ff */
[----:B------:R-:W-:Y:S01]  /*8040*/  FFMA R10, R41, R43, R10 ;  /* 0x0000002b290a7223 */ /* 0x000fe2000000000a */
[----:B------:R-:W-:Y:S01]  /*8050*/  SHF.L.U32 R43, R58, 0x10, RZ ;  /* 0x000000103a2b7819 */ /* 0x000fe200000006ff */
[C---:B------:R-:W-:Y:S01]  /*8060*/  FMUL R15, R38.reuse, R15 ;  /* 0x0000000f260f7220 */ /* 0x040fe20000400000 */
[----:B------:R-:W-:Y:S01]  /*8070*/  F2FP.BF16.F32.PACK_AB R68, R9, R8 ;  /* 0x000000080944723e */ /* 0x000fe200000010ff */
[C---:B------:R-:W-:Y:S01]  /*8080*/  FMUL R12, R38.reuse, R16 ;  /* 0x00000010260c7220 */ /* 0x040fe20000400000 */
[----:B------:R-:W-:Y:S01]  /*8090*/  FMUL R13, R38, R17 ;  /* 0x00000011260d7220 */ /* 0x000fe20000400000 */
[----:B------:R-:W-:Y:S01]  /*80a0*/  FFMA R15, R41, R40, R15 ;  /* 0x00000028290f7223 */ /* 0x000fe2000000000f */
[----:B------:R-:W-:Y:S01]  /*80b0*/  LOP3.LUT R40, R59, 0xffff0000, RZ, 0xc0, !PT ;  /* 0xffff00003b287812 */ /* 0x000fe200078ec0ff */
[----:B------:R-:W-:Y:S01]  /*80c0*/  FFMA R12, R41, R43, R12 ;  /* 0x0000002b290c7223 */ /* 0x000fe2000000000c */
[----:B------:R-:W-:Y:S01]  /*80d0*/  SHF.L.U32 R43, R64, 0x10, RZ ;  /* 0x00000010402b7819 */ /* 0x000fe200000006ff */
[----:B------:R-:W-:Y:S01]  /*80e0*/  FMUL R14, R38, R18 ;  /* 0x00000012260e7220 */ /* 0x000fe20000400000 */
[----:B------:R-:W-:Y:S01]  /*80f0*/  F2FP.BF16.F32.PACK_AB R69, R15, R10 ;  /* 0x0000000a0f45723e */ /* 0x000fe200000010ff */
[----:B------:R1:W-:Y:S01]  /*8100*/  STS.128 [R94+0x2000], R52 ;  /* 0x002000345e007388 */ /* 0x0003e20000000c00 */
[----:B------:R-:W-:Y:S01]  /*8110*/  FFMA R13, R41, R42, R13 ;  /* 0x0000002a290d7223 */ /* 0x000fe2000000000d */
[----:B------:R-:W-:Y:S01]  /*8120*/  LOP3.LUT R42, R64, 0xffff0000, RZ, 0xc0, !PT ;  /* 0xffff0000402a7812 */ /* 0x000fe200078ec0ff */
[C---:B------:R-:W-:Y:S01]  /*8130*/  FMUL R19, R38.reuse, R19 ;  /* 0x0000001326137220 */ /* 0x040fe20000400000 */
[C---:B------:R-:W-:Y:S01]  /*8140*/  FMUL R16, R38.reuse, R20 ;  /* 0x0000001426107220 */ /* 0x040fe20000400000 */
[C---:B------:R-:W-:Y:S01]  /*8150*/  FMUL R17, R38.reuse, R21 ;  /* 0x0000001526117220 */ /* 0x040fe20000400000 */
[----:B------:R-:W-:Y:S01]  /*8160*/  F2FP.BF16.F32.PACK_AB R70, R13, R12 ;  /* 0x0000000c0d46723e */ /* 0x000fe200000010ff */
[----:B------:R-:W-:Y:S01]  /*8170*/  FFMA R14, R41, R45, R14 ;  /* 0x0000002d290e7223 */ /* 0x000fe2000000000e */
[----:B------:R-:W-:Y:S01]  /*8180*/  SHF.L.U32 R45, R65, 0x10, RZ ;  /* 0x00000010412d7819 */ /* 0x000fe200000006ff */
[----:B------:R-:W-:Y:S01]  /*8190*/  FFMA R19, R41, R40, R19 ;  /* 0x0000002829137223 */ /* 0x000fe20000000013 */
[----:B------:R-:W-:Y:S01]  /*81a0*/  LOP3.LUT R40, R65, 0xffff0000, RZ, 0xc0, !PT ;  /* 0xffff000041287812 */ /* 0x000fe200078ec0ff */
[----:B------:R-:W-:Y:S01]  /*81b0*/  FFMA R16, R41, R43, R16 ;  /* 0x0000002b29107223 */ /* 0x000fe20000000010 */
[----:B------:R-:W-:Y:S01]  /*81c0*/  SHF.L.U32 R43, R67, 0x10, RZ ;  /* 0x00000010432b7819 */ /* 0x000fe200000006ff */
[C---:B------:R-:W-:Y:S01]  /*81d0*/  FMUL R18, R38.reuse, R22 ;  /* 0x0000001626127220 */ /* 0x040fe20000400000 */
[----:B------:R-:W-:Y:S01]  /*81e0*/  F2FP.BF16.F32.PACK_AB R71, R19, R14 ;  /* 0x0000000e1347723e */ /* 0x000fe200000010ff */
[C---:B------:R-:W-:Y:S01]  /*81f0*/  FFMA R17, R41.reuse, R42, R17 ;  /* 0x0000002a29117223 */ /* 0x040fe20000000011 */
[----:B------:R-:W-:Y:S01]  /*8200*/  FMUL R23, R38, R23 ;  /* 0x0000001726177220 */ /* 0x000fe20000400000 */
[----:B------:R-:W-:Y:S01]  /*8210*/  SHF.L.U32 R42, R66, 0x10, RZ ;  /* 0x00000010422a7819 */ /* 0x000fe200000006ff */
[----:B------:R-:W-:Y:S01]  /*8220*/  FMUL R20, R38, R24 ;  /* 0x0000001826147220 */ /* 0x000fe20000400000 */
[----:B------:R3:W-:Y:S01]  /*8230*/  STS.128 [R93+0x2010], R68 ;  /* 0x002010445d007388 */ /* 0x0007e20000000c00 */
[----:B------:R-:W-:Y:S01]  /*8240*/  FFMA R18, R41, R45, R18 ;  /* 0x0000002d29127223 */ /* 0x000fe20000000012 */
[----:B------:R-:W-:Y:S01]  /*8250*/  SHF.L.U32 R45, R75, 0x10, RZ ;  /* 0x000000104b2d7819 */ /* 0x000fe200000006ff */
[C---:B------:R-:W-:Y:S01]  /*8260*/  FFMA R23, R41.reuse, R40, R23 ;  /* 0x0000002829177223 */ /* 0x040fe20000000017 */
[----:B------:R-:W-:Y:S01]  /*8270*/  LOP3.LUT R40, R66, 0xffff0000, RZ, 0xc0, !PT ;  /* 0xffff000042287812 */ /* 0x000fe200078ec0ff */
[----:B------:R-:W-:Y:S01]  /*8280*/  FFMA R20, R41, R42, R20 ;  /* 0x0000002a29147223 */ /* 0x000fe20000000014 */
[----:B------:R-:W-:Y:S01]  /*8290*/  LOP3.LUT R42, R67, 0xffff0000, RZ, 0xc0, !PT ;  /* 0xffff0000432a7812 */ /* 0x000fe200078ec0ff */
[C---:B------:R-:W-:Y:S01]  /*82a0*/  FMUL R21, R38.reuse, R25 ;  /* 0x0000001926157220 */ /* 0x040fe20000400000 */
[C---:B------:R-:W-:Y:S01]  /*82b0*/  FMUL R22, R38.reuse, R26 ;  /* 0x0000001a26167220 */ /* 0x040fe20000400000 */
[C---:B------:R-:W-:Y:S01]  /*82c0*/  FMUL R27, R38.reuse, R27 ;  /* 0x0000001b261b7220 */ /* 0x040fe20000400000 */
[----:B------:R-:W-:Y:S01]  /*82d0*/  FMUL R24, R38, R28 ;  /* 0x0000001c26187220 */ /* 0x000fe20000400000 */
        /* <DEDUP_REMOVED lines=8> */
[----:B------:R-:W-:Y:S01]  /*8360*/  FFMA R24, R41, R40, R24 ;  /* 0x0000002829187223 */ /* 0x000fe20000000018 */
[----:B------:R-:W-:Y:S01]  /*8370*/  LOP3.LUT R40, R73, 0xffff0000, RZ, 0xc0, !PT ;  /* 0xffff000049287812 */ /* 0x000fe200078ec0ff */
[C---:B------:R-:W-:Y:S01]  /*8380*/  FFMA R25, R41.reuse, R42, R25 ;  /* 0x0000002a29197223 */ /* 0x040fe20000000019 */
[----:B------:R-:W-:Y:S01]  /*8390*/  FMUL R31, R38, R31 ;  /* 0x0000001f261f7220 */ /* 0x000fe20000400000 */
[C---:B------:R-:W-:Y:S01]  /*83a0*/  FFMA R26, R41.reuse, R43, R26 ;  /* 0x0000002b291a7223 */ /* 0x040fe2000000001a */
[----:B------:R-:W-:Y:S01]  /*83b0*/  SHF.L.U32 R43, R74, 0x10, RZ ;  /* 0x000000104a2b7819 */ /* 0x000fe200000006ff */
[----:B------:R-:W-:Y:S01]  /*83c0*/  FMUL R28, R38, R32 ;  /* 0x00000020261c7220 */ /* 0x000fe20000400000 */
[----:B------:R-:W-:Y:S01]  /*83d0*/  LOP3.LUT R42, R74, 0xffff0000, RZ, 0xc0, !PT ;  /* 0xffff00004a2a7812 */ /* 0x000fe200078ec0ff */
[C---:B------:R-:W-:Y:S01]  /*83e0*/  FMUL R29, R38.reuse, R33 ;  /* 0x00000021261d7220 */ /* 0x040fe20000400000 */
[C---:B------:R-:W-:Y:S01]  /*83f0*/  FMUL R30, R38.reuse, R34 ;  /* 0x00000022261e7220 */ /* 0x040fe20000400000 */
[----:B------:R-:W-:Y:S01]  /*8400*/  FFMA R31, R41, R40, R31 ;  /* 0x00000028291f7223 */ /* 0x000fe2000000001f */
[----:B------:R-:W-:Y:S01]  /*8410*/  FMUL R35, R38, R35 ;  /* 0x0000002326237220 */ /* 0x000fe20000400000 */
[----:B-1----:R-:W-:Y:S01]  /*8420*/  F2FP.BF16.F32.PACK_AB R52, R17, R16 ;  /* 0x000000101134723e */ /* 0x002fe200000010ff */
[----:B------:R-:W-:Y:S01]  /*8430*/  FFMA R28, R41, R43, R28 ;  /* 0x0000002b291c7223 */ /* 0x000fe2000000001c */
[----:B------:R-:W-:Y:S01]  /*8440*/  F2FP.BF16.F32.PACK_AB R53, R23, R18 ;  /* 0x000000121735723e */ /* 0x000fe200000010ff */
[----:B------:R-:W-:Y:S01]  /*8450*/  FFMA R29, R41, R42, R29 ;  /* 0x0000002a291d7223 */ /* 0x000fe2000000001d */
[----:B------:R-:W-:Y:S01]  /*8460*/  F2FP.BF16.F32.PACK_AB R54, R21, R20 ;  /* 0x000000141536723e */ /* 0x000fe200000010ff */
[----:B------:R-:W-:Y:S01]  /*8470*/  FFMA R30, R41, R45, R30 ;  /* 0x0000002d291e7223 */ /* 0x000fe2000000001e */
[----:B------:R-:W-:Y:S01]  /*8480*/  F2FP.BF16.F32.PACK_AB R55, R27, R22 ;  /* 0x000000161b37723e */ /* 0x000fe200000010ff */
[----:B------:R-:W-:Y:S01]  /*8490*/  FFMA R35, R41, R44, R35 ;  /* 0x0000002c29237223 */ /* 0x000fe20000000023 */
[----:B------:R-:W-:Y:S02]  /*84a0*/  F2FP.BF16.F32.PACK_AB R100, R25, R24 ;  /* 0x000000181964723e */ /* 0x000fe400000010ff */
[----:B------:R-:W-:Y:S01]  /*84b0*/  F2FP.BF16.F32.PACK_AB R101, R31, R26 ;  /* 0x0000001a1f65723e */ /* 0x000fe200000010ff */
[----:B------:R3:W-:Y:S01]  /*84c0*/  STS.128 [R92+0x2020], R52 ;  /* 0x002020345c007388 */ /* 0x0007e20000000c00 */
        /* <DEDUP_REMOVED lines=8> */
[----:B-1----:R-:W1:Y:S02]  /*8550*/  FENCE.VIEW.ASYNC.S ;  /* 0x00000000000073c6 */ /* 0x002e640000000000 */
[----:B-1----:R-:W-:Y:S06]  /*8560*/  BAR.SYNC.DEFER_BLOCKING 0x1, 0x80 ;  /* 0x0042000000007b1d */ /* 0x002fec0000010000 */
[----:B------:R-:W-:Y:S05]  /*8570*/  @P0 BRA `(.L_x_131) ;  /* 0x0000000000280947 */ /* 0x000fea0003800000 */
[----:B------:R-:W1:Y:S01]  /*8580*/  LDCU.64 UR6, c[0x0][0x348] ;  /* 0x00006900ff0677ac */ /* 0x000e620008000a00 */
[----:B------:R-:W-:Y:S02]  /*8590*/  UIADD3 UR9, UPT, UPT, UR49, 0x20, URZ ;  /* 0x0000002031097890 */ /* 0x000fe4000fffe0ff */
[----:B------:R-:W-:Y:S01]  /*85a0*/  UIADD3 UR8, UPT, UPT, UR43, 0x2200, URZ ;  /* 0x000022002b087890 */ /* 0x000fe2000fffe0ff */
[----:B------:R-:W-:Y:S01]  /*85b0*/  UMOV UR10, UR50 ;  /* 0x00000032000a7c82 */ /* 0x000fe20008000000 */
[----:B------:R-:W-:Y:S01]  /*85c0*/  UMOV UR11, UR36 ;  /* 0x00000024000b7c82 */ /* 0x000fe20008000000 */
[----:B-1----:R-:W-:Y:S04]  /*85d0*/  UIADD3 UR4, UP0, UPT, UR6, 0xa80, URZ ;  /* 0x00000a8006047890 */ /* 0x002fe8000ff1e0ff */
[----:B------:R-:W-:Y:S09]  /*85e0*/  UIADD3.X UR5, UPT, UPT, URZ, UR7, URZ, UP0, !UPT ;  /* 0x00000007ff057290 */ /* 0x000ff200087fe4ff */
[----:B------:R1:W-:Y:S01]  /*85f0*/  UTMASTG.3D [UR8], [UR4] ;  /* 0x00000008040073b5 */ /* 0x0003e20008010000 */
[----:B------:R0:W-:Y:S01]  /*8600*/  UTMACMDFLUSH ;  /* 0x00000000000079b7 */ /* 0x0001e20000000000 */
[----:B-1----:R-:W-:Y:S04]  /*8610*/  DEPBAR.LE SB0, 0x1 ;  /* 0x000080400000791a */ /* 0x002fe80000000000 */
.L_x_131:
[----:B------:R-:W-:Y:S05]  /*8620*/  BSYNC.RECONVERGENT B0 ;  /* 0x0000000000007941 */ /* 0x000fea0003800200 */
.L_x_130:
[----:B------:R-:W-:Y:S01]  /*8630*/  BAR.SYNC.DEFER_BLOCKING 0x1, 0x80 ;  /* 0x0042000000007b1d */ /* 0x000fe20000010000 */
[----:B------:R-:W-:Y:S04]  /*8640*/  UIADD3 UR4, UPT, UPT, UR46, 0x1, URZ ;  /* 0x000000012e047890 */ /* 0x000fe8000fffe0ff */
[----:B------:R-:W-:Y:S04]  /*8650*/  UISETP.NE.AND UP0, UPT, UR4, 0x4, UPT ;  /* 0x000000040400788c */ /* 0x000fe8000bf05270 */
[----:B------:R-:W-:Y:S01]  /*8660*/  USEL UR44, UR4, URZ, UP0 ;  /* 0x000000ff042c7287 */ /* 0x000fe20008000000 */
[----:B------:R1:W-:Y:S01]  /*8670*/  @P6 SYNCS.ARRIVE.TRANS64.RED.A1T0 RZ, [R104+URZ], RZ ;  /* 0x000000ff68ff69a7 */ /* 0x0003e200081004ff */
[----:B------:R-:W-:Y:S01]  /*8680*/  BSSY B1, `(.L_x_132) ;  /* 0x0000017000017945 */ /* 0x000fe20003800000 */
[----:B------:R-:W4:Y:S02]  /*8690*/  @P6 SYNCS.PHASECHK.TRANS64.TRYWAIT P0, [R62+URZ+0x70], R61 ;  /* 0x0000703d3e0065a7 */ /* 0x000f2400080011ff */
[----:B----4-:R-:W-:Y:S01]  /*86a0*/  @P6 SEL R46, RZ, 0x1, !P0 ;  /* 0x00000001ff2e6807 */ /* 0x010fe20004000000 */
[----:B-1----:R-:W-:Y:S06]  /*86b0*/  @!P6 BRA `(.L_x_133) ;  /* 0x00000000004ce947 */ /* 0x002fec0003800000 */
        /* <DEDUP_REMOVED lines=9> */
[----:B------:R-:W-:Y:S04]  /*8750*/  SHF.L.U32 R5, R91, 0x1f, RZ ;  /* 0x0000001f5b057819 */ /* 0x000fe800000006ff */
[----:B------:R-:W1:Y:S02]  /*8760*/  SYNCS.PHASECHK.TRANS64.TRYWAIT P0, [R62+URZ+0x70], R5 ;  /* 0x000070053e0075a7 */ /* 0x000e6400080011ff */
[----:B-1----:R-:W-:Y:S05]  /*8770*/  @!P0 BRA `(.L_x_136) ;  /* 0x0000002400dc8947 */ /* 0x002fea0003800000 */
.L_x_135:
[----:B------:R-:W-:Y:S05]  /*8780*/  BSYNC B0 ;  /* 0x0000000000007941 */ /* 0x000fea0003800000 */
.L_x_134:
[----:B------:R-:W-:Y:S02]  /*8790*/  ISETP.NE.AND P0, PT, R60, RZ, PT ;  /* 0x000000ff3c00720c */ /* 0x000fe40003f05270 */
[----:B------:R-:W-:Y:S11]  /*87a0*/  IADD3 R47, PT, PT, R47, 0x1, RZ ;  /* 0x000000012f2f7810 */ /* 0x000ff60007ffe0ff */
[----:B------:R4:W1:Y:S04]  /*87b0*/  @P0 LDS.128 R48, [R4] ;  /* 0x0000000004300984 */ /* 0x0008680000000c00 */
[----:B------:R4:W1:Y:S04]  /*87c0*/  @P0 LDS.128 R56, [R3+0x10] ;  /* 0x0000100003380984 */ /* 0x0008680000000c00 */
[----:B------:R4:W1:Y:S04]  /*87d0*/  @P0 LDS.128 R64, [R2+0x20] ;  /* 0x0000200002400984 */ /* 0x0008680000000c00 */
[----:B------:R4:W1:Y:S02]  /*87e0*/  @P0 LDS.128 R72, [R0+0x30] ;  /* 0x0000300000480984 */ /* 0x0008640000000c00 */
.L_x_133:
[----:B------:R-:W-:Y:S05]  /*87f0*/  BSYNC B1 ;  /* 0x0000000000017941 */ /* 0x000fea0003800000 */
.L_x_132:
[----:B----4-:R-:W-:Y:S05]  /*8800*/  VIADD R0, R39, 0x40 ;  /* 0x0000004027007836 */ /* 0x010fea0000000000 */
[----:B------:R-:W-:Y:S04]  /*8810*/  SHF.R.U32.HI R0, RZ, 0x15, R0 ;  /* 0x00000015ff007819 */ /* 0x000fe80000011600 */
[----:B------:R-:W-:Y:S11]  /*8820*/  LOP3.LUT P0, RZ, R0, 0x3, R81, 0x48, !PT ;  /* 0x0000000300ff7812 */ /* 0x000ff60007804851 */
[----:B------:R-:W-:Y:S02]  /*8830*/  @!UPT UIADD3 URZ, UPT, UPT, URZ, URZ, URZ ;  /* 0x000000fffffff290 */ /* 0x000fe4000fffe0ff */
[----:B------:R-:W-:Y:S05]  /*8840*/  @!P0 BRA `(.L_x_137) ;  /* 0x0000000000408947 */ /* 0x000fea0003800000 */
[----:B------:R-:W1:Y:S01]  /*8850*/  LDCU.64 UR8, c[0x4][0x70] ;  /* 0x01000e00ff0877ac */ /* 0x000e620008000a00 */
[----:B------:R-:W-:Y:S01]  /*8860*/  MOV R3, 0x0 ;  /* 0x0000000000037802 */ /* 0x000fe20000000f00 */
[----:B------:R-:W-:Y:S02]  /*8870*/  HFMA2 R12, -RZ, RZ, 0, 5.9604644775390625e-08 ;  /* 0x00000001ff0c7431 */ /* 0x000fe400000001ff */
[----:B------:R-:W-:Y:S02]  /*8880*/  IMAD.MOV.U32 R8, RZ, RZ, 0x192 ;  /* 0x00000192ff087424 */ /* 0x000fe400078e00ff */
[----:B------:R-:W-:Y:S01]  /*8890*/  IMAD.MOV.U32 R13, RZ, RZ, RZ ;  /* 0x000000ffff0d7224 */ /* 0x000fe200078e00ff */
[----:B------:R-:W4:Y:S01]  /*88a0*/  LDCU.64 UR6, c[0x4][0x78] ;  /* 0x01000f00ff0677ac */ /* 0x000f220008000a00 */
[----:B------:R-:W2:Y:S01]  /*88b0*/  LDC.64 R2, c[0x4][R3] ;  /* 0x0100000003027b82 */ /* 0x000ea20000000a00 */
[----:B------:R-:W5:Y:S01]  /*88c0*/  LDCU.64 UR4, c[0x4][0x10] ;  /* 0x01000200ff0477ac */ /* 0x000f620008000a00 */
[----:B-1----:R-:W-:Y:S01]  /*88d0*/  MOV R5, UR9 ;  /* 0x0000000900057c02 */ /* 0x002fe20008000f00 */
[----:B------:R-:W-:Y:S01]  /*88e0*/  IMAD.U32 R4, RZ, RZ, UR8 ;  /* 0x00000008ff047e24 */ /* 0x000fe2000f8e00ff */
[----:B----4-:R-:W-:Y:S01]  /*88f0*/  MOV R7, UR7 ;  /* 0x0000000700077c02 */ /* 0x010fe20008000f00 */
[----:B------:R-:W-:Y:S01]  /*8900*/  IMAD.U32 R6, RZ, RZ, UR6 ;  /* 0x00000006ff067e24 */ /* 0x000fe2000f8e00ff */
[----:B-----5:R-:W-:Y:S01]  /*8910*/  MOV R11, UR5 ;  /* 0x00000005000b7c02 */ /* 0x020fe20008000f00 */
[----:B------:R-:W-:Y:S02]  /*8920*/  IMAD.U32 R10, RZ, RZ, UR4 ;  /* 0x00000004ff0a7e24 */ /* 0x000fe4000f8e00ff */
[----:B------:R-:W-:Y:S07]  /*8930*/  LEPC R20, `(.L_x_137) ;  /* 0x000000001014794e */ /* 0x000fee0000000000 */
[----:B--23--:R-:W-:Y:S05]  /*8940*/  CALL.ABS.NOINC R2 ;  /* 0x0000000002007343 */ /* 0x00cfea0003c00000 */
.L_x_137:
[C---:B-1----:R-:W-:Y:S01]  /*8950*/  SHF.L.U32 R40, R48.reuse, 0x10, RZ ;  /* 0x0000001030287819 */ /* 0x042fe200000006ff */
[----:B------:R-:W-:Y:S05]  /*8960*/  WARPSYNC.ALL ;  /* 0x0000000000007948 */ /* 0x000fea0003800000 */
[----:B------:R-:W-:Y:S01]  /*8970*/  R2UR UR4, R39 ;  /* 0x00000000270472ca */ /* 0x000fe200000e0000 */
[----:B------:R-:W-:Y:S01]  /*8980*/  BSSY.RECONVERGENT B0, `(.L_x_138) ;  /* 0x000008f000007945 */ /* 0x000fe20003800200 */
[----:B------:R-:W-:Y:S02]  /*8990*/  LOP3.LUT R43, R48, 0xffff0000, RZ, 0xc0, !PT ;  /* 0xffff0000302b7812 */ /* 0x000fe400078ec0ff */
[----:B------:R-:W-:Y:S02]  /*89a0*/  SHF.L.U32 R42, R49, 0x10, RZ ;  /* 0x00000010312a7819 */ /* 0x000fe400000006ff */
[C---:B------:R-:W-:Y:S02]  /*89b0*/  SHF.L.U32 R45, R51.reuse, 0x10, RZ ;  /* 0x00000010332d7819 */ /* 0x040fe400000006ff */
[----:B------:R-:W-:Y:S02]  /*89c0*/  LOP3.LUT R44, R51, 0xffff0000, RZ, 0xc0, !PT ;  /* 0xffff0000332c7812 */ /* 0x000fe400078ec0ff */
[----:B------:R-:W-:Y:S02]  /*89d0*/  ISETP.NE.AND P6, PT, R97, RZ, PT ;  /* 0x000000ff6100720c */ /* 0x000fe40003fc5270 */
[----:B------:R-:W-:Y:S01]  /*89e0*/  ISETP.NE.AND P0, PT, R96, RZ, PT ;  /* 0x000000ff6000720c */ /* 0x000fe20003f05270 */
[----:B------:R-:W1:Y:S01]  /*89f0*/  LDTM.x32 R4, tmem[UR4+0x40] ;  /* 0x00004004000479ee */ /* 0x000e6200082c0000 */
[----:B------:R-:W-:Y:S09]  /*8a00*/  MOV R61, UR44 ;  /* 0x0000002c003d7c02 */ /* 0x000ff20008000f00 */
[----:B------:R-:W-:Y:S02]  /*8a10*/  @P6 LEA R61, R61, UR43, 0x3 ;  /* 0x0000002b3d3d6c11 */ /* 0x000fe4000f8e18ff */
[----:B------:R-:W-:Y:S02]  /*8a20*/  @P6 SHF.L.U32 R104, R91, 0x1f, RZ ;  /* 0x0000001f5b686819 */ /* 0x000fe400000006ff */
[----:B------:R-:W-:Y:S02]  /*8a30*/  @P6 IADD3 R62, PT, PT, R61, 0x90, RZ ;  /* 0x000000903d3e6810 */ /* 0x000fe40007ffe0ff */
[----:B------:R-:W-:Y:S02]  /*8a40*/  LEA R61, R47, UR43, 0x3 ;  /* 0x0000002b2f3d7c11 */ /* 0x000fe4000f8e18ff */
[----:B------:R-:W-:Y:S01]  /*8a50*/  @P6 PRMT R62, R99, 0x654, R62 ;  /* 0x00000654633e6816 */ /* 0x000fe2000000003e */
[C---:B-1----:R-:W-:Y:S01]  /*8a60*/  FMUL R0, R38.reuse, R4 ;  /* 0x0000000426007220 */ /* 0x042fe20000400000 */
[C---:B------:R-:W-:Y:S01]  /*8a70*/  FMUL R2, R38.reuse, R5 ;  /* 0x0000000526027220 */ /* 0x040fe20000400000 */
[C---:B------:R-:W-:Y:S01]  /*8a80*/  FMUL R3, R38.reuse, R6 ;  /* 0x0000000626037220 */ /* 0x040fe20000400000 */
        /* <DEDUP_REMOVED lines=8> */
[----:B---3--:R-:W-:Y:S01]  /*8b10*/  F2FP.BF16.F32.PACK_AB R68, R2, R0 ;  /* 0x000000000244723e */ /* 0x008fe200000010ff */
[----:B------:R-:W-:Y:S01]  /*8b20*/  FMUL R5, R38, R9 ;  /* 0x0000000926057220 */ /* 0x000fe20000400000 */
[C---:B------:R-:W-:Y:S01]  /*8b30*/  FFMA R7, R41.reuse, R40, R7 ;  /* 0x0000002829077223 */ /* 0x040fe20000000007 */
[----:B------:R-:W-:Y:S01]  /*8b40*/  SHF.L.U32 R40, R56, 0x10, RZ ;  /* 0x0000001038287819 */ /* 0x000fe200000006ff */
[C---:B------:R-:W-:Y:S01]  /*8b50*/  FMUL R6, R38.reuse, R10 ;  /* 0x0000000a26067220 */ /* 0x040fe20000400000 */
[C---:B------:R-:W-:Y:S01]  /*8b60*/  FMUL R11, R38.reuse, R11 ;  /* 0x0000000b260b7220 */ /* 0x040fe20000400000 */
[----:B------:R-:W-:Y:S01]  /*8b70*/  FFMA R4, R41, R43, R4 ;  /* 0x0000002b29047223 */ /* 0x000fe20000000004 */
[----:B------:R-:W-:Y:S01]  /*8b80*/  SHF.L.U32 R43, R57, 0x10, RZ ;  /* 0x00000010392b7819 */ /* 0x000fe200000006ff */
[----:B------:R-:W-:Y:S01]  /*8b90*/  FMUL R8, R38, R12 ;  /* 0x0000000c26087220 */ /* 0x000fe20000400000 */
[----:B------:R-:W-:Y:S01]  /*8ba0*/  F2FP.BF16.F32.PACK_AB R69, R7, R3 ;  /* 0x000000030745723e */ /* 0x000fe200000010ff */
[C---:B------:R-:W-:Y:S01]  /*8bb0*/  FFMA R5, R41.reuse, R42, R5 ;  /* 0x0000002a29057223 */ /* 0x040fe20000000005 */
[----:B------:R-:W-:Y:S01]  /*8bc0*/  LOP3.LUT R42, R56, 0xffff0000, RZ, 0xc0, !PT ;  /* 0xffff0000382a7812 */ /* 0x000fe200078ec0ff */
[----:B------:R-:W-:Y:S01]  /*8bd0*/  FFMA R6, R41, R45, R6 ;  /* 0x0000002d29067223 */ /* 0x000fe20000000006 */
[----:B------:R-:W-:Y:S01]  /*8be0*/  SHF.L.U32 R45, R65, 0x10, RZ ;  /* 0x00000010412d7819 */ /* 0x000fe200000006ff */
[----:B------:R-:W-:Y:S01]  /*8bf0*/  FFMA R11, R41, R44, R11 ;  /* 0x0000002c290b7223 */ /* 0x000fe2000000000b */
[----:B------:R-:W-:Y:S01]  /*8c00*/  F2FP.BF16.F32.PACK_AB R70, R5, R4 ;  /* 0x000000040546723e */ /* 0x000fe200000010ff */
[----:B------:R-:W-:Y:S01]  /*8c10*/  FFMA R8, R41, R40, R8 ;  /* 0x0000002829087223 */ /* 0x000fe20000000008 */
[----:B------:R-:W-:Y:S01]  /*8c20*/  LOP3.LUT R40, R57, 0xffff0000, RZ, 0xc0, !PT ;  /* 0xffff000039287812 */ /* 0x000fe200078ec0ff */
[C---:B------:R-:W-:Y:S01]  /*8c30*/  FMUL R9, R38.reuse, R13 ;  /* 0x0000000d26097220 */ /* 0x040fe20000400000 */
[----:B------:R-:W-:Y:S01]  /*8c40*/  F2FP.BF16.F32.PACK_AB R71, R11, R6 ;  /* 0x000000060b47723e */ /* 0x000fe200000010ff */
[C---:B------:R-:W-:Y:S01]  /*8c50*/  FMUL R10, R38.reuse, R14 ;  /* 0x0000000e260a7220 */ /* 0x040fe20000400000 */
[----:B------:R-:W-:Y:S01]  /*8c60*/  LOP3.LUT R44, R75, 0xffff0000, RZ, 0xc0, !PT ;  /* 0xffff00004b2c7812 */ /* 0x000fe200078ec0ff */
[----:B------:R-:W-:Y:S01]  /*8c70*/  FMUL R15, R38, R15 ;  /* 0x0000000f260f7220 */ /* 0x000fe20000400000 */
        /* <DEDUP_REMOVED lines=8> */
[----:B------:R-:W-:Y:S01]  /*8d00*/  FMUL R13, R38, R17 ;  /* 0x00000011260d7220 */ /* 0x000fe20000400000 */
[----:B------:R-:W-:Y:S01]  /*8d10*/  F2FP.BF16.F32.PACK_AB R53, R15, R10 ;  /* 0x0000000a0f35723e */ /* 0x000fe200000010ff */
[C---:B------:R-:W-:Y:S01]  /*8d20*/  FFMA R12, R41.reuse, R42, R12 ;  /* 0x0000002a290c7223 */ /* 0x040fe2000000000c */
[----:B------:R-:W-:Y:S01]  /*8d30*/  LOP3.LUT R42, R64, 0xffff0000, RZ, 0xc0, !PT ;  /* 0xffff0000402a7812 */ /* 0x000fe200078ec0ff */
[C---:B------:R-:W-:Y:S01]  /*8d40*/  FMUL R14, R38.reuse, R18 ;  /* 0x00000012260e7220 */ /* 0x040fe20000400000 */
[----:B------:R-:W-:Y:S01]  /*8d50*/  FFMA R13, R41, R40, R13 ;  /* 0x00000028290d7223 */ /* 0x000fe2000000000d */
[----:B------:R-:W-:Y:S01]  /*8d60*/  LOP3.LUT R40, R59, 0xffff0000, RZ, 0xc0, !PT ;  /* 0xffff00003b287812 */ /* 0x000fe200078ec0ff */
[----:B------:R1:W-:Y:S01]  /*8d70*/  STS.128 [R94+0x4000], R68 ;  /* 0x004000445e007388 */ /* 0x0003e20000000c00 */
[----:B------:R-:W-:Y:S01]  /*8d80*/  FMUL R19, R38, R19 ;  /* 0x0000001326137220 */ /* 0x000fe20000400000 */
[----:B------:R-:W-:Y:S01]  /*8d90*/  FFMA R14, R41, R43, R14 ;  /* 0x0000002b290e7223 */ /* 0x000fe2000000000e */
[----:B------:R-:W-:Y:S01]  /*8da0*/  SHF.L.U32 R43, R64, 0x10, RZ ;  /* 0x00000010402b7819 */ /* 0x000fe200000006ff */
[C---:B------:R-:W-:Y:S01]  /*8db0*/  FMUL R16, R38.reuse, R20 ;  /* 0x0000001426107220 */ /* 0x040fe20000400000 */
        /* <DEDUP_REMOVED lines=18> */
[C---:B------:R-:W-:Y:S01]  /*8ee0*/  FMUL R22, R38.reuse, R26 ;  /* 0x0000001a26167220 */ /* 0x040fe20000400000 */
[----:B------:R-:W-:Y:S01]  /*8ef0*/  FMUL R27, R38, R27 ;  /* 0x0000001b261b7220 */ /* 0x000fe20000400000 */
[----:B------:R-:W-:Y:S01]  /*8f00*/  FFMA R20, R41, R43, R20 ;  /* 0x0000002b29147223 */ /* 0x000fe20000000014 */
[----:B------:R-:W-:Y:S01]  /*8f10*/  SHF.L.U32 R43, R73, 0x10, RZ ;  /* 0x00000010492b7819 */ /* 0x000fe200000006ff */
[C---:B------:R-:W-:Y:S01]  /*8f20*/  FFMA R21, R41.reuse, R40, R21 ;  /* 0x0000002829157223 */ /* 0x040fe20000000015 */
[C---:B------:R-:W-:Y:S01]  /*8f30*/  FFMA R22, R41.reuse, R45, R22 ;  /* 0x0000002d29167223 */ /* 0x040fe20000000016 */
[C---:B------:R-:W-:Y:S01]  /*8f40*/  FFMA R27, R41.reuse, R42, R27 ;  /* 0x0000002a291b7223 */ /* 0x040fe2000000001b */
[----:B------:R-:W-:Y:S01]  /*8f50*/  SHF.L.U32 R40, R72, 0x10, RZ ;  /* 0x0000001048287819 */ /* 0x000fe200000006ff */
[----:B------:R-:W-:Y:S01]  /*8f60*/  FMUL R24, R38, R28 ;  /* 0x0000001c26187220 */ /* 0x000fe20000400000 */
[----:B------:R-:W-:Y:S01]  /*8f70*/  LOP3.LUT R42, R72, 0xffff0000, RZ, 0xc0, !PT ;  /* 0xffff0000482a7812 */ /* 0x000fe200078ec0ff */
[C---:B------:R-:W-:Y:S01]  /*8f80*/  FMUL R25, R38.reuse, R29 ;  /* 0x0000001d26197220 */ /* 0x040fe20000400000 */
[C---:B------:R-:W-:Y:S01]  /*8f90*/  FMUL R26, R38.reuse, R30 ;  /* 0x0000001e261a7220 */ /* 0x040fe20000400000 */
[----:B------:R-:W-:Y:S01]  /*8fa0*/  FFMA R24, R41, R40, R24 ;  /* 0x0000002829187223 */ /* 0x000fe20000000018 */
[----:B------:R-:W-:Y:S01]  /*8fb0*/  LOP3.LUT R40, R73, 0xffff0000, RZ, 0xc0, !PT ;  /* 0xffff000049287812 */ /* 0x000fe200078ec0ff */
[C---:B------:R-:W-:Y:S01]  /*8fc0*/  FFMA R25, R41.reuse, R42, R25 ;  /* 0x0000002a29197223 */ /* 0x040fe20000000019 */
        /* <DEDUP_REMOVED lines=42> */
.L_x_139:
[----:B------:R-:W-:Y:S05]  /*9270*/  BSYNC.RECONVERGENT B0 ;  /* 0x0000000000007941 */ /* 0x000fea0003800200 */
.L_x_138:
        /* <DEDUP_REMOVED lines=21> */
.L_x_143:
[----:B------:R-:W-:Y:S05]  /*93d0*/  BSYNC B0 ;  /* 0x0000000000007941 */ /* 0x000fea0003800000 */
.L_x_142:
[----:B------:R-:W-:Y:S11]  /*93e0*/  ISETP.NE.AND P0, PT, R60, RZ, PT ;  /* 0x000000ff3c00720c */ /* 0x000ff60003f05270 */
[----:B------:R-:W-:Y:S02]  /*93f0*/  @!UPT UIADD3 URZ, UPT, UPT, URZ, URZ, URZ ;  /* 0x000000fffffff290 */ /* 0x000fe4000fffe0ff */
[----:B------:R4:W1:Y:S04]  /*9400*/  @P0 LDS.128 R48, [R3] ;  /* 0x0000000003300984 */ /* 0x0008680000000c00 */
[----:B------:R4:W1:Y:S04]  /*9410*/  @P0 LDS.128 R56, [R2+0x10] ;  /* 0x0000100002380984 */ /* 0x0008680000000c00 */
[----:B------:R4:W1:Y:S04]  /*9420*/  @P0 LDS.128 R64, [R0+0x20] ;  /* 0x0000200000400984 */ /* 0x0008680000000c00 */
[----:B------:R4:W1:Y:S02]  /*9430*/  @P0 LDS.128 R72, [R47+0x30] ;  /* 0x000030002f480984 */ /* 0x0008640000000c00 */
.L_x_141:
[----:B------:R-:W-:Y:S05]  /*9440*/  BSYNC B1 ;  /* 0x0000000000017941 */ /* 0x000fea0003800000 */
.L_x_140:
[----:B----4-:R-:W-:Y:S05]  /*9450*/  VIADD R0, R39, 0x60 ;  /* 0x0000006027007836 */ /* 0x010fea0000000000 */
[----:B------:R-:W-:Y:S04]  /*9460*/  SHF.R.U32.HI R0, RZ, 0x15, R0 ;  /* 0x00000015ff007819 */ /* 0x000fe80000011600 */
[----:B------:R-:W-:Y:S11]  /*9470*/  LOP3.LUT P0, RZ, R0, 0x3, R81, 0x48, !PT ;  /* 0x0000000300ff7812 */ /* 0x000ff60007804851 */
[----:B------:R-:W-:Y:S02]  /*9480*/  @!UPT UIADD3 URZ, UPT, UPT, URZ, URZ, URZ ;  /* 0x000000fffffff290 */ /* 0x000fe4000fffe0ff */
[----:B------:R-:W-:Y:S05]  /*9490*/  @!P0 BRA `(.L_x_145) ;  /* 0x0000000000408947 */ /* 0x000fea0003800000 */
[----:B------:R-:W4:Y:S01]  /*94a0*/  LDCU.64 UR8, c[0x4][0x70] ;  /* 0x01000e00ff0877ac */ /* 0x000f220008000a00 */
[----:B------:R-:W-:Y:S01]  /*94b0*/  MOV R3, 0x0 ;  /* 0x0000000000037802 */ /* 0x000fe20000000f00 */
[----:B------:R-:W-:Y:S02]  /*94c0*/  HFMA2 R12, -RZ, RZ, 0, 5.9604644775390625e-08 ;  /* 0x00000001ff0c7431 */ /* 0x000fe400000001ff */
[----:B------:R-:W-:Y:S02]  /*94d0*/  IMAD.MOV.U32 R8, RZ, RZ, 0x192 ;  /* 0x00000192ff087424 */ /* 0x000fe400078e00ff */
[----:B------:R-:W-:Y:S01]  /*94e0*/  IMAD.MOV.U32 R13, RZ, RZ, RZ ;  /* 0x000000ffff0d7224 */ /* 0x000fe200078e00ff */
[----:B------:R-:W5:Y:S01]  /*94f0*/  LDCU.64 UR6, c[0x4][0x78] ;  /* 0x01000f00ff0677ac */ /* 0x000f620008000a00 */
[----:B------:R-:W2:Y:S01]  /*9500*/  LDC.64 R2, c[0x4][R3] ;  /* 0x0100000003027b82 */ /* 0x000ea20000000a00 */
[----:B------:R-:W3:Y:S01]  /*9510*/  LDCU.64 UR4, c[0x4][0x10] ;  /* 0x01000200ff0477ac */ /* 0x000ee20008000a00 */
[----:B----4-:R-:W-:Y:S01]  /*9520*/  MOV R5, UR9 ;  /* 0x0000000900057c02 */ /* 0x010fe20008000f00 */
[----:B-1----:R-:W-:Y:S01]  /*9530*/  IMAD.U32 R4, RZ, RZ, UR8 ;  /* 0x00000008ff047e24 */ /* 0x002fe2000f8e00ff */
[----:B-----5:R-:W-:Y:S01]  /*9540*/  MOV R7, UR7 ;  /* 0x0000000700077c02 */ /* 0x020fe20008000f00 */
[----:B------:R-:W-:Y:S01]  /*9550*/  IMAD.U32 R6, RZ, RZ, UR6 ;  /* 0x00000006ff067e24 */ /* 0x000fe2000f8e00ff */
[----:B---3--:R-:W-:Y:S01]  /*9560*/  MOV R11, UR5 ;  /* 0x00000005000b7c02 */ /* 0x008fe20008000f00 */
[----:B------:R-:W-:Y:S02]  /*9570*/  IMAD.U32 R10, RZ, RZ, UR4 ;  /* 0x00000004ff0a7e24 */ /* 0x000fe4000f8e00ff */
[----:B------:R-:W-:Y:S07]  /*9580*/  LEPC R20, `(.L_x_145) ;  /* 0x000000001014794e */ /* 0x000fee0000000000 */
[----:B--2---:R-:W-:Y:S05]  /*9590*/  CALL.ABS.NOINC R2 ;  /* 0x0000000002007343 */ /* 0x004fea0003c00000 */
.L_x_145:
[----:B------:R-:W-:Y:S01]  /*95a0*/  ISETP.NE.AND P0, PT, R96, RZ, PT ;  /* 0x000000ff6000720c */ /* 0x000fe20003f05270 */
[----:B------:R-:W-:Y:S05]  /*95b0*/  WARPSYNC.ALL ;  /* 0x0000000000007948 */ /* 0x000fea0003800000 */
[----:B------:R-:W-:Y:S01]  /*95c0*/  R2UR UR4, R39 ;  /* 0x00000000270472ca */ /* 0x000fe200000e0000 */
[----:B------:R-:W-:Y:S01]  /*95d0*/  BSSY.RECONVERGENT B0, `(.L_x_146) ;  /* 0x000008c000007945 */ /* 0x000fe20003800200 */
[C---:B-1----:R-:W-:Y:S02]  /*95e0*/  SHF.L.U32 R40, R48.reuse, 0x10, RZ ;  /* 0x0000001030287819 */ /* 0x042fe400000006ff */
[----:B------:R-:W-:Y:S02]  /*95f0*/  LOP3.LUT R42, R48, 0xffff0000, RZ, 0xc0, !PT ;  /* 0xffff0000302a7812 */ /* 0x000fe400078ec0ff */
[C---:B------:R-:W-:Y:S02]  /*9600*/  SHF.L.U32 R43, R49.reuse, 0x10, RZ ;  /* 0x00000010312b7819 */ /* 0x040fe400000006ff */
[----:B------:R-:W-:Y:S02]  /*9610*/  LOP3.LUT R44, R49, 0xffff0000, RZ, 0xc0, !PT ;  /* 0xffff0000312c7812 */ /* 0x000fe400078ec0ff */
[C---:B------:R-:W-:Y:S02]  /*9620*/  SHF.L.U32 R45, R50.reuse, 0x10, RZ ;  /* 0x00000010322d7819 */ /* 0x040fe400000006ff */
[----:B------:R-:W-:Y:S01]  /*9630*/  LOP3.LUT R46, R50, 0xffff0000, RZ, 0xc0, !PT ;  /* 0xffff0000322e7812 */ /* 0x000fe200078ec0ff */
[----:B------:R-:W1:Y:S01]  /*9640*/  LDTM.x32 R4, tmem[UR4+0x60] ;  /* 0x00006004000479ee */ /* 0x000e6200082c0000 */
[C---:B------:R-:W-:Y:S01]  /*9650*/  SHF.L.U32 R47, R51.reuse, 0x10, RZ ;  /* 0x00000010332f7819 */ /* 0x040fe200000006ff */
[----:B------:R-:W-:Y:S01]  /*9660*/  NOP ;  /* 0x0000000000007918 */ /* 0x000fe20000000000 */
[----:B------:R-:W-:Y:S02]  /*9670*/  LOP3.LUT R48, R51, 0xffff0000, RZ, 0xc0, !PT ;  /* 0xffff000033307812 */ /* 0x000fe400078ec0ff */
[C---:B------:R-:W-:Y:S02]  /*9680*/  SHF.L.U32 R49, R56.reuse, 0x10, RZ ;  /* 0x0000001038317819 */ /* 0x040fe400000006ff */
[----:B------:R-:W-:Y:S02]  /*9690*/  LOP3.LUT R51, R56, 0xffff0000, RZ, 0xc0, !PT ;  /* 0xffff000038337812 */ /* 0x000fe400078ec0ff */
[C---:B------:R-:W-:Y:S02]  /*96a0*/  SHF.L.U32 R50, R57.reuse, 0x10, RZ ;  /* 0x0000001039327819 */ /* 0x040fe400000006ff */
[----:B---3--:R-:W-:Y:S02]  /*96b0*/  LOP3.LUT R52, R57, 0xffff0000, RZ, 0xc0, !PT ;  /* 0xffff000039347812 */ /* 0x008fe400078ec0ff */
[C---:B------:R-:W-:Y:S02]  /*96c0*/  SHF.L.U32 R53, R58.reuse, 0x10, RZ ;  /* 0x000000103a357819 */ /* 0x040fe400000006ff */
[----:B------:R-:W-:Y:S02]  /*96d0*/  LOP3.LUT R54, R58, 0xffff0000, RZ, 0xc0, !PT ;  /* 0xffff00003a367812 */ /* 0x000fe400078ec0ff */
[C---:B------:R-:W-:Y:S02]  /*96e0*/  SHF.L.U32 R55, R59.reuse, 0x10, RZ ;  /* 0x000000103b377819 */ /* 0x040fe400000006ff */
[----:B------:R-:W-:Y:S02]  /*96f0*/  IADD3 R98, PT, PT, R98, 0xf0, RZ ;  /* 0x000000f062627810 */ /* 0x000fe40007ffe0ff */
[----:B------:R-:W-:Y:S02]  /*9700*/  LOP3.LUT R56, R59, 0xffff0000, RZ, 0xc0, !PT ;  /* 0xffff00003b387812 */ /* 0x000fe400078ec0ff */
[----:B------:R-:W-:Y:S01]  /*9710*/  SHF.L.U32 R57, R64, 0x10, RZ ;  /* 0x0000001040397819 */ /* 0x000fe200000006ff */
[----:B-1----:R-:W-:Y:S01]  /*9720*/  FMUL R4, R38, R4 ;  /* 0x0000000426047220 */ /* 0x002fe20000400000 */
[----:B------:R-:W-:Y:S01]  /*9730*/  LOP3.LUT R58, R64, 0xffff0000, RZ, 0xc0, !PT ;  /* 0xffff0000403a7812 */ /* 0x000fe200078ec0ff */
[----:B------:R-:W-:Y:S01]  /*9740*/  FMUL R5, R38, R5 ;  /* 0x0000000526057220 */ /* 0x000fe20000400000 */
[----:B------:R-:W-:Y:S01]  /*9750*/  LOP3.LUT R98, R98, 0xfefffff8, RZ, 0xc0, !PT ;  /* 0xfefffff862627812 */ /* 0x000fe200078ec0ff */
[C---:B------:R-:W-:Y:S01]  /*9760*/  FFMA R4, R41.reuse, R40, R4 ;  /* 0x0000002829047223 */ /* 0x040fe20000000004 */
[C---:B------:R-:W-:Y:S01]  /*9770*/  FMUL R6, R38.reuse, R6 ;  /* 0x0000000626067220 */ /* 0x040fe20000400000 */
[----:B------:R-:W-:Y:S01]  /*9780*/  FFMA R5, R41, R42, R5 ;  /* 0x0000002a29057223 */ /* 0x000fe20000000005 */
[----:B------:R-:W-:Y:S01]  /*9790*/  SHF.L.U32 R59, R65, 0x10, RZ ;  /* 0x00000010413b7819 */ /* 0x000fe200000006ff */
[----:B------:R1:W-:Y:S01]  /*97a0*/  SYNCS.ARRIVE.TRANS64.RED.A1T0 RZ, [R98+URZ], RZ ;  /* 0x000000ff62ff79a7 */ /* 0x0003e200081004ff */
[----:B------:R-:W-:Y:S01]  /*97b0*/  FFMA R6, R41, R43, R6 ;  /* 0x0000002b29067223 */ /* 0x000fe20000000006 */
[C---:B------:R-:W-:Y:S01]  /*97c0*/  FMUL R7, R38.reuse, R7 ;  /* 0x0000000726077220 */ /* 0x040fe20000400000 */
[----:B------:R-:W-:Y:S01]  /*97d0*/  F2FP.BF16.F32.PACK_AB R100, R5, R4 ;  /* 0x000000040564723e */ /* 0x000fe200000010ff */
[C---:B------:R-:W-:Y:S01]  /*97e0*/  FMUL R8, R38.reuse, R8 ;  /* 0x0000000826087220 */ /* 0x040fe20000400000 */
[----:B------:R-:W-:Y:S01]  /*97f0*/  FMUL R9, R38, R9 ;  /* 0x0000000926097220 */ /* 0x000fe20000400000 */
[----:B------:R-:W-:Y:S01]  /*9800*/  LOP3.LUT R60, R65, 0xffff0000, RZ, 0xc0, !PT ;  /* 0xffff0000413c7812 */ /* 0x000fe200078ec0ff */
[C---:B------:R-:W-:Y:S01]  /*9810*/  FFMA R7, R41.reuse, R44, R7 ;  /* 0x0000002c29077223 */ /* 0x040fe20000000007 */
[C---:B------:R-:W-:Y:S01]  /*9820*/  FFMA R8, R41.reuse, R45, R8 ;  /* 0x0000002d29087223 */ /* 0x040fe20000000008 */
[----:B------:R-:W-:Y:S01]  /*9830*/  SHF.L.U32 R61, R66, 0x10, RZ ;  /* 0x00000010423d7819 */ /* 0x000fe200000006ff */
[----:B------:R-:W-:Y:S01]  /*9840*/  FFMA R9, R41, R46, R9 ;  /* 0x0000002e29097223 */ /* 0x000fe20000000009 */
[C---:B------:R-:W-:Y:S01]  /*9850*/  FMUL R10, R38.reuse, R10 ;  /* 0x0000000a260a7220 */ /* 0x040fe20000400000 */
[----:B------:R-:W-:Y:S01]  /*9860*/  F2FP.BF16.F32.PACK_AB R101, R7, R6 ;  /* 0x000000060765723e */ /* 0x000fe200000010ff */
[C---:B------:R-:W-:Y:S01]  /*9870*/  FMUL R11, R38.reuse, R11 ;  /* 0x0000000b260b7220 */ /* 0x040fe20000400000 */
[----:B------:R-:W-:Y:S01]  /*9880*/  FMUL R0, R38, R12 ;  /* 0x0000000c26007220 */ /* 0x000fe20000400000 */
[----:B------:R-:W-:Y:S01]  /*9890*/  F2FP.BF16.F32.PACK_AB R102, R9, R8 ;  /* 0x000000080966723e */ /* 0x000fe200000010ff */
[C---:B------:R-:W-:Y:S01]  /*98a0*/  FFMA R10, R41.reuse, R47, R10 ;  /* 0x0000002f290a7223 */ /* 0x040fe2000000000a */
[C---:B------:R-:W-:Y:S01]  /*98b0*/  FFMA R11, R41.reuse, R48, R11 ;  /* 0x00000030290b7223 */ /* 0x040fe2000000000b */
[----:B------:R-:W-:Y:S01]  /*98c0*/  LOP3.LUT R62, R66, 0xffff0000, RZ, 0xc0, !PT ;  /* 0xffff0000423e7812 */ /* 0x000fe200078ec0ff */
[----:B------:R-:W-:Y:S01]  /*98d0*/  FFMA R0, R41, R49, R0 ;  /* 0x0000003129007223 */ /* 0x000fe20000000000 */
[C---:B------:R-:W-:Y:S01]  /*98e0*/  FMUL R2, R38.reuse, R13 ;  /* 0x0000000d26027220 */ /* 0x040fe20000400000 */
[----:B------:R-:W-:Y:S01]  /*98f0*/  SHF.L.U32 R63, R67, 0x10, RZ ;  /* 0x00000010433f7819 */ /* 0x000fe200000006ff */
[C---:B------:R-:W-:Y:S01]  /*9900*/  FMUL R3, R38.reuse, R14 ;  /* 0x0000000e26037220 */ /* 0x040fe20000400000 */
[----:B------:R-:W-:Y:S01]  /*9910*/  F2FP.BF16.F32.PACK_AB R103, R11, R10 ;  /* 0x0000000a0b67723e */ /* 0x000fe200000010ff */
[----:B------:R-:W-:Y:S01]  /*9920*/  FFMA R2, R41, R51, R2 ;  /* 0x0000003329027223 */ /* 0x000fe20000000002 */
[C---:B------:R-:W-:Y:S01]  /*9930*/  FMUL R15, R38.reuse, R15 ;  /* 0x0000000f260f7220 */ /* 0x040fe20000400000 */
[C---:B------:R-:W-:Y:S01]  /*9940*/  FMUL R12, R38.reuse, R16 ;  /* 0x00000010260c7220 */ /* 0x040fe20000400000 */
[----:B------:R-:W-:Y:S01]  /*9950*/  FMUL R13, R38, R17 ;  /* 0x00000011260d7220 */ /* 0x000fe20000400000 */
[----:B------:R1:W-:Y:S01]  /*9960*/  STS.128 [R94+0x6000], R100 ;  /* 0x006000645e007388 */ /* 0x0003e20000000c00 */
[----:B------:R-:W-:Y:S01]  /*9970*/  LOP3.LUT R64, R67, 0xffff0000, RZ, 0xc0, !PT ;  /* 0xffff000043407812 */ /* 0x000fe200078ec0ff */
[C---:B------:R-:W-:Y:S01]  /*9980*/  FFMA R3, R41.reuse, R50, R3 ;  /* 0x0000003229037223 */ /* 0x040fe20000000003 */
[----:B------:R-:W-:Y:S01]  /*9990*/  SHF.L.U32 R65, R72, 0x10, RZ ;  /* 0x0000001048417819 */ /* 0x000fe200000006ff */
[C---:B------:R-:W-:Y:S01]  /*99a0*/  FFMA R15, R41.reuse, R52, R15 ;  /* 0x00000034290f7223 */ /* 0x040fe2000000000f */
[----:B------:R-:W-:Y:S01]  /*99b0*/  F2FP.BF16.F32.PACK_AB R104, R2, R0 ;  /* 0x000000000268723e */ /* 0x000fe200000010ff */
[C---:B------:R-:W-:Y:S01]  /*99c0*/  FFMA R12, R41.reuse, R53, R12 ;  /* 0x00000035290c7223 */ /* 0x040fe2000000000c */
[C---:B------:R-:W-:Y:S01]  /*99d0*/  FFMA R13, R41.reuse, R54, R13 ;  /* 0x00000036290d7223 */ /* 0x040fe2000000000d */
[C---:B------:R-:W-:Y:S01]  /*99e0*/  FMUL R14, R38.reuse, R18 ;  /* 0x00000012260e7220 */ /* 0x040fe20000400000 */
[C---:B------:R-:W-:Y:S01]  /*99f0*/  FMUL R19, R38.reuse, R19 ;  /* 0x0000001326137220 */ /* 0x040fe20000400000 */
[C---:B------:R-:W-:Y:S01]  /*9a00*/  FMUL R16, R38.reuse, R20 ;  /* 0x0000001426107220 */ /* 0x040fe20000400000 */
[C---:B------:R-:W-:Y:S01]  /*9a10*/  FMUL R17, R38.reuse, R21 ;  /* 0x0000001526117220 */ /* 0x040fe20000400000 */
[C---:B------:R-:W-:Y:S01]  /*9a20*/  FFMA R14, R41.reuse, R55, R14 ;  /* 0x00000037290e7223 */ /* 0x040fe2000000000e */
        /* <DEDUP_REMOVED lines=9> */
[----:B------:R-:W-:Y:S01]  /*9ac0*/  FFMA R23, R41, R60, R23 ;  /* 0x0000003c29177223 */ /* 0x000fe20000000017 */
[C---:B------:R-:W-:Y:S01]  /*9ad0*/  FMUL R27, R38.reuse, R27 ;  /* 0x0000001b261b7220 */ /* 0x040fe20000400000 */
[----:B------:R-:W-:Y:S01]  /*9ae0*/  F2FP.BF16.F32.PACK_AB R105, R15, R3 ;  /* 0x000000030f69723e */ /* 0x000fe200000010ff */
[----:B------:R-:W-:Y:S01]  /*9af0*/  FFMA R20, R41, R61, R20 ;  /* 0x0000003d29147223 */ /* 0x000fe20000000014 */
[----:B------:R-:W-:Y:S01]  /*9b00*/  F2FP.BF16.F32.PACK_AB R106, R13, R12 ;  /* 0x0000000c0d6a723e */ /* 0x000fe200000010ff */
[----:B------:R-:W-:Y:S01]  /*9b10*/  FMUL R24, R38, R28 ;  /* 0x0000001c26187220 */ /* 0x000fe20000400000 */
[----:B------:R-:W-:Y:S01]  /*9b20*/  F2FP.BF16.F32.PACK_AB R107, R19, R14 ;  /* 0x0000000e136b723e */ /* 0x000fe200000010ff */
[----:B------:R-:W-:Y:S01]  /*9b30*/  FFMA R21, R41, R62, R21 ;  /* 0x0000003e29157223 */ /* 0x000fe20000000015 */
[----:B------:R-:W-:Y:S01]  /*9b40*/  LOP3.LUT R66, R72, 0xffff0000, RZ, 0xc0, !PT ;  /* 0xffff000048427812 */ /* 0x000fe200078ec0ff */
[C---:B------:R-:W-:Y:S01]  /*9b50*/  FMUL R25, R38.reuse, R29 ;  /* 0x0000001d26197220 */ /* 0x040fe20000400000 */
[----:B------:R-:W-:Y:S01]  /*9b60*/  SHF.L.U32 R67, R73, 0x10, RZ ;  /* 0x0000001049437819 */ /* 0x000fe200000006ff */
[----:B------:R1:W-:Y:S01]  /*9b70*/  STS.128 [R93+0x6010], R104 ;  /* 0x006010685d007388 */ /* 0x0003e20000000c00 */
[----:B------:R-:W-:Y:S01]  /*9b80*/  FFMA R22, R41, R63, R22 ;  /* 0x0000003f29167223 */ /* 0x000fe20000000016 */
[----:B------:R-:W-:Y:S01]  /*9b90*/  LOP3.LUT R68, R73, 0xffff0000, RZ, 0xc0, !PT ;  /* 0xffff000049447812 */ /* 0x000fe200078ec0ff */
[----:B------:R-:W-:Y:S01]  /*9ba0*/  FMUL R26, R38, R30 ;  /* 0x0000001e261a7220 */ /* 0x000fe20000400000 */
[C---:B------:R-:W-:Y:S01]  /*9bb0*/  FFMA R27, R41.reuse, R64, R27 ;  /* 0x00000040291b7223 */ /* 0x040fe2000000001b */
[----:B------:R-:W-:Y:S01]  /*9bc0*/  SHF.L.U32 R69, R74, 0x10, RZ ;  /* 0x000000104a457819 */ /* 0x000fe200000006ff */
[----:B------:R-:W-:Y:S01]  /*9bd0*/  FMUL R31, R38, R31 ;  /* 0x0000001f261f7220 */ /* 0x000fe20000400000 */
[C---:B------:R-:W-:Y:S01]  /*9be0*/  FFMA R24, R41.reuse, R65, R24 ;  /* 0x0000004129187223 */ /* 0x040fe20000000018 */
[----:B------:R-:W-:Y:S01]  /*9bf0*/  LOP3.LUT R70, R74, 0xffff0000, RZ, 0xc0, !PT ;  /* 0xffff00004a467812 */ /* 0x000fe200078ec0ff */
[C---:B------:R-:W-:Y:S01]  /*9c00*/  FMUL R28, R38.reuse, R32 ;  /* 0x00000020261c7220 */ /* 0x040fe20000400000 */
[----:B------:R-:W-:Y:S01]  /*9c10*/  FFMA R25, R41, R66, R25 ;  /* 0x0000004229197223 */ /* 0x000fe20000000019 */
[----:B------:R-:W-:Y:S01]  /*9c20*/  SHF.L.U32 R71, R75, 0x10, RZ ;  /* 0x000000104b477819 */ /* 0x000fe200000006ff */
[C---:B------:R-:W-:Y:S01]  /*9c30*/  FMUL R29, R38.reuse, R33 ;  /* 0x00000021261d7220 */ /* 0x040fe20000400000 */
[----:B------:R-:W-:Y:S01]  /*9c40*/  FFMA R26, R41, R67, R26 ;  /* 0x00000043291a7223 */ /* 0x000fe2000000001a */
[----:B------:R-:W-:Y:S01]  /*9c50*/  LOP3.LUT R72, R75, 0xffff0000, RZ, 0xc0, !PT ;  /* 0xffff00004b487812 */ /* 0x000fe200078ec0ff */
        /* <DEDUP_REMOVED lines=26> */
[----:B------:R-:W-:Y:S02]  /*9e00*/  UIADD3 UR9, UPT, UPT, UR49, 0x60, URZ ;  /* 0x0000006031097890 */ /* 0x000fe4000fffe0ff */
[----:B------:R-:W-:Y:S01]  /*9e10*/  UIADD3 UR8, UPT, UPT, UR43, 0x6200, URZ ;  /* 0x000062002b087890 */ /* 0x000fe2000fffe0ff */
[----:B------:R-:W-:Y:S01]  /*9e20*/  UMOV UR10, UR50 ;  /* 0x00000032000a7c82 */ /* 0x000fe20008000000 */
[----:B------:R-:W-:Y:S01]  /*9e30*/  UMOV UR11, UR36 ;  /* 0x00000024000b7c82 */ /* 0x000fe20008000000 */
[----:B---3--:R-:W-:Y:S04]  /*9e40*/  UIADD3 UR4, UP0, UPT, UR6, 0xa80, URZ ;  /* 0x00000a8006047890 */ /* 0x008fe8000ff1e0ff */
[----:B------:R-:W-:Y:S09]  /*9e50*/  UIADD3.X UR5, UPT, UPT, URZ, UR7, URZ, UP0, !UPT ;  /* 0x00000007ff057290 */ /* 0x000ff200087fe4ff */
[----:B------:R3:W-:Y:S01]  /*9e60*/  UTMASTG.3D [UR8], [UR4] ;  /* 0x00000008040073b5 */ /* 0x0007e20008010000 */
[----:B------:R0:W-:Y:S01]  /*9e70*/  UTMACMDFLUSH ;  /* 0x00000000000079b7 */ /* 0x0001e20000000000 */
[----:B---3--:R-:W-:Y:S04]  /*9e80*/  DEPBAR.LE SB0, 0x1 ;  /* 0x000080400000791a */ /* 0x008fe80000000000 */
.L_x_147:
[----:B------:R-:W-:Y:S05]  /*9e90*/  BSYNC.RECONVERGENT B0 ;  /* 0x0000000000007941 */ /* 0x000fea0003800200 */
.L_x_146:
[----:B------:R-:W-:Y:S01]  /*9ea0*/  BAR.SYNC.DEFER_BLOCKING 0x1, 0x80 ;  /* 0x0042000000007b1d */ /* 0x000fe20000010000 */
[----:B------:R-:W-:Y:S01]  /*9eb0*/  UISETP.NE.AND UP0, UPT, UR47, -0x4, UPT ;  /* 0xfffffffc2f00788c */ /* 0x000fe2000bf05270 */
[----:B------:R-:W-:Y:S08]  /*9ec0*/  IADD3 R0, PT, PT, R36, 0x1, RZ ;  /* 0x0000000124007810 */ /* 0x000ff00007ffe0ff */
[----:B------:R-:W-:Y:S05]  /*9ed0*/  BRA.U !UP0, `(.L_x_148) ;  /* 0x0000000108247547 */ /* 0x000fea000b800000 */
[----:B------:R-:W-:Y:S01]  /*9ee0*/  ISETP.NE.AND P0, PT, R97, RZ, PT ;  /* 0x000000ff6100720c */ /* 0x000fe20003f05270 */
[----:B------:R-:W-:Y:S01]  /*9ef0*/  IMAD.U32 R2, RZ, RZ, UR46 ;  /* 0x0000002eff027e24 */ /* 0x000fe2000f8e00ff */
[----:B------:R-:W-:Y:S04]  /*9f00*/  UIADD3 UR4, UPT, UPT, UR46, 0x1, URZ ;  /* 0x000000012e047890 */ /* 0x000fe8000fffe0ff */
[----:B------:R-:W-:Y:S04]  /*9f10*/  UISETP.NE.AND UP0, UPT, UR4, 0x4, UPT ;  /* 0x000000040400788c */ /* 0x000fe8000bf05270 */
[----:B------:R-:W-:Y:S03]  /*9f20*/  USEL UR46, UR4, URZ, UP0 ;  /* 0x000000ff042e7287 */ /* 0x000fe60008000000 */
[----:B------:R-:W-:Y:S05]  /*9f30*/  @P0 LEA R2, R2, UR43, 0x3 ;  /* 0x0000002b02020c11 */ /* 0x000fea000f8e18ff */
[----:B------:R-:W-:Y:S05]  /*9f40*/  @P0 VIADD R2, R2, 0x90 ;  /* 0x0000009002020836 */ /* 0x000fea0000000000 */
[----:B------:R-:W-:Y:S04]  /*9f50*/  @P0 PRMT R2, R99, 0x654, R2 ;  /* 0x0000065463020816 */ /* 0x000fe80000000002 */
[----:B------:R3:W-:Y:S03]  /*9f60*/  @P0 SYNCS.ARRIVE.TRANS64.RED.A1T0 RZ, [R2+URZ], RZ ;  /* 0x000000ff02ff09a7 */ /* 0x0007e600081004ff */
.L_x_148:
[----:B------:R-:W-:Y:S01]  /*9f70*/  R2UR UR5, R83 ;  /* 0x00000000530572ca */ /* 0x000fe200000e0000 */
[----:B------:R-:W-:Y:S01]  /*9f80*/  UISETP.NE.AND UP0, UPT, UR61, URZ, UPT ;  /* 0x000000ff3d00728c */ /* 0x000fe2000bf05270 */
[----:B------:R-:W-:Y:S01]  /*9f90*/  R2UR UR4, R82 ;  /* 0x00000000520472ca */ /* 0x000fe200000e0000 */
[----:B------:R-:W-:Y:S01]  /*9fa0*/  UIADD3 UR47, UPT, UPT, UR47, 0x4, URZ ;  /* 0x000000042f2f7890 */ /* 0x000fe2000fffe0ff */
[----:B------:R-:W-:Y:S01]  /*9fb0*/  ISETP.NE.AND P0, PT, R87, 0x2, PT ;  /* 0x000000025700780c */ /* 0x000fe20003f05270 */
[----:B------:R-:W-:Y:S01]  /*9fc0*/  UMOV UR36, UR60 ;  /* 0x0000003c00247c82 */ /* 0x000fe20008000000 */
[----:B------:R-:W-:Y:S02]  /*9fd0*/  ISETP.NE.AND P1, PT, R0, 0x2, PT ;  /* 0x000000020000780c */ /* 0x000fe40003f25270 */
[----:B---3--:R-:W-:Y:S02]  /*9fe0*/  SEL R2, RZ, 0x1, P0 ;  /* 0x00000001ff027807 */ /* 0x008fe40000000000 */
[----:B------:R-:W-:Y:S02]  /*9ff0*/  SEL R3, RZ, 0x1, P1 ;  /* 0x00000001ff037807 */ /* 0x000fe40000800000 */
[----:B------:R-:W-:Y:S01]  /*a000*/  LOP3.LUT R89, R89, R2, RZ, 0x3c, !PT ;  /* 0x0000000259597212 */ /* 0x000fe200078e3cff */
[----:B------:R-:W-:Y:S01]  /*a010*/  UIADD3 UR20, UPT, UPT, UR38, UR5, URZ ;  /* 0x0000000526147290 */ /* 0x000fe2000fffe0ff */
[----:B------:R-:W-:Y:S01]  /*a020*/  LOP3.LUT R90, R90, R3, RZ, 0x3c, !PT ;  /* 0x000000035a5a7212 */ /* 0x000fe200078e3cff */
[----:B------:R-:W-:Y:S01]  /*a030*/  UIADD3 UR11, UPT, UPT, UR37, UR4, URZ ;  /* 0x00000004250b7290 */ /* 0x000fe2000fffe0ff */
[----:B------:R-:W-:Y:S02]  /*a040*/  SEL R87, R87, RZ, P0 ;  /* 0x000000ff57577207 */ /* 0x000fe40000000000 */
[----:B------:R-:W-:Y:S01]  /*a050*/  SEL R36, R0, RZ, P1 ;  /* 0x000000ff00247207 */ /* 0x000fe20000800000 */
[----:B------:R-:W-:Y:S08]  /*a060*/  BRA.U UP0, `(.L_x_149) ;  /* 0xffffffbd00f07547 */ /* 0x000ff0000b83ffff */
[----:B------:R-:W-:-:S13]  /*a070*/  R2UR UR4, R84 ;  /* 0x00000000540472ca */ /* 0x000fda00000e0000 */
[----:B------:R-:W-:-:S09]  /*a080*/  UISETP.NE.AND UP0, UPT, UR4, URZ, UPT ;  /* 0x000000ff0400728c */ /* 0x000fd2000bf05270 */
[----:B------:R-:W-:Y:S05]  /*a090*/  BRA.U !UP0, `(.L_x_150) ;  /* 0x0000000108487547 */ /* 0x000fea000b800000 */
[----:B------:R-:W3:Y:S02]  /*a0a0*/  LDCU.64 UR4, c[0x0][0xc90] ;  /* 0x00019200ff0477ac */ /* 0x000ee40008000a00 */
[----:B---3--:R-:W-:-:S04]  /*a0b0*/  UISETP.NE.U32.AND UP0, UPT, UR4, URZ, UPT ;  /* 0x000000ff0400728c */ /* 0x008fc8000bf05070 */
[----:B------:R-:W-:-:S09]  /*a0c0*/  UISETP.NE.AND.EX UP0, UPT, UR5, URZ, UPT, UP0 ;  /* 0x000000ff0500728c */ /* 0x000fd2000bf05300 */
[----:B------:R-:W-:Y:S05]  /*a0d0*/  BRA.U UP0, `(.L_x_151) ;  /* 0x00000001000c7547 */ /* 0x000fea000b800000 */
[----:B------:R-:W-:-:S13]  /*a0e0*/  FSETP.NEU.AND P0, PT, R41, RZ, PT ;  /* 0x000000ff2900720b */ /* 0x000fda0003f0d000 */
[----:B------:R-:W-:Y:S05]  /*a0f0*/  @!P0 EXIT ;  /* 0x000000000000894d */ /* 0x000fea0003800000 */
[----:B------:R-:W-:Y:S05]  /*a100*/  BRA `(.L_x_150) ;  /* 0x00000000002c7947 */ /* 0x000fea0003800000 */
.L_x_151:
[----:B------:R-:W-:Y:S01]  /*a110*/  ISETP.NE.AND P0, PT, R86, RZ, PT ;  /* 0x000000ff5600720c */ /* 0x000fe20003f05270 */
[----:B------:R-:W-:-:S12]  /*a120*/  BSSY.RECONVERGENT B0, `(.L_x_150) ;  /* 0x0000009000007945 */ /* 0x000fd80003800200 */
[----:B------:R-:W-:Y:S05]  /*a130*/  @P0 BRA `(.L_x_152) ;  /* 0x0000000000140947 */ /* 0x000fea0003800000 */
[----:B------:R-:W3:Y:S02]  /*a140*/  LDCU.64 UR4, c[0x0][0xc88] ;  /* 0x00019100ff0477ac */ /* 0x000ee40008000a00 */
[----:B---3--:R-:W-:-:S04]  /*a150*/  ISETP.NE.U32.AND P0, PT, RZ, UR4, PT ;  /* 0x00000004ff007c0c */ /* 0x008fc8000bf05070 */
[----:B------:R-:W-:-:S13]  /*a160*/  ISETP.NE.AND.EX P0, PT, RZ, UR5, PT, P0 ;  /* 0x00000005ff007c0c */ /* 0x000fda000bf05300 */
[----:B------:R-:W-:Y:S05]  /*a170*/  @!P0 EXIT ;  /* 0x000000000000894d */ /* 0x000fea0003800000 */
[----:B------:R-:W-:Y:S05]  /*a180*/  BRA `(.L_x_153) ;  /* 0x0000000000087947 */ /* 0x000fea0003800000 */
.L_x_152:
[----:B------:R-:W-:-:S13]  /*a190*/  FSETP.NEU.AND P0, PT, R41, RZ, PT ;  /* 0x000000ff2900720b */ /* 0x000fda0003f0d000 */
[----:B------:R-:W-:Y:S05]  /*a1a0*/  @!P0 EXIT ;  /* 0x000000000000894d */ /* 0x000fea0003800000 */
.L_x_153:
[----:B------:R-:W-:Y:S05]  /*a1b0*/  BSYNC.RECONVERGENT B0 ;  /* 0x0000000000007941 */ /* 0x000fea0003800200 */
.L_x_150:
[----:B------:R-:W3:Y:S01]  /*a1c0*/  S2UR UR5, SR_CgaCtaId ;  /* 0x00000000000579c3 */ /* 0x000ee20000008800 */
[----:B------:R-:W-:Y:S01]  /*a1d0*/  ULEA UR4, UR46, UR43, 0x3 ;  /* 0x0000002b2e047291 */ /* 0x000fe2000f8e18ff */
[----:B------:R-:W-:-:S04]  /*a1e0*/  DEPBAR.LE SB0, 0x0 ;  /* 0x000080000000791a */ /* 0x000fc80000000000 */
[----:B------:R-:W-:-:S04]  /*a1f0*/  UIADD3 UR4, UPT, UPT, UR4, 0x90, URZ ;  /* 0x0000009004047890 */ /* 0x000fc8000fffe0ff */
[----:B---3--:R-:W-:-:S09]  /*a200*/  UPRMT UR4, UR5, 0x654, UR4 ;  /* 0x0000065405047896 */ /* 0x008fd20008000004 */
[----:B------:R-:W-:Y:S01]  /*a210*/  SYNCS.ARRIVE.TRANS64.RED.A1T0 RZ, [UR4], RZ ;  /* 0x000000ffffff79a7 */ /* 0x000fe20008100404 */
[----:B------:R-:W-:Y:S05]  /*a220*/  EXIT ;  /* 0x000000000000794d */ /* 0x000fea0003800000 */
.L_x_24:
[----:B-1----:R1:W3:Y:S02]  /*a230*/  SYNCS.PHASECHK.TRANS64.TRYWAIT P0, [R0+URZ+0x110], R3 ;  /* 0x00011003000075a7 */ /* 0x0022e400080011ff */
[----:B---3--:R-:W-:Y:S05]  /*a240*/  @!P0 NANOSLEEP.SYNCS 0x989680 ;  /* 0x009896800000895d */ /* 0x008fea0003900000 */
[----:B------:R-:W3:Y:S02]  /*a250*/  @!P0 SYNCS.PHASECHK.TRANS64 P0, [R0+URZ+0x110], R3 ;  /* 0x00011003000085a7 */ /* 0x000ee400080010ff */
[----:B---3--:R-:W-:Y:S05]  /*a260*/  @!P0 BRA `(.L_x_24) ;  /* 0xfffffffc00f08947 */ /* 0x008fea000383ffff */
[----:B------:R-:W-:Y:S05]  /*a270*/  BRA `(.L_x_154) ;  /* 0xffffff78003c7947 */ /* 0x000fea000383ffff */
.L_x_27:
[----:B-1----:R-:W-:-:S07]  /*a280*/  MOV R0, UR5 ;  /* 0x0000000500007c02 */ /* 0x002fce0008000f00 */
.L_x_155:
[----:B-1----:R1:W3:Y:S02]  /*a290*/  SYNCS.PHASECHK.TRANS64.TRYWAIT P0, [R0+URZ+0x38], R3 ;  /* 0x00003803000075a7 */ /* 0x0022e400080011ff */
[----:B---3--:R-:W-:Y:S05]  /*a2a0*/  @!P0 NANOSLEEP.SYNCS 0x989680 ;  /* 0x009896800000895d */ /* 0x008fea0003900000 */
[----:B------:R-:W3:Y:S02]  /*a2b0*/  @!P0 SYNCS.PHASECHK.TRANS64 P0, [R0+URZ+0x38], R3 ;  /* 0x00003803000085a7 */ /* 0x000ee400080010ff */
[----:B---3--:R-:W-:Y:S05]  /*a2c0*/  @!P0 BRA `(.L_x_155) ;  /* 0xfffffffc00f08947 */ /* 0x008fea000383ffff */
[----:B------:R-:W-:Y:S05]  /*a2d0*/  BRA `(.L_x_26) ;  /* 0xffffff7800987947 */ /* 0x000fea000383ffff */
.L_x_36:
[----:B-1----:R-:W-:-:S07]  /*a2e0*/  MOV R0, UR6 ;  /* 0x0000000600007c02 */ /* 0x002fce0008000f00 */
.L_x_156:
[----:B-1----:R1:W2:Y:S02]  /*a2f0*/  SYNCS.PHASECHK.TRANS64.TRYWAIT P0, [R0+URZ+0x38], R3 ;  /* 0x00003803000075a7 */ /* 0x0022a400080011ff */
[----:B--2---:R-:W-:Y:S05]  /*a300*/  @!P0 NANOSLEEP.SYNCS 0x989680 ;  /* 0x009896800000895d */ /* 0x004fea0003900000 */
[----:B------:R-:W2:Y:S02]  /*a310*/  @!P0 SYNCS.PHASECHK.TRANS64 P0, [R0+URZ+0x38], R3 ;  /* 0x00003803000085a7 */ /* 0x000ea400080010ff */
[----:B--2---:R-:W-:Y:S05]  /*a320*/  @!P0 BRA `(.L_x_156) ;  /* 0xfffffffc00f08947 */ /* 0x004fea000383ffff */
[----:B------:R-:W-:Y:S05]  /*a330*/  BRA `(.L_x_35) ;  /* 0xffffff7c00b47947 */ /* 0x000fea000383ffff */
.L_x_43:
[----:B-1----:R1:W4:Y:S02]  /*a340*/  SYNCS.PHASECHK.TRANS64.TRYWAIT P0, [R3+URZ+0xc0], R0 ;  /* 0x0000c000030075a7 */ /* 0x00232400080011ff */
[----:B----4-:R-:W-:Y:S05]  /*a350*/  @!P0 NANOSLEEP.SYNCS 0x989680 ;  /* 0x009896800000895d */ /* 0x010fea0003900000 */
[----:B------:R-:W4:Y:S02]  /*a360*/  @!P0 SYNCS.PHASECHK.TRANS64 P0, [R3+URZ+0xc0], R0 ;  /* 0x0000c000030085a7 */ /* 0x000f2400080010ff */
[----:B----4-:R-:W-:Y:S05]  /*a370*/  @!P0 BRA `(.L_x_43) ;  /* 0xfffffffc00f08947 */ /* 0x010fea000383ffff */
[----:B------:R-:W-:Y:S05]  /*a380*/  BRA `(.L_x_157) ;  /* 0xffffff8000ac7947 */ /* 0x000fea000383ffff */
.L_x_47:
[----:B-1----:R-:W-:-:S07]  /*a390*/  MOV R0, UR4 ;  /* 0x0000000400007c02 */ /* 0x002fce0008000f00 */
.L_x_158:
[----:B-1----:R1:W2:Y:S02]  /*a3a0*/  SYNCS.PHASECHK.TRANS64.TRYWAIT P0, [R0+URZ], R3 ;  /* 0x00000003000075a7 */ /* 0x0022a400080011ff */
[----:B--2---:R-:W-:Y:S05]  /*a3b0*/  @!P0 NANOSLEEP.SYNCS 0x989680 ;  /* 0x009896800000895d */ /* 0x004fea0003900000 */
[----:B------:R-:W2:Y:S02]  /*a3c0*/  @!P0 SYNCS.PHASECHK.TRANS64 P0, [R0+URZ], R3 ;  /* 0x00000003000085a7 */ /* 0x000ea400080010ff */
[----:B--2---:R-:W-:Y:S05]  /*a3d0*/  @!P0 BRA `(.L_x_158) ;  /* 0xfffffffc00f08947 */ /* 0x004fea000383ffff */
[----:B------:R-:W-:Y:S05]  /*a3e0*/  BRA `(.L_x_159) ;  /* 0xffffff8800587947 */ /* 0x000fea000383ffff */
.L_x_48:
[----:B------:R-:W-:-:S07]  /*a3f0*/  MOV R0, UR5 ;  /* 0x0000000500007c02 */ /* 0x000fce0008000f00 */
.L_x_160:
[----:B-1----:R1:W2:Y:S02]  /*a400*/  SYNCS.PHASECHK.TRANS64.TRYWAIT P0, [R0+URZ], R3 ;  /* 0x00000003000075a7 */ /* 0x0022a400080011ff */
[----:B--2---:R-:W-:Y:S05]  /*a410*/  @!P0 NANOSLEEP.SYNCS 0x989680 ;  /* 0x009896800000895d */ /* 0x004fea0003900000 */
[----:B------:R-:W2:Y:S02]  /*a420*/  @!P0 SYNCS.PHASECHK.TRANS64 P0, [R0+URZ], R3 ;  /* 0x00000003000085a7 */ /* 0x000ea400080010ff */
[----:B--2---:R-:W-:Y:S05]  /*a430*/  @!P0 BRA `(.L_x_160) ;  /* 0xfffffffc00f08947 */ /* 0x004fea000383ffff */
[----:B------:R-:W-:Y:S05]  /*a440*/  BRA `(.L_x_161) ;  /* 0xffffff8800647947 */ /* 0x000fea000383ffff */
.L_x_49:
[----:B------:R-:W-:-:S07]  /*a450*/  MOV R0, UR5 ;  /* 0x0000000500007c02 */ /* 0x000fce0008000f00 */
.L_x_162:
[----:B-1----:R1:W2:Y:S02]  /*a460*/  SYNCS.PHASECHK.TRANS64.TRYWAIT P0, [R0+URZ], R3 ;  /* 0x00000003000075a7 */ /* 0x0022a400080011ff */
[----:B--2---:R-:W-:Y:S05]  /*a470*/  @!P0 NANOSLEEP.SYNCS 0x989680 ;  /* 0x009896800000895d */ /* 0x004fea0003900000 */
[----:B------:R-:W2:Y:S02]  /*a480*/  @!P0 SYNCS.PHASECHK.TRANS64 P0, [R0+URZ], R3 ;  /* 0x00000003000085a7 */ /* 0x000ea400080010ff */
[----:B--2---:R-:W-:Y:S05]  /*a490*/  @!P0 BRA `(.L_x_162) ;  /* 0xfffffffc00f08947 */ /* 0x004fea000383ffff */
[----:B------:R-:W-:Y:S05]  /*a4a0*/  BRA `(.L_x_163) ;  /* 0xffffff8800707947 */ /* 0x000fea000383ffff */
.L_x_50:
[----:B------:R-:W-:-:S07]  /*a4b0*/  MOV R0, UR5 ;  /* 0x0000000500007c02 */ /* 0x000fce0008000f00 */
.L_x_164:
[----:B-1----:R1:W2:Y:S02]  /*a4c0*/  SYNCS.PHASECHK.TRANS64.TRYWAIT P0, [R0+URZ], R3 ;  /* 0x00000003000075a7 */ /* 0x0022a400080011ff */
[----:B--2---:R-:W-:Y:S05]  /*a4d0*/  @!P0 NANOSLEEP.SYNCS 0x989680 ;  /* 0x009896800000895d */ /* 0x004fea0003900000 */
[----:B------:R-:W2:Y:S02]  /*a4e0*/  @!P0 SYNCS.PHASECHK.TRANS64 P0, [R0+URZ], R3 ;  /* 0x00000003000085a7 */ /* 0x000ea400080010ff */
[----:B--2---:R-:W-:Y:S05]  /*a4f0*/  @!P0 BRA `(.L_x_164) ;  /* 0xfffffffc00f08947 */ /* 0x004fea000383ffff */
[----:B------:R-:W-:Y:S05]  /*a500*/  BRA `(.L_x_165) ;  /* 0xffffff88007c7947 */ /* 0x000fea000383ffff */
.L_x_51:
[----:B------:R-:W-:-:S07]  /*a510*/  MOV R0, UR5 ;  /* 0x0000000500007c02 */ /* 0x000fce0008000f00 */
.L_x_166:
[----:B-1----:R1:W2:Y:S02]  /*a520*/  SYNCS.PHASECHK.TRANS64.TRYWAIT P0, [R0+URZ], R3 ;  /* 0x00000003000075a7 */ /* 0x0022a400080011ff */
[----:B--2---:R-:W-:Y:S05]  /*a530*/  @!P0 NANOSLEEP.SYNCS 0x989680 ;  /* 0x009896800000895d */ /* 0x004fea0003900000 */
[----:B------:R-:W2:Y:S02]  /*a540*/  @!P0 SYNCS.PHASECHK.TRANS64 P0, [R0+URZ], R3 ;  /* 0x00000003000085a7 */ /* 0x000ea400080010ff */
[----:B--2---:R-:W-:Y:S05]  /*a550*/  @!P0 BRA `(.L_x_166) ;  /* 0xfffffffc00f08947 */ /* 0x004fea000383ffff */
[----:B------:R-:W-:Y:S05]  /*a560*/  BRA `(.L_x_167) ;  /* 0xffffff8800887947 */ /* 0x000fea000383ffff */
.L_x_52:
[----:B------:R-:W-:-:S07]  /*a570*/  MOV R0, UR5 ;  /* 0x0000000500007c02 */ /* 0x000fce0008000f00 */
.L_x_168:
[----:B-1----:R1:W2:Y:S02]  /*a580*/  SYNCS.PHASECHK.TRANS64.TRYWAIT P0, [R0+URZ], R3 ;  /* 0x00000003000075a7 */ /* 0x0022a400080011ff */
[----:B--2---:R-:W-:Y:S05]  /*a590*/  @!P0 NANOSLEEP.SYNCS 0x989680 ;  /* 0x009896800000895d */ /* 0x004fea0003900000 */
[----:B------:R-:W2:Y:S02]  /*a5a0*/  @!P0 SYNCS.PHASECHK.TRANS64 P0, [R0+URZ], R3 ;  /* 0x00000003000085a7 */ /* 0x000ea400080010ff */
[----:B--2---:R-:W-:Y:S05]  /*a5b0*/  @!P0 BRA `(.L_x_168) ;  /* 0xfffffffc00f08947 */ /* 0x004fea000383ffff */
[----:B------:R-:W-:Y:S05]  /*a5c0*/  BRA `(.L_x_169) ;  /* 0xffffff8800947947 */ /* 0x000fea000383ffff */
.L_x_55:
[----:B--2---:R2:W3:Y:S02]  /*a5d0*/  SYNCS.PHASECHK.TRANS64.TRYWAIT P0, [R0+URZ+0x100], R5 ;  /* 0x00010005000075a7 */ /* 0x0044e400080011ff */
[----:B---3--:R-:W-:Y:S05]  /*a5e0*/  @!P0 NANOSLEEP.SYNCS 0x989680 ;  /* 0x009896800000895d */ /* 0x008fea0003900000 */
[----:B------:R-:W3:Y:S02]  /*a5f0*/  @!P0 SYNCS.PHASECHK.TRANS64 P0, [R0+URZ+0x100], R5 ;  /* 0x00010005000085a7 */ /* 0x000ee400080010ff */
[----:B---3--:R-:W-:Y:S05]  /*a600*/  @!P0 BRA `(.L_x_55) ;  /* 0xfffffffc00f08947 */ /* 0x008fea000383ffff */
[----:B------:R-:W-:Y:S05]  /*a610*/  BRA `(.L_x_170) ;  /* 0xffffff8800f87947 */ /* 0x000fea000383ffff */
.L_x_56:
[----:B------:R-:W-:-:S07]  /*a620*/  MOV R0, UR4 ;  /* 0x0000000400007c02 */ /* 0x000fce0008000f00 */
.L_x_171:
[----:B--2---:R2:W3:Y:S02]  /*a630*/  SYNCS.PHASECHK.TRANS64.TRYWAIT P0, [R0+URZ+0xd0], R7 ;  /* 0x0000d007000075a7 */ /* 0x0044e400080011ff */
[----:B---3--:R-:W-:Y:S05]  /*a640*/  @!P0 NANOSLEEP.SYNCS 0x989680 ;  /* 0x009896800000895d */ /* 0x008fea0003900000 */
[----:B------:R-:W3:Y:S02]  /*a650*/  @!P0 SYNCS.PHASECHK.TRANS64 P0, [R0+URZ+0xd0], R7 ;  /* 0x0000d007000085a7 */ /* 0x000ee400080010ff */
[----:B---3--:R-:W-:Y:S05]  /*a660*/  @!P0 BRA `(.L_x_171) ;  /* 0xfffffffc00f08947 */ /* 0x008fea000383ffff */
[----:B------:R-:W-:Y:S05]  /*a670*/  BRA `(.L_x_172) ;  /* 0xffffff8c00087947 */ /* 0x000fea000383ffff */
.L_x_57:
[----:B--2---:R2:W3:Y:S02]  /*a680*/  SYNCS.PHASECHK.TRANS64.TRYWAIT P1, [R0+URZ+0xc0], R5 ;  /* 0x0000c005000075a7 */ /* 0x0044e400080211ff */
[----:B---3--:R-:W-:Y:S05]  /*a690*/  @!P1 NANOSLEEP.SYNCS 0x989680 ;  /* 0x009896800000995d */ /* 0x008fea0003900000 */
[----:B------:R-:W3:Y:S02]  /*a6a0*/  @!P1 SYNCS.PHASECHK.TRANS64 P1, [R0+URZ+0xc0], R5 ;  /* 0x0000c005000095a7 */ /* 0x000ee400080210ff */
[----:B---3--:R-:W-:Y:S05]  /*a6b0*/  @!P1 BRA `(.L_x_57) ;  /* 0xfffffffc00f09947 */ /* 0x008fea000383ffff */
[----:B------:R-:W-:Y:S05]  /*a6c0*/  BRA `(.L_x_173) ;  /* 0xffffff8c00387947 */ /* 0x000fea000383ffff */
.L_x_60:
[----:B------:R-:W-:-:S07]  /*a6d0*/  MOV R0, UR4 ;  /* 0x0000000400007c02 */ /* 0x000fce0008000f00 */
.L_x_174:
[----:B--2---:R2:W3:Y:S02]  /*a6e0*/  SYNCS.PHASECHK.TRANS64.TRYWAIT P0, [R0+URZ+0xd0], R3 ;  /* 0x0000d003000075a7 */ /* 0x0044e400080011ff */
[----:B---3--:R-:W-:Y:S05]  /*a6f0*/  @!P0 NANOSLEEP.SYNCS 0x989680 ;  /* 0x009896800000895d */ /* 0x008fea0003900000 */
[----:B------:R-:W3:Y:S02]  /*a700*/  @!P0 SYNCS.PHASECHK.TRANS64 P0, [R0+URZ+0xd0], R3 ;  /* 0x0000d003000085a7 */ /* 0x000ee400080010ff */
[----:B---3--:R-:W-:Y:S05]  /*a710*/  @!P0 BRA `(.L_x_174) ;  /* 0xfffffffc00f08947 */ /* 0x008fea000383ffff */
[----:B------:R-:W-:Y:S05]  /*a720*/  BRA `(.L_x_59) ;  /* 0xffffff8c008c7947 */ /* 0x000fea000383ffff */
.L_x_69:
[----:B--2---:R-:W-:-:S04]  /*a730*/  MOV R5, UR5 ;  /* 0x0000000500057c02 */ /* 0x004fc80008000f00 */
[----:B------:R2:W3:Y:S03]  /*a740*/  SYNCS.PHASECHK.TRANS64.TRYWAIT P0, [R5+URZ+0x8], R6 ;  /* 0x00000806050075a7 */ /* 0x0004e600080011ff */
[----:B---3--:R-:W-:Y:S05]  /*a750*/  @!P0 NANOSLEEP.SYNCS 0x989680 ;  /* 0x009896800000895d */ /* 0x008fea0003900000 */
[----:B------:R-:W3:Y:S02]  /*a760*/  @!P0 SYNCS.PHASECHK.TRANS64 P0, [R5+URZ+0x8], R6 ;  /* 0x00000806050085a7 */ /* 0x000ee400080010ff */
[----:B---3--:R-:W-:Y:S05]  /*a770*/  @!P0 BRA `(.L_x_69) ;  /* 0xfffffffc00ec8947 */ /* 0x008fea000383ffff */
[----:B------:R-:W-:Y:S05]  /*a780*/  BRA `(.L_x_68) ;  /* 0xffffff9000447947 */ /* 0x000fea000383ffff */
.L_x_71:
[----:B------:R-:W-:Y:S01]  /*a790*/  BSSY B0, `(.L_x_175) ;  /* 0x0000006000007945 */ /* 0x000fe20003800000 */
[----:B------:R-:W-:-:S07]  /*a7a0*/  MOV R15, 0xffffffff ;  /* 0xffffffff000f7802 */ /* 0x000fce0000000f00 */
[----:B-12--5:R-:W-:Y:S05]  /*a7b0*/  WARPSYNC.COLLECTIVE R15, `(.L_x_176) ;  /* 0x000000000f0c7348 */ /* 0x026fea0003c00000 */
[----:B------:R-:W-:Y:S02]  /*a7c0*/  ELECT P6, UR79, PT ;  /* 0x00000000004f782f */ /* 0x000fe400038c0000 */
[----:B------:R-:W-:Y:S01]  /*a7d0*/  MOV R14, UR79 ;  /* 0x0000004f000e7c02 */ /* 0x000fe20008000f00 */
[----:B-12--5:R-:W-:Y:S10]  /*a7e0*/  ENDCOLLECTIVE ;  /* 0x000000000000791b */ /* 0x026ff40003800000 */
.L_x_176:
[----:B------:R-:W-:Y:S05]  /*a7f0*/  BSYNC B0 ;  /* 0x0000000000007941 */ /* 0x000fea0003800000 */
.L_x_175:
[----:B------:R-:W-:Y:S01]  /*a800*/  PLOP3.LUT P0, PT, P6, PT, PT, 0x80, 0x8 ;  /* 0x000000000008781c */ /* 0x000fe2000370f070 */
[----:B------:R-:W-:-:S12]  /*a810*/  BRA `(.L_x_177) ;  /* 0xffffff9000707947 */ /* 0x000fd8000383ffff */
.L_x_73:
[----:B--2---:R-:W-:-:S04]  /*a820*/  MOV R3, UR5 ;  /* 0x0000000500037c02 */ /* 0x004fc80008000f00 */
[----:B------:R2:W3:Y:S03]  /*a830*/  SYNCS.PHASECHK.TRANS64.TRYWAIT P0, [R3+URZ+0x8], R4 ;  /* 0x00000804030075a7 */ /* 0x0004e600080011ff */
[----:B---3--:R-:W-:Y:S05]  /*a840*/  @!P0 NANOSLEEP.SYNCS 0x989680 ;  /* 0x009896800000895d */ /* 0x008fea0003900000 */
[----:B------:R-:W3:Y:S02]  /*a850*/  @!P0 SYNCS.PHASECHK.TRANS64 P0, [R3+URZ+0x8], R4 ;  /* 0x00000804030085a7 */ /* 0x000ee400080010ff */
[----:B---3--:R-:W-:Y:S05]  /*a860*/  @!P0 BRA `(.L_x_73) ;  /* 0xfffffffc00ec8947 */ /* 0x008fea000383ffff */
[----:B------:R-:W-:Y:S05]  /*a870*/  BRA `(.L_x_72) ;  /* 0xffffff9000747947 */ /* 0x000fea000383ffff */
.L_x_74:
[----:B-1----:R1:W2:Y:S02]  /*a880*/  SYNCS.PHASECHK.TRANS64.TRYWAIT P0, [R0+URZ+0xc0], R5 ;  /* 0x0000c005000075a7 */ /* 0x0022a400080011ff */
[----:B--2---:R-:W-:Y:S05]  /*a890*/  @!P0 NANOSLEEP.SYNCS 0x989680 ;  /* 0x009896800000895d */ /* 0x004fea0003900000 */
[----:B------:R-:W2:Y:S02]  /*a8a0*/  @!P0 SYNCS.PHASECHK.TRANS64 P0, [R0+URZ+0xc0], R5 ;  /* 0x0000c005000085a7 */ /* 0x000ea400080010ff */
[----:B--2---:R-:W-:Y:S05]  /*a8b0*/  @!P0 BRA `(.L_x_74) ;  /* 0xfffffffc00f08947 */ /* 0x004fea000383ffff */
[----:B------:R-:W-:Y:S05]  /*a8c0*/  BRA `(.L_x_178) ;  /* 0xffffff9400f07947 */ /* 0x000fea000383ffff */
.L_x_76:
[----:B------:R-:W-:-:S07]  /*a8d0*/  MOV R0, UR56 ;  /* 0x0000003800007c02 */ /* 0x000fce0008000f00 */
.L_x_179:
[----:B-1----:R1:W2:Y:S02]  /*a8e0*/  SYNCS.PHASECHK.TRANS64.TRYWAIT P0, [R0+URZ+0xf0], R5 ;  /* 0x0000f005000075a7 */ /* 0x0022a400080011ff */
[----:B--2---:R-:W-:Y:S05]  /*a8f0*/  @!P0 NANOSLEEP.SYNCS 0x989680 ;  /* 0x009896800000895d */ /* 0x004fea0003900000 */
[----:B------:R-:W2:Y:S02]  /*a900*/  @!P0 SYNCS.PHASECHK.TRANS64 P0, [R0+URZ+0xf0], R5 ;  /* 0x0000f005000085a7 */ /* 0x000ea400080010ff */
[----:B--2---:R-:W-:Y:S05]  /*a910*/  @!P0 BRA `(.L_x_179) ;  /* 0xfffffffc00f08947 */ /* 0x004fea000383ffff */
[----:B------:R-:W-:Y:S05]  /*a920*/  BRA `(.L_x_180) ;  /* 0xffffff98003c7947 */ /* 0x000fea000383ffff */
.L_x_79:
[----:B------:R-:W-:Y:S07]  /*a930*/  MOV R0, UR7 ;  /* 0x0000000700007c02 */ /* 0x000fee0008000f00 */
.L_x_181:
[----:B-1----:R1:W2:Y:S02]  /*a940*/  SYNCS.PHASECHK.TRANS64.TRYWAIT P0, [R0+URZ], R5 ;  /* 0x00000005000075a7 */ /* 0x0022a400080011ff */
[----:B--2---:R-:W-:Y:S05]  /*a950*/  @!P0 NANOSLEEP.SYNCS 0x989680 ;  /* 0x009896800000895d */ /* 0x004fea0003900000 */
[----:B------:R-:W2:Y:S02]  /*a960*/  @!P0 SYNCS.PHASECHK.TRANS64 P0, [R0+URZ], R5 ;  /* 0x00000005000085a7 */ /* 0x000ea400080010ff */
[----:B--2---:R-:W-:Y:S05]  /*a970*/  @!P0 BRA `(.L_x_181) ;  /* 0xfffffffc00f08947 */ /* 0x004fea000383ffff */
[----:B------:R-:W-:Y:S05]  /*a980*/  BRA `(.L_x_78) ;  /* 0xffffff9800507947 */ /* 0x000fea000383ffff */
.L_x_83:
[----:B-1----:R-:W-:-:S07]  /*a990*/  MOV R0, UR4 ;  /* 0x0000000400007c02 */ /* 0x002fce0008000f00 */
.L_x_182:
[----:B-1----:R1:W2:Y:S02]  /*a9a0*/  SYNCS.PHASECHK.TRANS64.TRYWAIT P0, [R0+URZ], R3 ;  /* 0x00000003000075a7 */ /* 0x0022a400080011ff */
[----:B--2---:R-:W-:Y:S05]  /*a9b0*/  @!P0 NANOSLEEP.SYNCS 0x989680 ;  /* 0x009896800000895d */ /* 0x004fea0003900000 */
[----:B------:R-:W2:Y:S02]  /*a9c0*/  @!P0 SYNCS.PHASECHK.TRANS64 P0, [R0+URZ], R3 ;  /* 0x00000003000085a7 */ /* 0x000ea400080010ff */
[----:B--2---:R-:W-:Y:S05]  /*a9d0*/  @!P0 BRA `(.L_x_182) ;  /* 0xfffffffc00f08947 */ /* 0x004fea000383ffff */
[----:B------:R-:W-:Y:S05]  /*a9e0*/  BRA `(.L_x_183) ;  /* 0xffffff9c00607947 */ /* 0x000fea000383ffff */
.L_x_86:
[----:B------:R-:W-:-:S07]  /*a9f0*/  MOV R0, UR31 ;  /* 0x0000001f00007c02 */ /* 0x000fce0008000f00 */
.L_x_184:
[----:B-1----:R1:W2:Y:S02]  /*aa00*/  SYNCS.PHASECHK.TRANS64.TRYWAIT P1, [R0+URZ+0x120], R3 ;  /* 0x00012003000075a7 */ /* 0x0022a400080211ff */
[----:B--2---:R-:W-:Y:S05]  /*aa10*/  @!P1 NANOSLEEP.SYNCS 0x989680 ;  /* 0x009896800000995d */ /* 0x004fea0003900000 */
[----:B------:R-:W2:Y:S02]  /*aa20*/  @!P1 SYNCS.PHASECHK.TRANS64 P1, [R0+URZ+0x120], R3 ;  /* 0x00012003000095a7 */ /* 0x000ea400080210ff */
[----:B--2---:R-:W-:Y:S05]  /*aa30*/  @!P1 BRA `(.L_x_184) ;  /* 0xfffffffc00f09947 */ /* 0x004fea000383ffff */
[----:B------:R-:W-:Y:S05]  /*aa40*/  BRA `(.L_x_185) ;  /* 0xffffff9c00ac7947 */ /* 0x000fea000383ffff */
.L_x_91:
[----:B-1----:R1:W2:Y:S02]  /*aa50*/  SYNCS.PHASECHK.TRANS64.TRYWAIT P0, [R8+URZ+0xc0], R5 ;  /* 0x0000c005080075a7 */ /* 0x0022a400080011ff */
[----:B--2---:R-:W-:Y:S05]  /*aa60*/  @!P0 NANOSLEEP.SYNCS 0x989680 ;  /* 0x009896800000895d */ /* 0x004fea0003900000 */
[----:B------:R-:W2:Y:S02]  /*aa70*/  @!P0 SYNCS.PHASECHK.TRANS64 P0, [R8+URZ+0xc0], R5 ;  /* 0x0000c005080085a7 */ /* 0x000ea400080010ff */
[----:B--2---:R-:W-:Y:S05]  /*aa80*/  @!P0 BRA `(.L_x_91) ;  /* 0xfffffffc00f08947 */ /* 0x004fea000383ffff */
[----:B------:R-:W-:Y:S05]  /*aa90*/  BRA `(.L_x_186) ;  /* 0xffffffa000f47947 */ /* 0x000fea000383ffff */
.L_x_94:
[----:B------:R-:W-:Y:S07]  /*aaa0*/  MOV R0, UR21 ;  /* 0x0000001500007c02 */ /* 0x000fee0008000f00 */
.L_x_187:
[----:B-1----:R1:W2:Y:S02]  /*aab0*/  SYNCS.PHASECHK.TRANS64.TRYWAIT P1, [R0+URZ+0xb8], R5 ;  /* 0x0000b805000075a7 */ /* 0x0022a400080211ff */
[----:B--2---:R-:W-:Y:S05]  /*aac0*/  @!P1 NANOSLEEP.SYNCS 0x989680 ;  /* 0x009896800000995d */ /* 0x004fea0003900000 */
[----:B------:R-:W2:Y:S02]  /*aad0*/  @!P1 SYNCS.PHASECHK.TRANS64 P1, [R0+URZ+0xb8], R5 ;  /* 0x0000b805000095a7 */ /* 0x000ea400080210ff */
[----:B--2---:R-:W-:Y:S05]  /*aae0*/  @!P1 BRA `(.L_x_187) ;  /* 0xfffffffc00f09947 */ /* 0x004fea000383ffff */
[----:B------:R-:W-:Y:S05]  /*aaf0*/  BRA `(.L_x_93) ;  /* 0xffffffa800707947 */ /* 0x000fea000383ffff */
.L_x_97:
[----:B-1----:R-:W-:Y:S07]  /*ab00*/  MOV R5, UR21 ;  /* 0x0000001500057c02 */ /* 0x002fee0008000f00 */
.L_x_188:
[----:B-1----:R1:W2:Y:S02]  /*ab10*/  SYNCS.PHASECHK.TRANS64.TRYWAIT P0, [R5+URZ+0x90], R4 ;  /* 0x00009004050075a7 */ /* 0x0022a400080011ff */
[----:B--2---:R-:W-:Y:S05]  /*ab20*/  @!P0 NANOSLEEP.SYNCS 0x989680 ;  /* 0x009896800000895d */ /* 0x004fea0003900000 */
[----:B------:R-:W2:Y:S02]  /*ab30*/  @!P0 SYNCS.PHASECHK.TRANS64 P0, [R5+URZ+0x90], R4 ;  /* 0x00009004050085a7 */ /* 0x000ea400080010ff */
[----:B--2---:R-:W-:Y:S05]  /*ab40*/  @!P0 BRA `(.L_x_188) ;  /* 0xfffffffc00f08947 */ /* 0x004fea000383ffff */
[----:B------:R-:W-:Y:S05]  /*ab50*/  BRA `(.L_x_189) ;  /* 0xffffffa800c87947 */ /* 0x000fea000383ffff */
.L_x_98:
[----:B------:R-:W-:Y:S07]  /*ab60*/  MOV R5, UR21 ;  /* 0x0000001500057c02 */ /* 0x000fee0008000f00 */
.L_x_190:
[----:B-1----:R1:W2:Y:S02]  /*ab70*/  SYNCS.PHASECHK.TRANS64.TRYWAIT P0, [R5+URZ+0x98], R4 ;  /* 0x00009804050075a7 */ /* 0x0022a400080011ff */
[----:B--2---:R-:W-:Y:S05]  /*ab80*/  @!P0 NANOSLEEP.SYNCS 0x989680 ;  /* 0x009896800000895d */ /* 0x004fea0003900000 */
[----:B------:R-:W2:Y:S02]  /*ab90*/  @!P0 SYNCS.PHASECHK.TRANS64 P0, [R5+URZ+0x98], R4 ;  /* 0x00009804050085a7 */ /* 0x000ea400080010ff */
[----:B--2---:R-:W-:Y:S05]  /*aba0*/  @!P0 BRA `(.L_x_190) ;  /* 0xfffffffc00f08947 */ /* 0x004fea000383ffff */
[----:B------:R-:W-:Y:S05]  /*abb0*/  BRA `(.L_x_191) ;  /* 0xffffffac00007947 */ /* 0x000fea000383ffff */
.L_x_99:
[----:B-1----:R-:W-:Y:S07]  /*abc0*/  MOV R5, UR21 ;  /* 0x0000001500057c02 */ /* 0x002fee0008000f00 */
.L_x_192:
[----:B-1----:R1:W2:Y:S02]  /*abd0*/  SYNCS.PHASECHK.TRANS64.TRYWAIT P0, [R5+URZ+0xa0], R4 ;  /* 0x0000a004050075a7 */ /* 0x0022a400080011ff */
[----:B--2---:R-:W-:Y:S05]  /*abe0*/  @!P0 NANOSLEEP.SYNCS 0x989680 ;  /* 0x009896800000895d */ /* 0x004fea0003900000 */
[----:B------:R-:W2:Y:S02]  /*abf0*/  @!P0 SYNCS.PHASECHK.TRANS64 P0, [R5+URZ+0xa0], R4 ;  /* 0x0000a004050085a7 */ /* 0x000ea400080010ff */
[----:B--2---:R-:W-:Y:S05]  /*ac00*/  @!P0 BRA `(.L_x_192) ;  /* 0xfffffffc00f08947 */ /* 0x004fea000383ffff */
[----:B------:R-:W-:Y:S05]  /*ac10*/  BRA `(.L_x_193) ;  /* 0xffffffac00447947 */ /* 0x000fea000383ffff */
.L_x_100:
[----:B-1----:R-:W-:Y:S07]  /*ac20*/  MOV R5, UR21 ;  /* 0x0000001500057c02 */ /* 0x002fee0008000f00 */
.L_x_194:
[----:B-1----:R1:W2:Y:S02]  /*ac30*/  SYNCS.PHASECHK.TRANS64.TRYWAIT P0, [R5+URZ+0xa8], R4 ;  /* 0x0000a804050075a7 */ /* 0x0022a400080011ff */
[----:B--2---:R-:W-:Y:S05]  /*ac40*/  @!P0 NANOSLEEP.SYNCS 0x989680 ;  /* 0x009896800000895d */ /* 0x004fea0003900000 */
[----:B------:R-:W2:Y:S02]  /*ac50*/  @!P0 SYNCS.PHASECHK.TRANS64 P0, [R5+URZ+0xa8], R4 ;  /* 0x0000a804050085a7 */ /* 0x000ea400080010ff */
[----:B--2---:R-:W-:Y:S05]  /*ac60*/  @!P0 BRA `(.L_x_194) ;  /* 0xfffffffc00f08947 */ /* 0x004fea000383ffff */
[----:B------:R-:W-:Y:S05]  /*ac70*/  BRA `(.L_x_195) ;  /* 0xffffffac008c7947 */ /* 0x000fea000383ffff */
.L_x_102:
[----:B------:R-:W-:-:S07]  /*ac80*/  MOV R0, UR21 ;  /* 0x0000001500007c02 */ /* 0x000fce0008000f00 */
.L_x_196:
[----:B-1----:R1:W2:Y:S02]  /*ac90*/  SYNCS.PHASECHK.TRANS64.TRYWAIT P0, [R0+URZ+0x90], R3 ;  /* 0x00009003000075a7 */ /* 0x0022a400080011ff */
[----:B--2---:R-:W-:Y:S05]  /*aca0*/  @!P0 NANOSLEEP.SYNCS 0x989680 ;  /* 0x009896800000895d */ /* 0x004fea0003900000 */
[----:B------:R-:W2:Y:S02]  /*acb0*/  @!P0 SYNCS.PHASECHK.TRANS64 P0, [R0+URZ+0x90], R3 ;  /* 0x00009003000085a7 */ /* 0x000ea400080010ff */
[----:B--2---:R-:W-:Y:S05]  /*acc0*/  @!P0 BRA `(.L_x_196) ;  /* 0xfffffffc00f08947 */ /* 0x004fea000383ffff */
[----:B------:R-:W-:Y:S05]  /*acd0*/  BRA `(.L_x_197) ;  /* 0xffffffb000047947 */ /* 0x000fea000383ffff */
.L_x_103:
[----:B-1----:R-:W-:-:S07]  /*ace0*/  MOV R0, UR21 ;  /* 0x0000001500007c02 */ /* 0x002fce0008000f00 */
.L_x_198:
[----:B-1----:R1:W2:Y:S02]  /*acf0*/  SYNCS.PHASECHK.TRANS64.TRYWAIT P0, [R0+URZ+0x98], R3 ;  /* 0x00009803000075a7 */ /* 0x0022a400080011ff */
[----:B--2---:R-:W-:Y:S05]  /*ad00*/  @!P0 NANOSLEEP.SYNCS 0x989680 ;  /* 0x009896800000895d */ /* 0x004fea0003900000 */
[----:B------:R-:W2:Y:S02]  /*ad10*/  @!P0 SYNCS.PHASECHK.TRANS64 P0, [R0+URZ+0x98], R3 ;  /* 0x00009803000085a7 */ /* 0x000ea400080010ff */
[----:B--2---:R-:W-:Y:S05]  /*ad20*/  @!P0 BRA `(.L_x_198) ;  /* 0xfffffffc00f08947 */ /* 0x004fea000383ffff */
[----:B------:R-:W-:Y:S05]  /*ad30*/  BRA `(.L_x_199) ;  /* 0xffffffac00f47947 */ /* 0x000fea000383ffff */
.L_x_104:
[----:B-1----:R-:W-:-:S07]  /*ad40*/  MOV R0, UR21 ;  /* 0x0000001500007c02 */ /* 0x002fce0008000f00 */
.L_x_200:
[----:B-1----:R1:W2:Y:S02]  /*ad50*/  SYNCS.PHASECHK.TRANS64.TRYWAIT P0, [R0+URZ+0xa0], R3 ;  /* 0x0000a003000075a7 */ /* 0x0022a400080011ff */
[----:B--2---:R-:W-:Y:S05]  /*ad60*/  @!P0 NANOSLEEP.SYNCS 0x989680 ;  /* 0x009896800000895d */ /* 0x004fea0003900000 */
[----:B------:R-:W2:Y:S02]  /*ad70*/  @!P0 SYNCS.PHASECHK.TRANS64 P0, [R0+URZ+0xa0], R3 ;  /* 0x0000a003000085a7 */ /* 0x000ea400080010ff */
[----:B--2---:R-:W-:Y:S05]  /*ad80*/  @!P0 BRA `(.L_x_200) ;  /* 0xfffffffc00f08947 */ /* 0x004fea000383ffff */
[----:B------:R-:W-:Y:S05]  /*ad90*/  BRA `(.L_x_201) ;  /* 0xffffffac00e47947 */ /* 0x000fea000383ffff */
.L_x_106:
[----:B-1----:R1:W2:Y:S02]  /*ada0*/  SYNCS.PHASECHK.TRANS64.TRYWAIT P0, [R3+URZ+0xc0], R0 ;  /* 0x0000c000030075a7 */ /* 0x0022a400080011ff */
[----:B--2---:R-:W-:Y:S05]  /*adb0*/  @!P0 NANOSLEEP.SYNCS 0x989680 ;  /* 0x009896800000895d */ /* 0x004fea0003900000 */
[----:B------:R-:W2:Y:S02]  /*adc0*/  @!P0 SYNCS.PHASECHK.TRANS64 P0, [R3+URZ+0xc0], R0 ;  /* 0x0000c000030085a7 */ /* 0x000ea400080010ff */
[----:B--2---:R-:W-:Y:S05]  /*add0*/  @!P0 BRA `(.L_x_106) ;  /* 0xfffffffc00f08947 */ /* 0x004fea000383ffff */
[----:B------:R-:W-:Y:S05]  /*ade0*/  BRA `(.L_x_202) ;  /* 0xffffffb000a47947 */ /* 0x000fea000383ffff */
.L_x_117:
[----:B-1----:R-:W-:Y:S04]  /*adf0*/  MOV R0, UR43 ;  /* 0x0000002b00007c02 */ /* 0x002fe80008000f00 */
[----:B------:R1:W2:Y:S03]  /*ae00*/  SYNCS.PHASECHK.TRANS64.TRYWAIT P1, [R0+URZ+0x70], R5 ;  /* 0x00007005000075a7 */ /* 0x0002a600080211ff */
[----:B--2---:R-:W-:Y:S05]  /*ae10*/  @!P1 NANOSLEEP.SYNCS 0x989680 ;  /* 0x009896800000995d */ /* 0x004fea0003900000 */
[----:B------:R-:W2:Y:S02]  /*ae20*/  @!P1 SYNCS.PHASECHK.TRANS64 P1, [R0+URZ+0x70], R5 ;  /* 0x00007005000095a7 */ /* 0x000ea400080210ff */
[----:B--2---:R-:W-:Y:S05]  /*ae30*/  @!P1 BRA `(.L_x_117) ;  /* 0xfffffffc00ec9947 */ /* 0x004fea000383ffff */
[----:B------:R-:W-:Y:S05]  /*ae40*/  BRA `(.L_x_116) ;  /* 0xffffffc000087947 */ /* 0x000fea000383ffff */
.L_x_119:
[----:B-1----:R1:W4:Y:S02]  /*ae50*/  SYNCS.PHASECHK.TRANS64.TRYWAIT P0, [R98+URZ+0xe0], R3 ;  /* 0x0000e003620075a7 */ /* 0x00232400080011ff */
[----:B----4-:R-:W-:Y:S05]  /*ae60*/  @!P0 NANOSLEEP.SYNCS 0x989680 ;  /* 0x009896800000895d */ /* 0x010fea0003900000 */
[----:B------:R-:W4:Y:S02]  /*ae70*/  @!P0 SYNCS.PHASECHK.TRANS64 P0, [R98+URZ+0xe0], R3 ;  /* 0x0000e003620085a7 */ /* 0x000f2400080010ff */
[----:B----4-:R-:W-:Y:S05]  /*ae80*/  @!P0 BRA `(.L_x_119) ;  /* 0xfffffffc00f08947 */ /* 0x010fea000383ffff */
[----:B------:R-:W-:Y:S05]  /*ae90*/  BRA `(.L_x_118) ;  /* 0xffffffc000307947 */ /* 0x000fea000383ffff */
.L_x_128:
[----:B---3--:R3:W4:Y:S02]  /*aea0*/  SYNCS.PHASECHK.TRANS64.TRYWAIT P0, [R3+URZ+0x70], R0 ;  /* 0x00007000030075a7 */ /* 0x00872400080011ff */
[----:B----4-:R-:W-:Y:S05]  /*aeb0*/  @!P0 NANOSLEEP.SYNCS 0x989680 ;  /* 0x009896800000895d */ /* 0x010fea0003900000 */
[----:B------:R-:W4:Y:S02]  /*aec0*/  @!P0 SYNCS.PHASECHK.TRANS64 P0, [R3+URZ+0x70], R0 ;  /* 0x00007000030085a7 */ /* 0x000f2400080010ff */
[----:B----4-:R-:W-:Y:S05]  /*aed0*/  @!P0 BRA `(.L_x_128) ;  /* 0xfffffffc00f08947 */ /* 0x010fea000383ffff */
[----:B------:R-:W-:Y:S05]  /*aee0*/  BRA `(.L_x_127) ;  /* 0xffffffcc000c7947 */ /* 0x000fea000383ffff */
.L_x_136:
[----:B-1----:R1:W4:Y:S02]  /*aef0*/  SYNCS.PHASECHK.TRANS64.TRYWAIT P0, [R62+URZ+0x70], R5 ;  /* 0x000070053e0075a7 */ /* 0x00232400080011ff */
[----:B----4-:R-:W-:Y:S05]  /*af00*/  @!P0 NANOSLEEP.SYNCS 0x989680 ;  /* 0x009896800000895d */ /* 0x010fea0003900000 */
[----:B------:R-:W4:Y:S02]  /*af10*/  @!P0 SYNCS.PHASECHK.TRANS64 P0, [R62+URZ+0x70], R5 ;  /* 0x000070053e0085a7 */ /* 0x000f2400080010ff */
[----:B----4-:R-:W-:Y:S05]  /*af20*/  @!P0 BRA `(.L_x_136) ;  /* 0xfffffffc00f08947 */ /* 0x010fea000383ffff */
[----:B------:R-:W-:Y:S05]  /*af30*/  BRA `(.L_x_135) ;  /* 0xffffffd800107947 */ /* 0x000fea000383ffff */
.L_x_144:
[----:B-1----:R1:W4:Y:S02]  /*af40*/  SYNCS.PHASECHK.TRANS64.TRYWAIT P0, [R61+URZ+0x70], R4 ;  /* 0x000070043d0075a7 */ /* 0x00232400080011ff */
[----:B----4-:R-:W-:Y:S05]  /*af50*/  @!P0 NANOSLEEP.SYNCS 0x989680 ;  /* 0x009896800000895d */ /* 0x010fea0003900000 */
[----:B------:R-:W4:Y:S02]  /*af60*/  @!P0 SYNCS.PHASECHK.TRANS64 P0, [R61+URZ+0x70], R4 ;  /* 0x000070043d0085a7 */ /* 0x000f2400080010ff */
[----:B----4-:R-:W-:Y:S05]  /*af70*/  @!P0 BRA `(.L_x_144) ;  /* 0xfffffffc00f08947 */ /* 0x010fea000383ffff */
[----:B------:R-:W-:Y:S05]  /*af80*/  BRA `(.L_x_143) ;  /* 0xffffffe400107947 */ /* 0x000fea000383ffff */
        .weak           $__internal_0_$__cuda_sm10x_tcgen05_guardrail_trap_col_being_dealloced_not_returned_by_alloc
        .type           $__internal_0_$__cuda_sm10x_tcgen05_guardrail_trap_col_being_dealloced_not_returned_by_alloc,@function
        .size           $__internal_0_$__cuda_sm10x_tcgen05_guardrail_trap_col_being_dealloced_not_returned_by_alloc,($__internal_1_$__cuda_sm10x_tcgen05_guardrail_trap_phase_invalid_during_alloc - $__internal_0_$__cuda_sm10x_tcgen05_guardrail_trap_col_being_dealloced_not_returned_by_alloc)
$__internal_0_$__cuda_sm10x_tcgen05_guardrail_trap_col_being_dealloced_not_returned_by_alloc:
[----:B------:R-:W-:Y:S05]  /*af90*/  BPT.TRAP 0x1 ;  /* 0x000000040000795c */ /* 0x000fea0000300000 */
[----:B------:R-:W-:-:S04]  /*afa0*/  HFMA2 R3, -RZ, RZ, 0, 0 ;  /* 0x00000000ff037431 */ /* 0x000fc800000001ff */
[----:B------:R-:W-:Y:S05]  /*afb0*/  RET.REL.NODEC R2 `(_ZN7cutlass13device_kernelINS_4gemm6kernel13GemmUniversalIN4cute5tupleIJiiiiEEENS1_10collective13CollectiveMmaINS1_46MainloopSm100TmaUmmaWarpSpecializedBlockScaledILi7ELi2ELi2ENS5_IJNS4_1CILi4EEENSA_ILi1EEESC_EEEEENS5_IJNSA_ILi256EEENSA_ILi128EEESG_EEENS5_IJNS_12float_e4m3_tENS_13float_ue8m0_tEEEENS5_IJNS5_IJlSC_lEEENS4_6LayoutINS5_IJNS5_IJNS5_IJNSA_ILi32EEESB_EEEiEEESP_NS5_IJSC_iEEEEEENS5_IJNS5_IJNS5_IJNSA_ILi16EEESB_EEEiEEENS5_IJNS5_IJNSA_ILi0EEESC_EEENSA_ILi512EEEEEENS5_IJSV_iEEEEEEEEEEESK_S12_NS4_8TiledMMAINS4_8MMA_AtomIJNS4_27SM100_MMA_MXF8F6F4_2x1SM_SSISI_SI_fSJ_Li256ELi128ELNS4_4UMMA5MajorE0ELS17_0ELNS16_7ScaleInE0ELS18_0EEEEEENSM_INS5_IJSC_SC_SC_EEENS5_IJSV_SV_SV_EEEEENS5_IJNS4_10UnderscoreES1E_S1E_EEEEENS5_IJNS4_18SM100_TMA_2SM_LOADES1H_EEENS5_IJNS4_14ComposedLayoutINS4_7SwizzleILi3ELi4ELi3EEENS4_18smem_ptr_flag_bitsILi8EEENSM_INS5_IJNSA_ILi8EEESG_EEENS5_IJSG_SC_EEEEEEENSM_INS5_IJNS5_IJNS5_IJSO_SC_EEENS5_IJSN_SC_EEEEEESC_NS5_IJSB_SC_EEEEEENS5_IJNS5_IJNS5_IJST_SX_EEESW_EEESV_NS5_IJSC_SX_EEEEEEEEEEEvNS4_8identityENS5_IJNS4_28SM100_TMA_2SM_LOAD_MULTICASTES25_EEES23_vS24_EENS_8epilogue10collective18CollectiveEpilogueINS28_23Sm100TmaWarpSpecializedILi4ELi2ELi32ELb1ELb0EEEJNS5_IJSG_SG_SG_EEENS5_IJNSM_ISG_SC_EENSM_ISN_SC_EEEEENS_10bfloat16_tESL_S2H_SL_NS28_6fusion15FusionCallbacksIS2C_NS2I_17LinearCombinationIS2H_fS2H_fLNS_15FloatRoundStyleE2EEES2D_S2G_JEEENS4_5SM1004TMEM4LOAD26SM100_TMEM_LOAD_32dp32b32xENS4_13SM90_TMA_LOADENS1J_INS1K_ILi2ELi4ELi3EEENS1M_ILi16EEENSM_INS5_IJS1O_SN_EEES1U_EEEENS4_39AutoVectorizingCopyWithAssumedAlignmentILi128EEENS4_14SM90_TMA_STOREES2X_S2Z_S2Z_EEEvvEEEEvNT_6ParamsE) ;  /* 0xffffff5002107950 */ /* 0x000fea0003c3ffff */
        .weak           $__internal_1_$__cuda_sm10x_tcgen05_guardrail_trap_phase_invalid_during_alloc
        .type           $__internal_1_$__cuda_sm10x_tcgen05_guardrail_trap_phase_invalid_during_alloc,@function
        .size           $__internal_1_$__cuda_sm10x_tcgen05_guardrail_trap_phase_invalid_during_alloc,($__internal_2_$__cuda_sm10x_tcgen05_guardrail_trap_unallocated_columns_being_dealloced - $__internal_1_$__cuda_sm10x_tcgen05_guardrail_trap_phase_invalid_during_alloc)
$__internal_1_$__cuda_sm10x_tcgen05_guardrail_trap_phase_invalid_during_alloc:
[----:B------:R-:W-:Y:S05]  /*afc0*/  BPT.TRAP 0x1 ;  /* 0x000000040000795c */ /* 0x000fea0000300000 */
[----:B------:R-:W-:-:S04]  /*afd0*/  MOV R5, 0x0 ;  /* 0x0000000000057802 */ /* 0x000fc80000000f00 */
[----:B------:R-:W-:Y:S05]  /*afe0*/  RET.REL.NODEC R4 `(_ZN7cutlass13device_kernelINS_4gemm6kernel13GemmUniversalIN4cute5tupleIJiiiiEEENS1_10collective13CollectiveMmaINS1_46MainloopSm100TmaUmmaWarpSpecializedBlockScaledILi7ELi2ELi2ENS5_IJNS4_1CILi4EEENSA_ILi1EEESC_EEEEENS5_IJNSA_ILi256EEENSA_ILi128EEESG_EEENS5_IJNS_12float_e4m3_tENS_13float_ue8m0_tEEEENS5_IJNS5_IJlSC_lEEENS4_6LayoutINS5_IJNS5_IJNS5_IJNSA_ILi32EEESB_EEEiEEESP_NS5_IJSC_iEEEEEENS5_IJNS5_IJNS5_IJNSA_ILi16EEESB_EEEiEEENS5_IJNS5_IJNSA_ILi0EEESC_EEENSA_ILi512EEEEEENS5_IJSV_iEEEEEEEEEEESK_S12_NS4_8TiledMMAINS4_8MMA_AtomIJNS4_27SM100_MMA_MXF8F6F4_2x1SM_SSISI_SI_fSJ_Li256ELi128ELNS4_4UMMA5MajorE0ELS17_0ELNS16_7ScaleInE0ELS18_0EEEEEENSM_INS5_IJSC_SC_SC_EEENS5_IJSV_SV_SV_EEEEENS5_IJNS4_10UnderscoreES1E_S1E_EEEEENS5_IJNS4_18SM100_TMA_2SM_LOADES1H_EEENS5_IJNS4_14ComposedLayoutINS4_7SwizzleILi3ELi4ELi3EEENS4_18smem_ptr_flag_bitsILi8EEENSM_INS5_IJNSA_ILi8EEESG_EEENS5_IJSG_SC_EEEEEEENSM_INS5_IJNS5_IJNS5_IJSO_SC_EEENS5_IJSN_SC_EEEEEESC_NS5_IJSB_SC_EEEEEENS5_IJNS5_IJNS5_IJST_SX_EEESW_EEESV_NS5_IJSC_SX_EEEEEEEEEEEvNS4_8identityENS5_IJNS4_28SM100_TMA_2SM_LOAD_MULTICASTES25_EEES23_vS24_EENS_8epilogue10collective18CollectiveEpilogueINS28_23Sm100TmaWarpSpecializedILi4ELi2ELi32ELb1ELb0EEEJNS5_IJSG_SG_SG_EEENS5_IJNSM_ISG_SC_EENSM_ISN_SC_EEEEENS_10bfloat16_tESL_S2H_SL_NS28_6fusion15FusionCallbacksIS2C_NS2I_17LinearCombinationIS2H_fS2H_fLNS_15FloatRoundStyleE2EEES2D_S2G_JEEENS4_5SM1004TMEM4LOAD26SM100_TMEM_LOAD_32dp32b32xENS4_13SM90_TMA_LOADENS1J_INS1K_ILi2ELi4ELi3EEENS1M_ILi16EEENSM_INS5_IJS1O_SN_EEES1U_EEEENS4_39AutoVectorizingCopyWithAssumedAlignmentILi128EEENS4_14SM90_TMA_STOREES2X_S2Z_S2Z_EEEvvEEEEvNT_6ParamsE) ;  /* 0xffffff5004047950 */ /* 0x000fea0003c3ffff */
        .weak           $__internal_2_$__cuda_sm10x_tcgen05_guardrail_trap_unallocated_columns_being_dealloced
        .type           $__internal_2_$__cuda_sm10x_tcgen05_guardrail_trap_unallocated_columns_being_dealloced,@function
        .size           $__internal_2_$__cuda_sm10x_tcgen05_guardrail_trap_unallocated_columns_being_dealloced,(.L_x_204 - $__internal_2_$__cuda_sm10x_tcgen05_guardrail_trap_unallocated_columns_being_dealloced)
$__internal_2_$__cuda_sm10x_tcgen05_guardrail_trap_unallocated_columns_being_dealloced:
[----:B------:R-:W-:Y:S05]  /*aff0*/  BPT.TRAP 0x1 ;  /* 0x000000040000795c */ /* 0x000fea0000300000 */
[----:B------:R-:W-:-:S04]  /*b000*/  HFMA2 R3, -RZ, RZ, 0, 0 ;  /* 0x00000000ff037431 */ /* 0x000fc800000001ff */
[----:B------:R-:W-:Y:S05]  /*b010*/  RET.REL.NODEC R2 `(_ZN7cutlass13device_kernelINS_4gemm6kernel13GemmUniversalIN4cute5tupleIJiiiiEEENS1_10collective13CollectiveMmaINS1_46MainloopSm100TmaUmmaWarpSpecializedBlockScaledILi7ELi2ELi2ENS5_IJNS4_1CILi4EEENSA_ILi1EEESC_EEEEENS5_IJNSA_ILi256EEENSA_ILi128EEESG_EEENS5_IJNS_12float_e4m3_tENS_13float_ue8m0_tEEEENS5_IJNS5_IJlSC_lEEENS4_6LayoutINS5_IJNS5_IJNS5_IJNSA_ILi32EEESB_EEEiEEESP_NS5_IJSC_iEEEEEENS5_IJNS5_IJNS5_IJNSA_ILi16EEESB_EEEiEEENS5_IJNS5_IJNSA_ILi0EEESC_EEENSA_ILi512EEEEEENS5_IJSV_iEEEEEEEEEEESK_S12_NS4_8TiledMMAINS4_8MMA_AtomIJNS4_27SM100_MMA_MXF8F6F4_2x1SM_SSISI_SI_fSJ_Li256ELi128ELNS4_4UMMA5MajorE0ELS17_0ELNS16_7ScaleInE0ELS18_0EEEEEENSM_INS5_IJSC_SC_SC_EEENS5_IJSV_SV_SV_EEEEENS5_IJNS4_10UnderscoreES1E_S1E_EEEEENS5_IJNS4_18SM100_TMA_2SM_LOADES1H_EEENS5_IJNS4_14ComposedLayoutINS4_7SwizzleILi3ELi4ELi3EEENS4_18smem_ptr_flag_bitsILi8EEENSM_INS5_IJNSA_ILi8EEESG_EEENS5_IJSG_SC_EEEEEEENSM_INS5_IJNS5_IJNS5_IJSO_SC_EEENS5_IJSN_SC_EEEEEESC_NS5_IJSB_SC_EEEEEENS5_IJNS5_IJNS5_IJST_SX_EEESW_EEESV_NS5_IJSC_SX_EEEEEEEEEEEvNS4_8identityENS5_IJNS4_28SM100_TMA_2SM_LOAD_MULTICASTES25_EEES23_vS24_EENS_8epilogue10collective18CollectiveEpilogueINS28_23Sm100TmaWarpSpecializedILi4ELi2ELi32ELb1ELb0EEEJNS5_IJSG_SG_SG_EEENS5_IJNSM_ISG_SC_EENSM_ISN_SC_EEEEENS_10bfloat16_tESL_S2H_SL_NS28_6fusion15FusionCallbacksIS2C_NS2I_17LinearCombinationIS2H_fS2H_fLNS_15FloatRoundStyleE2EEES2D_S2G_JEEENS4_5SM1004TMEM4LOAD26SM100_TMEM_LOAD_32dp32b32xENS4_13SM90_TMA_LOADENS1J_INS1K_ILi2ELi4ELi3EEENS1M_ILi16EEENSM_INS5_IJS1O_SN_EEES1U_EEEENS4_39AutoVectorizingCopyWithAssumedAlignmentILi128EEENS4_14SM90_TMA_STOREES2X_S2Z_S2Z_EEEvvEEEEvNT_6ParamsE) ;  /* 0xffffff4c02f87950 */ /* 0x000fea0003c3ffff */
.L_x_203:
[----:B------:R-:W-:-:S00]  /*b020*/  BRA `(.L_x_203) ;  /* 0xfffffffc00fc7947 */ /* 0x000fc0000383ffff */
[----:B------:R-:W-:-:S00]  /*b030*/  NOP ;  /* 0x0000000000007918 */ /* 0x000fc00000000000 */
        /* <DEDUP_REMOVED lines=12> */
.L_x_204:


//--------------------- .nv.global.init           --------------------------
	.section	.nv.global.init,"aw",@progbits
.nv.global.init:
	.type		$str$27,@object
	.size		$str$27,($str$28 - $str$27)
$str$27:
        /*0000*/ 	.byte	0x28, 0x61, 0x64, 0x64, 0x72, 0x65, 0x73, 0x73, 0x20, 0x26, 0x20, 0x6d, 0x61, 0x73, 0x6b, 0x29
        /*0010*/ 	.byte	0x20, 0x3d, 0x3d, 0x20, 0x30, 0x00
	.type		$str$28,@object
	.size		$str$28,($str$26 - $str$28)
$str$28:
        /*0016*/ 	.byte	0x2f, 0x74, 0x6d, 0x70, 0x2f, 0x63, 0x75, 0x74, 0x6c, 0x61, 0x73, 0x73, 0x5f, 0x73, 0x77, 0x65
        /*0026*/ 	.byte	0x65, 0x70, 0x5f, 0x73, 0x72, 0x63, 0x2f, 0x69, 0x6e, 0x63, 0x6c, 0x75, 0x64, 0x65, 0x2f, 0x63
        /*0036*/ 	.byte	0x75, 0x74, 0x65, 0x2f, 0x70, 0x6f, 0x69, 0x6e, 0x74, 0x65, 0x72, 0x5f, 0x66, 0x6c, 0x61, 0x67
        /*0046*/ 	.byte	0x67, 0x65, 0x64, 0x2e, 0x68, 0x70, 0x70, 0x00
	.type		$str$26,@object
	.size		$str$26,($str$25 - $str$26)
$str$26:
        /*004e*/ 	.byte	0x2f, 0x74, 0x6d, 0x70, 0x2f, 0x63, 0x75, 0x74, 0x6c, 0x61, 0x73, 0x73, 0x5f, 0x73, 0x77, 0x65
        /*005e*/ 	.byte	0x65, 0x70, 0x5f, 0x73, 0x72, 0x63, 0x2f, 0x69, 0x6e, 0x63, 0x6c, 0x75, 0x64, 0x65, 0x2f, 0x63
        /*006e*/ 	.byte	0x75, 0x74, 0x65, 0x2f, 0x61, 0x74, 0x6f, 0x6d, 0x2f, 0x63, 0x6f, 0x70, 0x79, 0x5f, 0x74, 0x72
        /*007e*/ 	.byte	0x61, 0x69, 0x74, 0x73, 0x5f, 0x73, 0x6d, 0x31, 0x30, 0x30, 0x2e, 0x68, 0x70, 0x70, 0x00
	.type		$str$25,@object
	.size		$str$25,(__unnamed_1 - $str$25)
$str$25:
        /*008d*/ 	.byte	0x28, 0x28, 0x75, 0x69, 0x6e, 0x74, 0x33, 0x32, 0x5f, 0x74, 0x28, 0x74, 0x68, 0x72, 0x65, 0x61
        /*009d*/ 	.byte	0x64, 0x49, 0x64, 0x78, 0x2e, 0x78, 0x29, 0x20, 0x2f, 0x20, 0x33, 0x32, 0x29, 0x20, 0x25, 0x20
        /*00ad*/ 	.byte	0x34, 0x29, 0x20, 0x3d, 0x3d, 0x20, 0x28, 0x28, 0x28, 0x74, 0x6d, 0x65, 0x6d, 0x5f, 0x61, 0x64
        /*00bd*/ 	.byte	0x64, 0x72, 0x20, 0x3e, 0x3e, 0x20, 0x31, 0x36, 0x29, 0x20, 0x2f, 0x20, 0x33, 0x32, 0x29, 0x20
        /*00cd*/ 	.byte	0x25, 0x20, 0x34, 0x29, 0x00
	.type		__unnamed_1,@object
	.size		__unnamed_1,(__unnamed_2 - __unnamed_1)
__unnamed_1:
        /*00d2*/ 	.byte	0x61, 0x75, 0x74, 0x6f, 0x20, 0x63, 0x75, 0x74, 0x65, 0x3a, 0x3a, 0x61, 0x73, 0x5f, 0x70, 0x6f
        /* <DEDUP_REMOVED lines=24> */
        /*0262*/ 	.byte	0x34, 0x30, 0x39, 0x36, 0x3e, 0x3e, 0x3e, 0x3e, 0x5d, 0x00
	.type		__unnamed_2,@object
	.size		__unnamed_2,(.L_2 - __unnamed_2)
__unnamed_2:
        /* <DEDUP_REMOVED lines=42> */
        /*050c*/ 	.byte	0x3e, 0x3e, 0x5d, 0x00
.L_2:


//--------------------- .nv.shared._ZN7cutlass13device_kernelINS_4gemm6kernel13GemmUniversalIN4cute5tupleIJiiiiEEENS1_10collective13CollectiveMmaINS1_46MainloopSm100TmaUmmaWarpSpecializedBlockScaledILi7ELi2ELi2ENS5_IJNS4_1CILi4EEENSA_ILi1EEESC_EEEEENS5_IJNSA_ILi256EEENSA_ILi128EEESG_EEENS5_IJNS_12float_e4m3_tENS_13float_ue8m0_tEEEENS5_IJNS5_IJlSC_lEEENS4_6LayoutINS5_IJNS5_IJNS5_IJNSA_ILi32EEESB_EEEiEEESP_NS5_IJSC_iEEEEEENS5_IJNS5_IJNS5_IJNSA_ILi16EEESB_EEEiEEENS5_IJNS5_IJNSA_ILi0EEESC_EEENSA_ILi512EEEEEENS5_IJSV_iEEEEEEEEEEESK_S12_NS4_8TiledMMAINS4_8MMA_AtomIJNS4_27SM100_MMA_MXF8F6F4_2x1SM_SSISI_SI_fSJ_Li256ELi128ELNS4_4UMMA5MajorE0ELS17_0ELNS16_7ScaleInE0ELS18_0EEEEEENSM_INS5_IJSC_SC_SC_EEENS5_IJSV_SV_SV_EEEEENS5_IJNS4_10UnderscoreES1E_S1E_EEEEENS5_IJNS4_18SM100_TMA_2SM_LOADES1H_EEENS5_IJNS4_14ComposedLayoutINS4_7SwizzleILi3ELi4ELi3EEENS4_18smem_ptr_flag_bitsILi8EEENSM_INS5_IJNSA_ILi8EEESG_EEENS5_IJSG_SC_EEEEEEENSM_INS5_IJNS5_IJNS5_IJSO_SC_EEENS5_IJSN_SC_EEEEEESC_NS5_IJSB_SC_EEEEEENS5_IJNS5_IJNS5_IJST_SX_EEESW_EEESV_NS5_IJSC_SX_EEEEEEEEEEEvNS4_8identityENS5_IJNS4_28SM100_TMA_2SM_LOAD_MULTICASTES25_EEES23_vS24_EENS_8epilogue10collective18CollectiveEpilogueINS28_23Sm100TmaWarpSpecializedILi4ELi2ELi32ELb1ELb0EEEJNS5_IJSG_SG_SG_EEENS5_IJNSM_ISG_SC_EENSM_ISN_SC_EEEEENS_10bfloat16_tESL_S2H_SL_NS28_6fusion15FusionCallbacksIS2C_NS2I_17LinearCombinationIS2H_fS2H_fLNS_15FloatRoundStyleE2EEES2D_S2G_JEEENS4_5SM1004TMEM4LOAD26SM100_TMEM_LOAD_32dp32b32xENS4_13SM90_TMA_LOADENS1J_INS1K_ILi2ELi4ELi3EEENS1M_ILi16EEENSM_INS5_IJS1O_SN_EEES1U_EEEENS4_39AutoVectorizingCopyWithAssumedAlignmentILi128EEENS4_14SM90_TMA_STOREES2X_S2Z_S2Z_EEEvvEEEEvNT_6ParamsE --------------------------
	.section	.nv.shared._ZN7cutlass13device_kernelINS_4gemm6kernel13GemmUniversalIN4cute5tupleIJiiiiEEENS1_10collective13CollectiveMmaINS1_46MainloopSm100TmaUmmaWarpSpecializedBlockScaledILi7ELi2ELi2ENS5_IJNS4_1CILi4EEENSA_ILi1EEESC_EEEEENS5_IJNSA_ILi256EEENSA_ILi128EEESG_EEENS5_IJNS_12float_e4m3_tENS_13float_ue8m0_tEEEENS5_IJNS5_IJlSC_lEEENS4_6LayoutINS5_IJNS5_IJNS5_IJNSA_ILi32EEESB_EEEiEEESP_NS5_IJSC_iEEEEEENS5_IJNS5_IJNS5_IJNSA_ILi16EEESB_EEEiEEENS5_IJNS5_IJNSA_ILi0EEESC_EEENSA_ILi512EEEEEENS5_IJSV_iEEEEEEEEEEESK_S12_NS4_8TiledMMAINS4_8MMA_AtomIJNS4_27SM100_MMA_MXF8F6F4_2x1SM_SSISI_SI_fSJ_Li256ELi128ELNS4_4UMMA5MajorE0ELS17_0ELNS16_7ScaleInE0ELS18_0EEEEEENSM_INS5_IJSC_SC_SC_EEENS5_IJSV_SV_SV_EEEEENS5_IJNS4_10UnderscoreES1E_S1E_EEEEENS5_IJNS4_18SM100_TMA_2SM_LOADES1H_EEENS5_IJNS4_14ComposedLayoutINS4_7SwizzleILi3ELi4ELi3EEENS4_18smem_ptr_flag_bitsILi8EEENSM_INS5_IJNSA_ILi8EEESG_EEENS5_IJSG_SC_EEEEEEENSM_INS5_IJNS5_IJNS5_IJSO_SC_EEENS5_IJSN_SC_EEEEEESC_NS5_IJSB_SC_EEEEEENS5_IJNS5_IJNS5_IJST_SX_EEESW_EEESV_NS5_IJSC_SX_EEEEEEEEEEEvNS4_8identityENS5_IJNS4_28SM100_TMA_2SM_LOAD_MULTICASTES25_EEES23_vS24_EENS_8epilogue10collective18CollectiveEpilogueINS28_23Sm100TmaWarpSpecializedILi4ELi2ELi32ELb1ELb0EEEJNS5_IJSG_SG_SG_EEENS5_IJNSM_ISG_SC_EENSM_ISN_SC_EEEEENS_10bfloat16_tESL_S2H_SL_NS28_6fusion15FusionCallbacksIS2C_NS2I_17LinearCombinationIS2H_fS2H_fLNS_15FloatRoundStyleE2EEES2D_S2G_JEEENS4_5SM1004TMEM4LOAD26SM100_TMEM_LOAD_32dp32b32xENS4_13SM90_TMA_LOADENS1J_INS1K_ILi2ELi4ELi3EEENS1M_ILi16EEENSM_INS5_IJS1O_SN_EEES1U_EEEENS4_39AutoVectorizingCopyWithAssumedAlignmentILi128EEENS4_14SM90_TMA_STOREES2X_S2Z_S2Z_EEEvvEEEEvNT_6ParamsE,"aw",@nobits
	.sectionflags	@""
	.align	16
	.zero		1024


//--------------------- .nv.shared.reserved.0     --------------------------
	.section	.nv.shared.reserved.0,"aw",@nobits
	.weak		__nv_reservedSMEM_offset_0_alias
	.size		__nv_reservedSMEM_offset_0_alias, 0, 64
	.other		__nv_reservedSMEM_offset_0_alias,@"STO_CUDA_RESERVED_SHARED STV_DEFAULT"
__nv_reservedSMEM_offset_0_alias:
	.zero		0
.nv.shared.reserved.0:
	.zero		64
	.weak		__nv_reservedSMEM_tcgen05_partition
	.type		__nv_reservedSMEM_tcgen05_partition,@object
	.size		__nv_reservedSMEM_tcgen05_partition,(.L_0 - __nv_reservedSMEM_tcgen05_partition)
__nv_reservedSMEM_tcgen05_partition:
	.zero		32
.L_0:


//--------------------- .nv.global                --------------------------
	.section	.nv.global,"aw",@nobits
.nv.global:
	.type		_ZN40_INTERNAL_27345d7b_4_k_cu_295ebec2_366634cute1_E,@object
	.size		_ZN40_INTERNAL_27345d7b_4_k_cu_295ebec2_366634cute1_E,(_ZN40_INTERNAL_27345d7b_4_k_cu_295ebec2_366634cuda3std3__45__cpo6cbeginE - _ZN40_INTERNAL_27345d7b_4_k_cu_295ebec2_366634cute1_E)
_ZN40_INTERNAL_27345d7b_4_k_cu_295ebec2_366634cute1_E:
	.zero		1
	.type		_ZN40_INTERNAL_27345d7b_4_k_cu_295ebec2_366634cuda3std3__45__cpo6cbeginE,@object
	.size		_ZN40_INTERNAL_27345d7b_4_k_cu_295ebec2_366634cuda3std3__45__cpo6cbeginE,(_ZN40_INTERNAL_27345d7b_4_k_cu_295ebec2_366634cuda3std3__48in_placeE - _ZN40_INTERNAL_27345d7b_4_k_cu_295ebec2_366634cuda3std3__45__cpo6cbeginE)
_ZN40_INTERNAL_27345d7b_4_k_cu_295ebec2_366634cuda3std3__45__cpo6cbeginE:
	.zero		1
	.type		_ZN40_INTERNAL_27345d7b_4_k_cu_295ebec2_366634cuda3std3__48in_placeE,@object
	.size		_ZN40_INTERNAL_27345d7b_4_k_cu_295ebec2_366634cuda3std3__48in_placeE,(_ZN40_INTERNAL_27345d7b_4_k_cu_295ebec2_366634cuda3std6ranges3__45__cpo9iter_moveE - _ZN40_INTERNAL_27345d7b_4_k_cu_295ebec2_366634cuda3std3__48in_placeE)
_ZN40_INTERNAL_27345d7b_4_k_cu_295ebec2_366634cuda3std3__48in_placeE:
	.zero		1
	.type		_ZN40_INTERNAL_27345d7b_4_k_cu_295ebec2_366634cuda3std6ranges3__45__cpo9iter_moveE,@object
	.size		_ZN40_INTERNAL_27345d7b_4_k_cu_295ebec2_366634cuda3std6ranges3__45__cpo9iter_moveE,(_ZN40_INTERNAL_27345d7b_4_k_cu_295ebec2_366634cuda3std3__45__cpo5beginE - _ZN40_INTERNAL_27345d7b_4_k_cu_295ebec2_366634cuda3std6ranges3__45__cpo9iter_moveE)
_ZN40_INTERNAL_27345d7b_4_k_cu_295ebec2_366634cuda3std6ranges3__45__cpo9iter_moveE:
	.zero		1
	.type		_ZN40_INTERNAL_27345d7b_4_k_cu_295ebec2_366634cuda3std3__45__cpo5beginE,@object
	.size		_ZN40_INTERNAL_27345d7b_4_k_cu_295ebec2_366634cuda3std3__45__cpo5beginE,(_ZN40_INTERNAL_27345d7b_4_k_cu_295ebec2_366634cuda3std3__442_GLOBAL__N__27345d7b_4_k_cu_295ebec2_366636ignoreE - _ZN40_INTERNAL_27345d7b_4_k_cu_295ebec2_366634cuda3std3__45__cpo5beginE)
_ZN40_INTERNAL_27345d7b_4_k_cu_295ebec2_366634cuda3std3__45__cpo5beginE:
	.zero		1
	.type		_ZN40_INTERNAL_27345d7b_4_k_cu_295ebec2_366634cuda3std3__442_GLOBAL__N__27345d7b_4_k_cu_295ebec2_366636ignoreE,@object
	.size		_ZN40_INTERNAL_27345d7b_4_k_cu_295ebec2_366634cuda3std3__442_GLOBAL__N__27345d7b_4_k_cu_295ebec2_366636ignoreE,(_ZN40_INTERNAL_27345d7b_4_k_cu_295ebec2_366634cute7productE - _ZN40_INTERNAL_27345d7b_4_k_cu_295ebec2_366634cuda3std3__442_GLOBAL__N__27345d7b_4_k_cu_295ebec2_366636ignoreE)
_ZN40_INTERNAL_27345d7b_4_k_cu_295ebec2_366634cuda3std3__442_GLOBAL__N__27345d7b_4_k_cu_295ebec2_366636ignoreE:
	.zero		1
	.type		_ZN40_INTERNAL_27345d7b_4_k_cu_295ebec2_366634cute7productE,@object
	.size		_ZN40_INTERNAL_27345d7b_4_k_cu_295ebec2_366634cute7productE,(_ZN40_INTERNAL_27345d7b_4_k_cu_295ebec2_366634cuda3std3__45__cpo3endE - _ZN40_INTERNAL_27345d7b_4_k_cu_295ebec2_366634cute7productE)
_ZN40_INTERNAL_27345d7b_4_k_cu_295ebec2_366634cute7productE:
	.zero		1
	.type		_ZN40_INTERNAL_27345d7b_4_k_cu_295ebec2_366634cuda3std3__45__cpo3endE,@object
	.size		_ZN40_INTERNAL_27345d7b_4_k_cu_295ebec2_366634cuda3std3__45__cpo3endE,(_ZN40_INTERNAL_27345d7b_4_k_cu_295ebec2_366634cuda3std3__419piecewise_constructE - _ZN40_INTERNAL_27345d7b_4_k_cu_295ebec2_366634cuda3std3__45__cpo3endE)
_ZN40_INTERNAL_27345d7b_4_k_cu_295ebec2_366634cuda3std3__45__cpo3endE:
	.zero		1
	.type		_ZN40_INTERNAL_27345d7b_4_k_cu_295ebec2_366634cuda3std3__419piecewise_constructE,@object
	.size		_ZN40_INTERNAL_27345d7b_4_k_cu_295ebec2_366634cuda3std3__419piecewise_constructE,(_ZN40_INTERNAL_27345d7b_4_k_cu_295ebec2_366634cuda3std3__45__cpo4cendE - _ZN40_INTERNAL_27345d7b_4_k_cu_295ebec2_366634cuda3std3__419piecewise_constructE)
_ZN40_INTERNAL_27345d7b_4_k_cu_295ebec2_366634cuda3std3__419piecewise_constructE:
	.zero		1
	.type		_ZN40_INTERNAL_27345d7b_4_k_cu_295ebec2_366634cuda3std3__45__cpo4cendE,@object
	.size		_ZN40_INTERNAL_27345d7b_4_k_cu_295ebec2_366634cuda3std3__45__cpo4cendE,(_ZN40_INTERNAL_27345d7b_4_k_cu_295ebec2_366634cuda3std6ranges3__45__cpo4swapE - _ZN40_INTERNAL_27345d7b_4_k_cu_295ebec2_366634cuda3std3__45__cpo4cendE)
_ZN40_INTERNAL_27345d7b_4_k_cu_295ebec2_366634cuda3std3__45__cpo4cendE:
	.zero		1
	.type		_ZN40_INTERNAL_27345d7b_4_k_cu_295ebec2_366634cuda3std6ranges3__45__cpo4swapE,@object
	.size		_ZN40_INTERNAL_27345d7b_4_k_cu_295ebec2_366634cuda3std6ranges3__45__cpo4swapE,(.L_10 - _ZN40_INTERNAL_27345d7b_4_k_cu_295ebec2_366634cuda3std6ranges3__45__cpo4swapE)
_ZN40_INTERNAL_27345d7b_4_k_cu_295ebec2_366634cuda3std6ranges3__45__cpo4swapE:
	.zero		1
.L_10:


//--------------------- .nv.constant0._ZN7cutlass13device_kernelINS_4gemm6kernel13GemmUniversalIN4cute5tupleIJiiiiEEENS1_10collective13CollectiveMmaINS1_46MainloopSm100TmaUmmaWarpSpecializedBlockScaledILi7ELi2ELi2ENS5_IJNS4_1CILi4EEENSA_ILi1EEESC_EEEEENS5_IJNSA_ILi256EEENSA_ILi128EEESG_EEENS5_IJNS_12float_e4m3_tENS_13float_ue8m0_tEEEENS5_IJNS5_IJlSC_lEEENS4_6LayoutINS5_IJNS5_IJNS5_IJNSA_ILi32EEESB_EEEiEEESP_NS5_IJSC_iEEEEEENS5_IJNS5_IJNS5_IJNSA_ILi16EEESB_EEEiEEENS5_IJNS5_IJNSA_ILi0EEESC_EEENSA_ILi512EEEEEENS5_IJSV_iEEEEEEEEEEESK_S12_NS4_8TiledMMAINS4_8MMA_AtomIJNS4_27SM100_MMA_MXF8F6F4_2x1SM_SSISI_SI_fSJ_Li256ELi128ELNS4_4UMMA5MajorE0ELS17_0ELNS16_7ScaleInE0ELS18_0EEEEEENSM_INS5_IJSC_SC_SC_EEENS5_IJSV_SV_SV_EEEEENS5_IJNS4_10UnderscoreES1E_S1E_EEEEENS5_IJNS4_18SM100_TMA_2SM_LOADES1H_EEENS5_IJNS4_14ComposedLayoutINS4_7SwizzleILi3ELi4ELi3EEENS4_18smem_ptr_flag_bitsILi8EEENSM_INS5_IJNSA_ILi8EEESG_EEENS5_IJSG_SC_EEEEEEENSM_INS5_IJNS5_IJNS5_IJSO_SC_EEENS5_IJSN_SC_EEEEEESC_NS5_IJSB_SC_EEEEEENS5_IJNS5_IJNS5_IJST_SX_EEESW_EEESV_NS5_IJSC_SX_EEEEEEEEEEEvNS4_8identityENS5_IJNS4_28SM100_TMA_2SM_LOAD_MULTICASTES25_EEES23_vS24_EENS_8epilogue10collective18CollectiveEpilogueINS28_23Sm100TmaWarpSpecializedILi4ELi2ELi32ELb1ELb0EEEJNS5_IJSG_SG_SG_EEENS5_IJNSM_ISG_SC_EENSM_ISN_SC_EEEEENS_10bfloat16_tESL_S2H_SL_NS28_6fusion15FusionCallbacksIS2C_NS2I_17LinearCombinationIS2H_fS2H_fLNS_15FloatRoundStyleE2EEES2D_S2G_JEEENS4_5SM1004TMEM4LOAD26SM100_TMEM_LOAD_32dp32b32xENS4_13SM90_TMA_LOADENS1J_INS1K_ILi2ELi4ELi3EEENS1M_ILi16EEENSM_INS5_IJS1O_SN_EEES1U_EEEENS4_39AutoVectorizingCopyWithAssumedAlignmentILi128EEENS4_14SM90_TMA_STOREES2X_S2Z_S2Z_EEEvvEEEEvNT_6ParamsE --------------------------
	.section	.nv.constant0._ZN7cutlass13device_kernelINS_4gemm6kernel13GemmUniversalIN4cute5tupleIJiiiiEEENS1_10collective13CollectiveMmaINS1_46MainloopSm100TmaUmmaWarpSpecializedBlockScaledILi7ELi2ELi2ENS5_IJNS4_1CILi4EEENSA_ILi1EEESC_EEEEENS5_IJNSA_ILi256EEENSA_ILi128EEESG_EEENS5_IJNS_12float_e4m3_tENS_13float_ue8m0_tEEEENS5_IJNS5_IJlSC_lEEENS4_6LayoutINS5_IJNS5_IJNS5_IJNSA_ILi32EEESB_EEEiEEESP_NS5_IJSC_iEEEEEENS5_IJNS5_IJNS5_IJNSA_ILi16EEESB_EEEiEEENS5_IJNS5_IJNSA_ILi0EEESC_EEENSA_ILi512EEEEEENS5_IJSV_iEEEEEEEEEEESK_S12_NS4_8TiledMMAINS4_8MMA_AtomIJNS4_27SM100_MMA_MXF8F6F4_2x1SM_SSISI_SI_fSJ_Li256ELi128ELNS4_4UMMA5MajorE0ELS17_0ELNS16_7ScaleInE0ELS18_0EEEEEENSM_INS5_IJSC_SC_SC_EEENS5_IJSV_SV_SV_EEEEENS5_IJNS4_10UnderscoreES1E_S1E_EEEEENS5_IJNS4_18SM100_TMA_2SM_LOADES1H_EEENS5_IJNS4_14ComposedLayoutINS4_7SwizzleILi3ELi4ELi3EEENS4_18smem_ptr_flag_bitsILi8EEENSM_INS5_IJNSA_ILi8EEESG_EEENS5_IJSG_SC_EEEEEEENSM_INS5_IJNS5_IJNS5_IJSO_SC_EEENS5_IJSN_SC_EEEEEESC_NS5_IJSB_SC_EEEEEENS5_IJNS5_IJNS5_IJST_SX_EEESW_EEESV_NS5_IJSC_SX_EEEEEEEEEEEvNS4_8identityENS5_IJNS4_28SM100_TMA_2SM_LOAD_MULTICASTES25_EEES23_vS24_EENS_8epilogue10collective18CollectiveEpilogueINS28_23Sm100TmaWarpSpecializedILi4ELi2ELi32ELb1ELb0EEEJNS5_IJSG_SG_SG_EEENS5_IJNSM_ISG_SC_EENSM_ISN_SC_EEEEENS_10bfloat16_tESL_S2H_SL_NS28_6fusion15FusionCallbacksIS2C_NS2I_17LinearCombinationIS2H_fS2H_fLNS_15FloatRoundStyleE2EEES2D_S2G_JEEENS4_5SM1004TMEM4LOAD26SM100_TMEM_LOAD_32dp32b32xENS4_13SM90_TMA_LOADENS1J_INS1K_ILi2ELi4ELi3EEENS1M_ILi16EEENSM_INS5_IJS1O_SN_EEES1U_EEEENS4_39AutoVectorizingCopyWithAssumedAlignmentILi128EEENS4_14SM90_TMA_STOREES2X_S2Z_S2Z_EEEvvEEEEvNT_6ParamsE,"a",@progbits
	.sectionflags	@""
	.align	4
.nv.constant0._ZN7cutlass13device_kernelINS_4gemm6kernel13GemmUniversalIN4cute5tupleIJiiiiEEENS1_10collective13CollectiveMmaINS1_46MainloopSm100TmaUmmaWarpSpecializedBlockScaledILi7ELi2ELi2ENS5_IJNS4_1CILi4EEENSA_ILi1EEESC_EEEEENS5_IJNSA_ILi256EEENSA_ILi128EEESG_EEENS5_IJNS_12float_e4m3_tENS_13float_ue8m0_tEEEENS5_IJNS5_IJlSC_lEEENS4_6LayoutINS5_IJNS5_IJNS5_IJNSA_ILi32EEESB_EEEiEEESP_NS5_IJSC_iEEEEEENS5_IJNS5_IJNS5_IJNSA_ILi16EEESB_EEEiEEENS5_IJNS5_IJNSA_ILi0EEESC_EEENSA_ILi512EEEEEENS5_IJSV_iEEEEEEEEEEESK_S12_NS4_8TiledMMAINS4_8MMA_AtomIJNS4_27SM100_MMA_MXF8F6F4_2x1SM_SSISI_SI_fSJ_Li256ELi128ELNS4_4UMMA5MajorE0ELS17_0ELNS16_7ScaleInE0ELS18_0EEEEEENSM_INS5_IJSC_SC_SC_EEENS5_IJSV_SV_SV_EEEEENS5_IJNS4_10UnderscoreES1E_S1E_EEEEENS5_IJNS4_18SM100_TMA_2SM_LOADES1H_EEENS5_IJNS4_14ComposedLayoutINS4_7SwizzleILi3ELi4ELi3EEENS4_18smem_ptr_flag_bitsILi8EEENSM_INS5_IJNSA_ILi8EEESG_EEENS5_IJSG_SC_EEEEEEENSM_INS5_IJNS5_IJNS5_IJSO_SC_EEENS5_IJSN_SC_EEEEEESC_NS5_IJSB_SC_EEEEEENS5_IJNS5_IJNS5_IJST_SX_EEESW_EEESV_NS5_IJSC_SX_EEEEEEEEEEEvNS4_8identityENS5_IJNS4_28SM100_TMA_2SM_LOAD_MULTICASTES25_EEES23_vS24_EENS_8epilogue10collective18CollectiveEpilogueINS28_23Sm100TmaWarpSpecializedILi4ELi2ELi32ELb1ELb0EEEJNS5_IJSG_SG_SG_EEENS5_IJNSM_ISG_SC_EENSM_ISN_SC_EEEEENS_10bfloat16_tESL_S2H_SL_NS28_6fusion15FusionCallbacksIS2C_NS2I_17LinearCombinationIS2H_fS2H_fLNS_15FloatRoundStyleE2EEES2D_S2G_JEEENS4_5SM1004TMEM4LOAD26SM100_TMEM_LOAD_32dp32b32xENS4_13SM90_TMA_LOADENS1J_INS1K_ILi2ELi4ELi3EEENS1M_ILi16EEENSM_INS5_IJS1O_SN_EEES1U_EEEENS4_39AutoVectorizingCopyWithAssumedAlignmentILi128EEENS4_14SM90_TMA_STOREES2X_S2Z_S2Z_EEEvvEEEEvNT_6ParamsE:
	.zero		3968


//--------------------- SYMBOLS --------------------------

	.type		.nv.reservedSmem.offset0,@object
	.size		.nv.reservedSmem.offset0,0x4
	.type		.nv.reservedSmem.cap,@object
	.size		.nv.reservedSmem.cap,0x4
	.type		__assertfail,@function
